//
// Generated by NVIDIA NVVM Compiler
//
// Compiler Build ID: CL-36424714
// Cuda compilation tools, release 13.0, V13.0.88
// Based on NVVM 20.0.0
//

.version 9.0
.target sm_100
.address_size 64

	// .globl	deinit
.extern .func  (.param .b32 func_retval0) vprintf
(
	.param .b64 vprintf_param_0,
	.param .b64 vprintf_param_1
)
;
.extern .func  (.param .b64 func_retval0) malloc
(
	.param .b64 malloc_param_0
)
;
.extern .func free
(
	.param .b64 free_param_0
)
;
.func  (.param .b64 func_retval0) __internal_accurate_pow
(
	.param .b64 __internal_accurate_pow_param_0
)
;
.global .align 4 .b8 precalc_xorwow_matrix[102400];
.global .align 4 .b8 precalc_xorwow_offset_matrix[102400];
.global .align 4 .b8 mrg32k3aM1[2304];
.global .align 4 .b8 mrg32k3aM2[2304];
.global .align 4 .b8 mrg32k3aM1SubSeq[2016];
.global .align 4 .b8 mrg32k3aM2SubSeq[2016];
.global .align 4 .b8 mrg32k3aM1Seq[2304];
.global .align 4 .b8 mrg32k3aM2Seq[2304];
.const .align 8 .b8 __cr_lgamma_table[72];
.global .align 4 .b8 gr_viz[400000000];
.global .align 4 .b8 gr_viz1[400000000];
.global .align 4 .b8 distance[40000];
.global .align 1 .b8 visited[10000];
.global .align 1 .b8 mVisited[10000];
.global .align 4 .b8 uDistance[40000];
.global .align 4 .b8 cDistance[40000];
.global .align 8 .u64 points;
.global .align 8 .u64 polygons;
.global .align 4 .u32 points_count;
.global .align 4 .u32 polygons_count;
.global .align 4 .u32 dimension;
.global .align 4 .u32 k;
.const .align 4 .f32 MAX_VALUE = 0f49742400;
.global .align 1 .b8 $str[95] = {10, 208, 161, 209, 130, 208, 190, 208, 184, 208, 188, 208, 190, 209, 129, 209, 130, 209, 140, 32, 208, 191, 209, 131, 209, 130, 208, 184, 32, 208, 184, 208, 183, 32, 208, 189, 208, 176, 209, 135, 208, 176, 208, 187, 209, 140, 208, 189, 208, 190, 208, 185, 32, 208, 178, 208, 181, 209, 128, 209, 136, 208, 184, 208, 189, 209, 139, 32, 208, 180, 208, 190, 32, 208, 190, 209, 129, 209, 130, 208, 176, 208, 187, 209, 140, 208, 189, 209, 139, 209, 133, 58, 32, 10};
.global .align 1 .b8 $str$1[14] = {37, 100, 32, 62, 32, 37, 100, 32, 61, 32, 37, 102, 10};
.global .align 1 .b8 $str$2[48] = {37, 100, 32, 62, 32, 37, 100, 32, 61, 32, 208, 188, 208, 176, 209, 128, 209, 136, 209, 128, 209, 131, 209, 130, 32, 208, 189, 208, 181, 32, 208, 180, 208, 190, 209, 129, 209, 130, 209, 131, 208, 191, 208, 181, 208, 189, 10};

.visible .entry deinit()
{
	.reg .b64 	%rd<5>;

	ld.global.u64 	%rd1, [points];
	{ // callseq 0, 0
	.param .b64 param0;
	st.param.b64 	[param0], %rd1;
	call.uni 
	free, 
	(
	param0
	);
	} // callseq 0
	ld.global.u64 	%rd2, [polygons];
	ld.u64 	%rd3, [%rd2];
	{ // callseq 1, 0
	.param .b64 param0;
	st.param.b64 	[param0], %rd3;
	call.uni 
	free, 
	(
	param0
	);
	} // callseq 1
	ld.global.u64 	%rd4, [polygons];
	{ // callseq 2, 0
	.param .b64 param0;
	st.param.b64 	[param0], %rd4;
	call.uni 
	free, 
	(
	param0
	);
	} // callseq 2
	ret;

}
	// .globl	init
.visible .entry init(
	.param .u64 .ptr .align 1 init_param_0,
	.param .u64 .ptr .align 1 init_param_1,
	.param .u64 .ptr .align 1 init_param_2,
	.param .u64 .ptr .align 1 init_param_3,
	.param .u64 .ptr .align 1 init_param_4,
	.param .u64 .ptr .align 1 init_param_5
)
{
	.reg .pred 	%p<12>;
	.reg .b16 	%rs<3>;
	.reg .b32 	%r<75>;
	.reg .b32 	%f<32>;
	.reg .b64 	%rd<102>;

	ld.param.u64 	%rd7, [init_param_0];
	ld.param.u64 	%rd8, [init_param_1];
	ld.param.u64 	%rd10, [init_param_2];
	ld.param.u64 	%rd9, [init_param_3];
	ld.param.u64 	%rd11, [init_param_4];
	ld.param.u64 	%rd12, [init_param_5];
	cvta.to.global.u64 	%rd1, %rd11;
	cvta.to.global.u64 	%rd13, %rd10;
	cvta.to.global.u64 	%rd14, %rd12;
	mov.b32 	%r19, 0;
	st.global.u32 	[k], %r19;
	ld.global.u32 	%r20, [%rd14];
	st.global.u32 	[dimension], %r20;
	ld.global.u32 	%r21, [%rd13];
	st.global.u32 	[points_count], %r21;
	mul.wide.s32 	%rd15, %r21, 12;
	{ // callseq 3, 0
	.param .b64 param0;
	st.param.b64 	[param0], %rd15;
	.param .b64 retval0;
	call.uni (retval0), 
	malloc, 
	(
	param0
	);
	ld.param.b64 	%rd16, [retval0];
	} // callseq 3
	st.global.u64 	[points], %rd16;
	ld.global.u32 	%r22, [%rd1];
	st.global.u32 	[polygons_count], %r22;
	mul.wide.s32 	%rd18, %r22, 16;
	{ // callseq 4, 0
	.param .b64 param0;
	st.param.b64 	[param0], %rd18;
	.param .b64 retval0;
	call.uni (retval0), 
	malloc, 
	(
	param0
	);
	ld.param.b64 	%rd19, [retval0];
	} // callseq 4
	st.global.u64 	[polygons], %rd19;
	ld.global.u32 	%r69, [points_count];
	setp.lt.s32 	%p1, %r69, 1;
	@%p1 bra 	$L__BB1_3;
	ld.const.f32 	%f1, [MAX_VALUE];
	cvta.to.global.u64 	%rd2, %rd7;
	cvta.to.global.u64 	%rd3, %rd8;
	mov.b32 	%r68, 0;
	mov.u64 	%rd32, distance;
	mov.u64 	%rd34, uDistance;
$L__BB1_2:
	cvt.u64.u32 	%rd21, %r68;
	mul.wide.u32 	%rd22, %r68, 4;
	add.s64 	%rd23, %rd2, %rd22;
	ld.global.f32 	%f2, [%rd23];
	ld.global.u64 	%rd24, [points];
	mul.wide.u32 	%rd25, %r68, 12;
	add.s64 	%rd26, %rd24, %rd25;
	st.f32 	[%rd26], %f2;
	add.s64 	%rd27, %rd3, %rd22;
	ld.global.f32 	%f3, [%rd27];
	ld.global.u64 	%rd28, [points];
	add.s64 	%rd29, %rd28, %rd25;
	st.f32 	[%rd29+4], %f3;
	ld.global.u64 	%rd30, [points];
	add.s64 	%rd31, %rd30, %rd25;
	st.u32 	[%rd31+8], %r68;
	add.s64 	%rd33, %rd32, %rd22;
	st.global.f32 	[%rd33], %f1;
	add.s64 	%rd35, %rd34, %rd22;
	st.global.f32 	[%rd35], %f1;
	mov.u64 	%rd36, cDistance;
	add.s64 	%rd37, %rd36, %rd22;
	st.global.f32 	[%rd37], %f1;
	mov.u64 	%rd38, visited;
	add.s64 	%rd39, %rd38, %rd21;
	mov.b16 	%rs1, 0;
	st.global.u8 	[%rd39], %rs1;
	mov.u64 	%rd40, mVisited;
	add.s64 	%rd41, %rd40, %rd21;
	st.global.u8 	[%rd41], %rs1;
	add.s32 	%r68, %r68, 1;
	ld.global.u32 	%r69, [points_count];
	setp.lt.s32 	%p2, %r68, %r69;
	@%p2 bra 	$L__BB1_2;
$L__BB1_3:
	cvt.s64.s32 	%rd42, %r69;
	mul.wide.s32 	%rd43, %r69, 4;
	mov.u64 	%rd44, uDistance;
	add.s64 	%rd45, %rd44, %rd43;
	mov.b32 	%r24, 0;
	st.global.u32 	[%rd45+-4], %r24;
	mov.u64 	%rd46, cDistance;
	add.s64 	%rd47, %rd46, %rd43;
	st.global.u32 	[%rd47+-4], %r24;
	mov.u64 	%rd48, mVisited;
	add.s64 	%rd49, %rd48, %rd42;
	mov.b16 	%rs2, 1;
	st.global.u8 	[%rd49+-1], %rs2;
	ld.global.u32 	%r25, [%rd1];
	setp.lt.s32 	%p3, %r25, 1;
	@%p3 bra 	$L__BB1_15;
	cvta.to.global.u64 	%rd4, %rd9;
	mov.b32 	%r70, 0;
	mov.u32 	%r71, %r70;
$L__BB1_5:
	mul.wide.u32 	%rd50, %r70, 4;
	add.s64 	%rd5, %rd4, %rd50;
	ld.global.u32 	%r8, [%rd5];
	sub.s32 	%r9, %r8, %r71;
	mul.wide.s32 	%rd51, %r9, 24;
	{ // callseq 5, 0
	.param .b64 param0;
	st.param.b64 	[param0], %rd51;
	.param .b64 retval0;
	call.uni (retval0), 
	malloc, 
	(
	param0
	);
	ld.param.b64 	%rd52, [retval0];
	} // callseq 5
	setp.lt.s32 	%p4, %r9, 1;
	@%p4 bra 	$L__BB1_14;
	and.b32  	%r10, %r9, 3;
	sub.s32 	%r28, %r71, %r8;
	setp.gt.u32 	%p5, %r28, -4;
	mov.b32 	%r74, 0;
	@%p5 bra 	$L__BB1_9;
	and.b32  	%r74, %r9, 2147483644;
	mov.b32 	%r72, 0;
$L__BB1_8:
	.pragma "nounroll";
	mul.wide.u32 	%rd53, %r72, 24;
	add.s64 	%rd54, %rd52, %rd53;
	ld.global.u64 	%rd55, [points];
	add.s32 	%r30, %r72, %r71;
	mul.wide.s32 	%rd56, %r30, 12;
	add.s64 	%rd57, %rd55, %rd56;
	ld.f32 	%f4, [%rd57];
	ld.f32 	%f5, [%rd57+4];
	ld.u32 	%r31, [%rd57+8];
	st.f32 	[%rd54], %f4;
	st.f32 	[%rd54+4], %f5;
	st.u32 	[%rd54+8], %r31;
	ld.global.u64 	%rd58, [points];
	add.s32 	%r32, %r72, 1;
	rem.u32 	%r33, %r32, %r9;
	add.s32 	%r34, %r33, %r71;
	mul.wide.s32 	%rd59, %r34, 12;
	add.s64 	%rd60, %rd58, %rd59;
	ld.f32 	%f6, [%rd60];
	ld.f32 	%f7, [%rd60+4];
	ld.u32 	%r35, [%rd60+8];
	st.f32 	[%rd54+12], %f6;
	st.f32 	[%rd54+16], %f7;
	st.u32 	[%rd54+20], %r35;
	ld.global.u64 	%rd61, [points];
	add.s64 	%rd62, %rd61, %rd56;
	ld.f32 	%f8, [%rd62+12];
	ld.f32 	%f9, [%rd62+16];
	ld.u32 	%r36, [%rd62+20];
	st.f32 	[%rd54+24], %f8;
	st.f32 	[%rd54+28], %f9;
	st.u32 	[%rd54+32], %r36;
	ld.global.u64 	%rd63, [points];
	add.s32 	%r37, %r72, 2;
	rem.u32 	%r38, %r37, %r9;
	add.s32 	%r39, %r38, %r71;
	mul.wide.s32 	%rd64, %r39, 12;
	add.s64 	%rd65, %rd63, %rd64;
	ld.f32 	%f10, [%rd65];
	ld.f32 	%f11, [%rd65+4];
	ld.u32 	%r40, [%rd65+8];
	st.f32 	[%rd54+36], %f10;
	st.f32 	[%rd54+40], %f11;
	st.u32 	[%rd54+44], %r40;
	ld.global.u64 	%rd66, [points];
	add.s64 	%rd67, %rd66, %rd56;
	ld.f32 	%f12, [%rd67+24];
	ld.f32 	%f13, [%rd67+28];
	ld.u32 	%r41, [%rd67+32];
	st.f32 	[%rd54+48], %f12;
	st.f32 	[%rd54+52], %f13;
	st.u32 	[%rd54+56], %r41;
	ld.global.u64 	%rd68, [points];
	add.s32 	%r42, %r72, 3;
	rem.u32 	%r43, %r42, %r9;
	add.s32 	%r44, %r43, %r71;
	mul.wide.s32 	%rd69, %r44, 12;
	add.s64 	%rd70, %rd68, %rd69;
	ld.f32 	%f14, [%rd70];
	ld.f32 	%f15, [%rd70+4];
	ld.u32 	%r45, [%rd70+8];
	st.f32 	[%rd54+60], %f14;
	st.f32 	[%rd54+64], %f15;
	st.u32 	[%rd54+68], %r45;
	ld.global.u64 	%rd71, [points];
	add.s64 	%rd72, %rd71, %rd56;
	ld.f32 	%f16, [%rd72+36];
	ld.f32 	%f17, [%rd72+40];
	ld.u32 	%r46, [%rd72+44];
	st.f32 	[%rd54+72], %f16;
	st.f32 	[%rd54+76], %f17;
	st.u32 	[%rd54+80], %r46;
	ld.global.u64 	%rd73, [points];
	add.s32 	%r72, %r72, 4;
	rem.u32 	%r47, %r72, %r9;
	add.s32 	%r48, %r47, %r71;
	mul.wide.s32 	%rd74, %r48, 12;
	add.s64 	%rd75, %rd73, %rd74;
	ld.f32 	%f18, [%rd75];
	ld.f32 	%f19, [%rd75+4];
	ld.u32 	%r49, [%rd75+8];
	st.f32 	[%rd54+84], %f18;
	st.f32 	[%rd54+88], %f19;
	st.u32 	[%rd54+92], %r49;
	setp.ne.s32 	%p6, %r72, %r74;
	@%p6 bra 	$L__BB1_8;
$L__BB1_9:
	setp.eq.s32 	%p7, %r10, 0;
	@%p7 bra 	$L__BB1_14;
	setp.eq.s32 	%p8, %r10, 1;
	@%p8 bra 	$L__BB1_12;
	mul.wide.u32 	%rd76, %r74, 24;
	add.s64 	%rd77, %rd52, %rd76;
	ld.global.u64 	%rd78, [points];
	add.s32 	%r50, %r74, %r71;
	mul.wide.s32 	%rd79, %r50, 12;
	add.s64 	%rd80, %rd78, %rd79;
	ld.f32 	%f20, [%rd80];
	ld.f32 	%f21, [%rd80+4];
	ld.u32 	%r51, [%rd80+8];
	st.f32 	[%rd77], %f20;
	st.f32 	[%rd77+4], %f21;
	st.u32 	[%rd77+8], %r51;
	ld.global.u64 	%rd81, [points];
	add.s32 	%r52, %r74, 1;
	rem.u32 	%r53, %r52, %r9;
	add.s32 	%r54, %r53, %r71;
	mul.wide.s32 	%rd82, %r54, 12;
	add.s64 	%rd83, %rd81, %rd82;
	ld.f32 	%f22, [%rd83];
	ld.f32 	%f23, [%rd83+4];
	ld.u32 	%r55, [%rd83+8];
	st.f32 	[%rd77+12], %f22;
	st.f32 	[%rd77+16], %f23;
	st.u32 	[%rd77+20], %r55;
	ld.global.u64 	%rd84, [points];
	add.s64 	%rd85, %rd84, %rd79;
	ld.f32 	%f24, [%rd85+12];
	ld.f32 	%f25, [%rd85+16];
	ld.u32 	%r56, [%rd85+20];
	st.f32 	[%rd77+24], %f24;
	st.f32 	[%rd77+28], %f25;
	st.u32 	[%rd77+32], %r56;
	ld.global.u64 	%rd86, [points];
	add.s32 	%r74, %r74, 2;
	rem.u32 	%r57, %r74, %r9;
	add.s32 	%r58, %r57, %r71;
	mul.wide.s32 	%rd87, %r58, 12;
	add.s64 	%rd88, %rd86, %rd87;
	ld.f32 	%f26, [%rd88];
	ld.f32 	%f27, [%rd88+4];
	ld.u32 	%r59, [%rd88+8];
	st.f32 	[%rd77+36], %f26;
	st.f32 	[%rd77+40], %f27;
	st.u32 	[%rd77+44], %r59;
$L__BB1_12:
	and.b32  	%r60, %r9, 1;
	setp.eq.b32 	%p9, %r60, 1;
	not.pred 	%p10, %p9;
	@%p10 bra 	$L__BB1_14;
	mul.wide.u32 	%rd89, %r74, 24;
	add.s64 	%rd90, %rd52, %rd89;
	ld.global.u64 	%rd91, [points];
	add.s32 	%r61, %r74, %r71;
	mul.wide.s32 	%rd92, %r61, 12;
	add.s64 	%rd93, %rd91, %rd92;
	ld.f32 	%f28, [%rd93];
	ld.f32 	%f29, [%rd93+4];
	ld.u32 	%r62, [%rd93+8];
	st.f32 	[%rd90], %f28;
	st.f32 	[%rd90+4], %f29;
	st.u32 	[%rd90+8], %r62;
	ld.global.u64 	%rd94, [points];
	add.s32 	%r63, %r74, 1;
	rem.u32 	%r64, %r63, %r9;
	add.s32 	%r65, %r64, %r71;
	mul.wide.s32 	%rd95, %r65, 12;
	add.s64 	%rd96, %rd94, %rd95;
	ld.f32 	%f30, [%rd96];
	ld.f32 	%f31, [%rd96+4];
	ld.u32 	%r66, [%rd96+8];
	st.f32 	[%rd90+12], %f30;
	st.f32 	[%rd90+16], %f31;
	st.u32 	[%rd90+20], %r66;
$L__BB1_14:
	ld.global.u64 	%rd97, [polygons];
	mul.wide.u32 	%rd98, %r70, 16;
	add.s64 	%rd99, %rd97, %rd98;
	st.u64 	[%rd99], %rd52;
	ld.global.u64 	%rd100, [polygons];
	add.s64 	%rd101, %rd100, %rd98;
	st.u32 	[%rd101+8], %r9;
	ld.global.u32 	%r71, [%rd5];
	add.s32 	%r70, %r70, 1;
	ld.global.u32 	%r67, [%rd1];
	setp.lt.s32 	%p11, %r70, %r67;
	@%p11 bra 	$L__BB1_5;
$L__BB1_15:
	ret;

}
	// .globl	get_graph_viz
.visible .entry get_graph_viz(
	.param .u64 .ptr .align 1 get_graph_viz_param_0
)
{
	.reg .pred 	%p<5>;
	.reg .b32 	%r<18>;
	.reg .b32 	%f<2>;
	.reg .b64 	%rd<7>;

	ld.param.u64 	%rd2, [get_graph_viz_param_0];
	ld.global.u32 	%r17, [points_count];
	setp.lt.s32 	%p1, %r17, 1;
	@%p1 bra 	$L__BB2_6;
	cvta.to.global.u64 	%rd1, %rd2;
	mov.b32 	%r14, 0;
	mov.u64 	%rd4, gr_viz;
$L__BB2_2:
	setp.lt.s32 	%p2, %r17, 1;
	@%p2 bra 	$L__BB2_5;
	mov.b32 	%r16, 0;
$L__BB2_4:
	mad.lo.s32 	%r12, %r17, %r14, %r16;
	mul.wide.s32 	%rd3, %r12, 4;
	add.s64 	%rd5, %rd4, %rd3;
	ld.global.f32 	%f1, [%rd5];
	add.s64 	%rd6, %rd1, %rd3;
	st.global.f32 	[%rd6], %f1;
	add.s32 	%r16, %r16, 1;
	ld.global.u32 	%r17, [points_count];
	setp.lt.s32 	%p3, %r16, %r17;
	@%p3 bra 	$L__BB2_4;
$L__BB2_5:
	add.s32 	%r14, %r14, 1;
	setp.lt.s32 	%p4, %r14, %r17;
	@%p4 bra 	$L__BB2_2;
$L__BB2_6:
	ret;

}
	// .globl	graph_viz
.visible .entry graph_viz()
{
	.reg .pred 	%p<120>;
	.reg .b32 	%r<152>;
	.reg .b32 	%f<165>;
	.reg .b64 	%rd<46>;
	.reg .b64 	%fd<79>;

	mov.u32 	%r52, %ctaid.x;
	mov.u32 	%r53, %ntid.x;
	mov.u32 	%r54, %tid.x;
	mad.lo.s32 	%r1, %r52, %r53, %r54;
	mov.u32 	%r55, %ctaid.y;
	mov.u32 	%r56, %ntid.y;
	mov.u32 	%r57, %tid.y;
	mad.lo.s32 	%r2, %r55, %r56, %r57;
	ld.global.u32 	%r58, [points_count];
	mad.lo.s32 	%r60, %r58, %r1, %r2;
	mad.lo.s32 	%r4, %r58, %r2, %r1;
	setp.lt.u32 	%p1, %r1, %r2;
	mul.lo.s32 	%r61, %r58, %r58;
	setp.ge.s32 	%p2, %r60, %r61;
	or.pred  	%p3, %p1, %p2;
	@%p3 bra 	$L__BB3_75;
	ld.global.u64 	%rd8, [points];
	mul.wide.u32 	%rd9, %r1, 12;
	add.s64 	%rd10, %rd8, %rd9;
	ld.f32 	%f1, [%rd10];
	ld.f32 	%f2, [%rd10+4];
	ld.u32 	%r5, [%rd10+8];
	mul.wide.u32 	%rd11, %r2, 12;
	add.s64 	%rd12, %rd8, %rd11;
	ld.f32 	%f3, [%rd12];
	ld.f32 	%f4, [%rd12+4];
	ld.u32 	%r6, [%rd12+8];
	sub.s32 	%r62, %r5, %r6;
	abs.s32 	%r63, %r62;
	setp.lt.s32 	%p4, %r63, 2;
	@%p4 bra 	$L__BB3_19;
	ld.global.u32 	%r7, [polygons_count];
	setp.lt.s32 	%p5, %r7, 1;
	@%p5 bra 	$L__BB3_59;
	ld.global.u64 	%rd1, [polygons];
	setp.gt.f32 	%p6, %f1, %f3;
	selp.f32 	%f5, %f3, %f1, %p6;
	setp.gt.f32 	%p7, %f2, %f4;
	selp.f32 	%f6, %f4, %f2, %p7;
	selp.f32 	%f7, %f2, %f4, %p7;
	mov.b32 	%r134, 0;
	mov.u32 	%r143, %r134;
	mov.u32 	%r142, %r134;
$L__BB3_4:
	mul.wide.u32 	%rd13, %r134, 16;
	add.s64 	%rd2, %rd1, %rd13;
	ld.u32 	%r15, [%rd2+8];
	setp.lt.s32 	%p8, %r15, 1;
	@%p8 bra 	$L__BB3_16;
	ld.u64 	%rd3, [%rd2];
	mov.b32 	%r137, 0;
$L__BB3_6:
	mul.wide.u32 	%rd14, %r137, 24;
	add.s64 	%rd15, %rd3, %rd14;
	ld.f32 	%f10, [%rd15];
	ld.f32 	%f11, [%rd15+4];
	ld.u32 	%r19, [%rd15+8];
	ld.f32 	%f12, [%rd15+12];
	ld.f32 	%f13, [%rd15+16];
	ld.u32 	%r20, [%rd15+20];
	sub.f32 	%f34, %f11, %f2;
	sub.f32 	%f35, %f3, %f1;
	mul.f32 	%f36, %f35, %f34;
	sub.f32 	%f37, %f10, %f1;
	sub.f32 	%f38, %f4, %f2;
	mul.f32 	%f39, %f38, %f37;
	sub.f32 	%f40, %f36, %f39;
	sub.f32 	%f41, %f13, %f2;
	mul.f32 	%f42, %f35, %f41;
	sub.f32 	%f43, %f12, %f1;
	mul.f32 	%f44, %f38, %f43;
	sub.f32 	%f45, %f42, %f44;
	mul.f32 	%f46, %f40, %f45;
	setp.gtu.f32 	%p9, %f46, 0f00000000;
	@%p9 bra 	$L__BB3_11;
	sub.f32 	%f47, %f12, %f10;
	sub.f32 	%f48, %f2, %f11;
	mul.f32 	%f49, %f48, %f47;
	sub.f32 	%f50, %f13, %f11;
	sub.f32 	%f51, %f1, %f10;
	mul.f32 	%f52, %f51, %f50;
	sub.f32 	%f53, %f49, %f52;
	sub.f32 	%f54, %f4, %f11;
	mul.f32 	%f55, %f54, %f47;
	sub.f32 	%f56, %f3, %f10;
	mul.f32 	%f57, %f56, %f50;
	sub.f32 	%f58, %f55, %f57;
	mul.f32 	%f59, %f53, %f58;
	setp.gtu.f32 	%p10, %f59, 0f00000000;
	@%p10 bra 	$L__BB3_11;
	setp.gt.f32 	%p11, %f10, %f12;
	selp.f32 	%f60, %f12, %f10, %p11;
	selp.f32 	%f61, %f10, %f12, %p11;
	max.f32 	%f62, %f5, %f60;
	setp.gt.f32 	%p12, %f1, %f3;
	selp.f32 	%f63, %f1, %f3, %p12;
	min.f32 	%f64, %f63, %f61;
	setp.gtu.f32 	%p13, %f62, %f64;
	@%p13 bra 	$L__BB3_11;
	setp.gt.f32 	%p14, %f11, %f13;
	selp.f32 	%f65, %f13, %f11, %p14;
	selp.f32 	%f66, %f11, %f13, %p14;
	max.f32 	%f67, %f6, %f65;
	min.f32 	%f68, %f7, %f66;
	setp.gtu.f32 	%p15, %f67, %f68;
	@%p15 bra 	$L__BB3_11;
	setp.ne.s32 	%p16, %r6, %r19;
	setp.ne.s32 	%p17, %r6, %r20;
	and.pred  	%p18, %p16, %p17;
	setp.ne.s32 	%p19, %r5, %r19;
	and.pred  	%p20, %p19, %p18;
	setp.ne.s32 	%p21, %r5, %r20;
	and.pred  	%p22, %p20, %p21;
	@%p22 bra 	$L__BB3_74;
$L__BB3_11:
	setp.ne.s32 	%p23, %r5, %r19;
	setp.ne.s32 	%p24, %r5, %r20;
	mov.b32 	%r140, 0;
	and.pred  	%p25, %p23, %p24;
	@%p25 bra 	$L__BB3_13;
	sub.f32 	%f69, %f12, %f10;
	sub.f32 	%f70, %f4, %f11;
	mul.f32 	%f71, %f70, %f69;
	sub.f32 	%f72, %f3, %f10;
	sub.f32 	%f73, %f13, %f11;
	mul.f32 	%f74, %f72, %f73;
	setp.gt.f32 	%p26, %f71, %f74;
	selp.u32 	%r140, 1, 0, %p26;
$L__BB3_13:
	add.s32 	%r142, %r140, %r142;
	setp.ne.s32 	%p27, %r6, %r19;
	setp.ne.s32 	%p28, %r6, %r20;
	mov.b32 	%r141, 0;
	and.pred  	%p29, %p27, %p28;
	@%p29 bra 	$L__BB3_15;
	sub.f32 	%f75, %f12, %f10;
	sub.f32 	%f76, %f2, %f11;
	mul.f32 	%f77, %f76, %f75;
	sub.f32 	%f78, %f1, %f10;
	sub.f32 	%f79, %f13, %f11;
	mul.f32 	%f80, %f78, %f79;
	setp.gt.f32 	%p30, %f77, %f80;
	selp.u32 	%r141, 1, 0, %p30;
$L__BB3_15:
	add.s32 	%r143, %r141, %r143;
	add.s32 	%r137, %r137, 1;
	setp.ne.s32 	%p31, %r137, %r15;
	@%p31 bra 	$L__BB3_6;
$L__BB3_16:
	add.s32 	%r134, %r134, 1;
	setp.ne.s32 	%p32, %r134, %r7;
	@%p32 bra 	$L__BB3_4;
	add.s32 	%r68, %r143, %r142;
	setp.lt.s32 	%p33, %r68, 2;
	@%p33 bra 	$L__BB3_59;
	fma.rn.f32 	%f81, %f1, 0f41300000, %f3;
	div.rn.f32 	%f14, %f81, 0f41400000;
	fma.rn.f32 	%f82, %f2, 0f41300000, %f4;
	div.rn.f32 	%f15, %f82, 0f41400000;
	sub.f32 	%f16, %f15, %f15;
	setp.lt.f32 	%p34, %f14, 0f00000000;
	min.f32 	%f17, %f14, 0f00000000;
	selp.f32 	%f18, 0f00000000, %f14, %p34;
	max.s32 	%r31, %r7, 1;
	mov.b32 	%r144, 0;
	bra.uni 	$L__BB3_35;
$L__BB3_19:
	sub.f32 	%f8, %f1, %f3;
	cvt.f64.f32 	%fd1, %f8;
	{
	.reg .b32 %temp; 
	mov.b64 	{%temp, %r8}, %fd1;
	}
	mov.f64 	%fd55, 0d4000000000000000;
	{
	.reg .b32 %temp; 
	mov.b64 	{%temp, %r104}, %fd55;
	}
	and.b32  	%r10, %r104, 2146435072;
	setp.eq.s32 	%p94, %r10, 1062207488;
	abs.f64 	%fd2, %fd1;
	{ // callseq 8, 0
	.param .b64 param0;
	st.param.f64 	[param0], %fd2;
	.param .b64 retval0;
	call.uni (retval0), 
	__internal_accurate_pow, 
	(
	param0
	);
	ld.param.f64 	%fd56, [retval0];
	} // callseq 8
	setp.lt.s32 	%p95, %r8, 0;
	neg.f64 	%fd58, %fd56;
	selp.f64 	%fd59, %fd58, %fd56, %p94;
	selp.f64 	%fd72, %fd59, %fd56, %p95;
	setp.neu.f32 	%p96, %f8, 0f00000000;
	@%p96 bra 	$L__BB3_21;
	setp.eq.s32 	%p97, %r10, 1062207488;
	selp.b32 	%r105, %r8, 0, %p97;
	setp.lt.s32 	%p98, %r104, 0;
	or.b32  	%r106, %r105, 2146435072;
	selp.b32 	%r107, %r106, %r105, %p98;
	mov.b32 	%r108, 0;
	mov.b64 	%fd72, {%r108, %r107};
$L__BB3_21:
	add.f64 	%fd60, %fd1, 0d4000000000000000;
	{
	.reg .b32 %temp; 
	mov.b64 	{%temp, %r109}, %fd60;
	}
	and.b32  	%r110, %r109, 2146435072;
	setp.ne.s32 	%p99, %r110, 2146435072;
	@%p99 bra 	$L__BB3_26;
	setp.num.f32 	%p100, %f8, %f8;
	@%p100 bra 	$L__BB3_24;
	mov.f64 	%fd61, 0d4000000000000000;
	add.rn.f64 	%fd72, %fd1, %fd61;
	bra.uni 	$L__BB3_26;
$L__BB3_24:
	setp.neu.f64 	%p101, %fd2, 0d7FF0000000000000;
	@%p101 bra 	$L__BB3_26;
	setp.lt.s32 	%p102, %r8, 0;
	setp.eq.s32 	%p103, %r10, 1062207488;
	setp.lt.s32 	%p104, %r104, 0;
	selp.b32 	%r112, 0, 2146435072, %p104;
	and.b32  	%r113, %r104, 2147483647;
	setp.ne.s32 	%p105, %r113, 1071644672;
	or.b32  	%r114, %r112, -2147483648;
	selp.b32 	%r115, %r114, %r112, %p105;
	selp.b32 	%r116, %r115, %r112, %p103;
	selp.b32 	%r117, %r116, %r112, %p102;
	mov.b32 	%r118, 0;
	mov.b64 	%fd72, {%r118, %r117};
$L__BB3_26:
	setp.eq.s32 	%p106, %r10, 1062207488;
	setp.eq.f32 	%p107, %f8, 0f3F800000;
	selp.f64 	%fd9, 0d3FF0000000000000, %fd72, %p107;
	sub.f32 	%f9, %f2, %f4;
	cvt.f64.f32 	%fd10, %f9;
	{
	.reg .b32 %temp; 
	mov.b64 	{%temp, %r11}, %fd10;
	}
	abs.f64 	%fd11, %fd10;
	{ // callseq 9, 0
	.param .b64 param0;
	st.param.f64 	[param0], %fd11;
	.param .b64 retval0;
	call.uni (retval0), 
	__internal_accurate_pow, 
	(
	param0
	);
	ld.param.f64 	%fd62, [retval0];
	} // callseq 9
	setp.lt.s32 	%p108, %r11, 0;
	neg.f64 	%fd64, %fd62;
	selp.f64 	%fd65, %fd64, %fd62, %p106;
	selp.f64 	%fd74, %fd65, %fd62, %p108;
	setp.neu.f32 	%p109, %f9, 0f00000000;
	@%p109 bra 	$L__BB3_28;
	setp.eq.s32 	%p110, %r10, 1062207488;
	selp.b32 	%r120, %r11, 0, %p110;
	setp.lt.s32 	%p111, %r104, 0;
	or.b32  	%r121, %r120, 2146435072;
	selp.b32 	%r122, %r121, %r120, %p111;
	mov.b32 	%r123, 0;
	mov.b64 	%fd74, {%r123, %r122};
$L__BB3_28:
	add.f64 	%fd66, %fd10, 0d4000000000000000;
	{
	.reg .b32 %temp; 
	mov.b64 	{%temp, %r124}, %fd66;
	}
	and.b32  	%r125, %r124, 2146435072;
	setp.ne.s32 	%p112, %r125, 2146435072;
	@%p112 bra 	$L__BB3_33;
	setp.num.f32 	%p113, %f9, %f9;
	@%p113 bra 	$L__BB3_31;
	mov.f64 	%fd67, 0d4000000000000000;
	add.rn.f64 	%fd74, %fd10, %fd67;
	bra.uni 	$L__BB3_33;
$L__BB3_31:
	setp.neu.f64 	%p114, %fd11, 0d7FF0000000000000;
	@%p114 bra 	$L__BB3_33;
	setp.lt.s32 	%p115, %r11, 0;
	setp.eq.s32 	%p116, %r10, 1062207488;
	setp.lt.s32 	%p117, %r104, 0;
	selp.b32 	%r127, 0, 2146435072, %p117;
	and.b32  	%r128, %r104, 2147483647;
	setp.ne.s32 	%p118, %r128, 1071644672;
	or.b32  	%r129, %r127, -2147483648;
	selp.b32 	%r130, %r129, %r127, %p118;
	selp.b32 	%r131, %r130, %r127, %p116;
	selp.b32 	%r132, %r131, %r127, %p115;
	mov.b32 	%r133, 0;
	mov.b64 	%fd74, {%r133, %r132};
$L__BB3_33:
	setp.eq.f32 	%p119, %f9, 0f3F800000;
	selp.f64 	%fd68, 0d3FF0000000000000, %fd74, %p119;
	add.f64 	%fd69, %fd9, %fd68;
	sqrt.rn.f64 	%fd70, %fd69;
	cvt.rn.f32.f64 	%f164, %fd70;
	mul.wide.s32 	%rd38, %r60, 4;
	mov.u64 	%rd39, gr_viz1;
	add.s64 	%rd40, %rd39, %rd38;
	st.global.f32 	[%rd40], %f164;
	mov.u64 	%rd41, gr_viz;
	add.s64 	%rd42, %rd41, %rd38;
	st.global.f32 	[%rd42], %f164;
	mul.wide.s32 	%rd43, %r4, 4;
	add.s64 	%rd44, %rd39, %rd43;
	st.global.f32 	[%rd44], %f164;
	add.s64 	%rd45, %rd41, %rd43;
	st.global.f32 	[%rd45], %f164;
	bra.uni 	$L__BB3_75;
$L__BB3_34:
	add.s32 	%r144, %r144, 1;
	setp.eq.s32 	%p67, %r144, %r31;
	@%p67 bra 	$L__BB3_74;
$L__BB3_35:
	mul.wide.u32 	%rd16, %r144, 16;
	add.s64 	%rd4, %rd1, %rd16;
	ld.u32 	%r34, [%rd4+8];
	setp.lt.s32 	%p35, %r34, 1;
	@%p35 bra 	$L__BB3_34;
	ld.u64 	%rd5, [%rd4];
	mov.b32 	%r147, 0;
	mov.u32 	%r146, %r147;
$L__BB3_37:
	mul.wide.u32 	%rd17, %r146, 24;
	add.s64 	%rd18, %rd5, %rd17;
	ld.f32 	%f19, [%rd18];
	ld.f32 	%f20, [%rd18+4];
	ld.f32 	%f21, [%rd18+12];
	ld.f32 	%f22, [%rd18+16];
	sub.f32 	%f83, %f20, %f15;
	mul.f32 	%f84, %f14, %f83;
	mul.f32 	%f85, %f16, %f19;
	sub.f32 	%f86, %f84, %f85;
	sub.f32 	%f87, %f22, %f15;
	mul.f32 	%f88, %f14, %f87;
	mul.f32 	%f89, %f16, %f21;
	sub.f32 	%f90, %f88, %f89;
	mul.f32 	%f91, %f86, %f90;
	setp.gtu.f32 	%p36, %f91, 0f00000000;
	@%p36 bra 	$L__BB3_42;
	sub.f32 	%f92, %f21, %f19;
	sub.f32 	%f93, %f15, %f20;
	mul.f32 	%f94, %f93, %f92;
	sub.f32 	%f95, %f22, %f20;
	mov.f32 	%f96, 0f00000000;
	sub.f32 	%f97, %f96, %f19;
	mul.f32 	%f98, %f97, %f95;
	sub.f32 	%f99, %f94, %f98;
	sub.f32 	%f100, %f14, %f19;
	mul.f32 	%f101, %f100, %f95;
	sub.f32 	%f102, %f94, %f101;
	mul.f32 	%f103, %f99, %f102;
	setp.gtu.f32 	%p37, %f103, 0f00000000;
	@%p37 bra 	$L__BB3_42;
	setp.gt.f32 	%p38, %f19, %f21;
	selp.f32 	%f104, %f21, %f19, %p38;
	selp.f32 	%f105, %f19, %f21, %p38;
	max.f32 	%f106, %f17, %f104;
	min.f32 	%f107, %f18, %f105;
	setp.gtu.f32 	%p39, %f106, %f107;
	@%p39 bra 	$L__BB3_42;
	setp.gt.f32 	%p40, %f20, %f22;
	selp.f32 	%f108, %f22, %f20, %p40;
	selp.f32 	%f109, %f20, %f22, %p40;
	max.f32 	%f110, %f15, %f108;
	min.f32 	%f111, %f15, %f109;
	setp.gtu.f32 	%p41, %f110, %f111;
	@%p41 bra 	$L__BB3_42;
	xor.b32  	%r147, %r147, 1;
	bra.uni 	$L__BB3_44;
$L__BB3_42:
	add.f32 	%f112, %f19, %f21;
	div.rn.f32 	%f113, %f112, %f19;
	div.rn.f32 	%f114, %f112, %f21;
	min.f32 	%f115, %f113, %f114;
	setp.lt.f32 	%p42, %f14, %f115;
	max.f32 	%f116, %f113, %f114;
	setp.gt.f32 	%p43, %f14, %f116;
	or.pred  	%p44, %p42, %p43;
	@%p44 bra 	$L__BB3_44;
	add.f32 	%f117, %f20, %f22;
	div.rn.f32 	%f118, %f117, %f20;
	div.rn.f32 	%f119, %f117, %f22;
	min.f32 	%f120, %f118, %f119;
	setp.geu.f32 	%p45, %f15, %f120;
	max.f32 	%f121, %f118, %f119;
	setp.leu.f32 	%p46, %f15, %f121;
	and.pred  	%p47, %p45, %p46;
	@%p47 bra 	$L__BB3_46;
$L__BB3_44:
	add.s32 	%r146, %r146, 1;
	setp.ne.s32 	%p48, %r146, %r34;
	@%p48 bra 	$L__BB3_37;
	setp.eq.s32 	%p49, %r147, 0;
	@%p49 bra 	$L__BB3_34;
$L__BB3_46:
	fma.rn.f32 	%f122, %f1, 0f3DCCCCCD, %f3;
	cvt.f64.f32 	%fd35, %f122;
	div.rn.f64 	%fd36, %fd35, 0d3FF199999A000000;
	cvt.rn.f32.f64 	%f23, %fd36;
	fma.rn.f32 	%f123, %f2, 0f3DCCCCCD, %f4;
	cvt.f64.f32 	%fd37, %f123;
	div.rn.f64 	%fd38, %fd37, 0d3FF199999A000000;
	cvt.rn.f32.f64 	%f24, %fd38;
	sub.f32 	%f25, %f24, %f24;
	setp.lt.f32 	%p50, %f23, 0f00000000;
	min.f32 	%f26, %f23, 0f00000000;
	selp.f32 	%f27, 0f00000000, %f23, %p50;
	mov.b32 	%r148, 0;
	bra.uni 	$L__BB3_48;
$L__BB3_47:
	add.s32 	%r148, %r148, 1;
	setp.eq.s32 	%p66, %r148, %r31;
	@%p66 bra 	$L__BB3_74;
$L__BB3_48:
	mul.wide.u32 	%rd19, %r148, 16;
	add.s64 	%rd6, %rd1, %rd19;
	ld.u32 	%r42, [%rd6+8];
	setp.lt.s32 	%p51, %r42, 1;
	@%p51 bra 	$L__BB3_47;
	ld.u64 	%rd7, [%rd6];
	mov.b32 	%r151, 0;
	mov.u32 	%r150, %r151;
$L__BB3_50:
	mul.wide.u32 	%rd20, %r150, 24;
	add.s64 	%rd21, %rd7, %rd20;
	ld.f32 	%f28, [%rd21];
	ld.f32 	%f29, [%rd21+4];
	ld.f32 	%f30, [%rd21+12];
	ld.f32 	%f31, [%rd21+16];
	sub.f32 	%f124, %f29, %f24;
	mul.f32 	%f125, %f124, %f23;
	mul.f32 	%f126, %f25, %f28;
	sub.f32 	%f127, %f125, %f126;
	sub.f32 	%f128, %f31, %f24;
	mul.f32 	%f129, %f128, %f23;
	mul.f32 	%f130, %f25, %f30;
	sub.f32 	%f131, %f129, %f130;
	mul.f32 	%f132, %f127, %f131;
	setp.gtu.f32 	%p52, %f132, 0f00000000;
	@%p52 bra 	$L__BB3_55;
	sub.f32 	%f133, %f30, %f28;
	sub.f32 	%f134, %f24, %f29;
	mul.f32 	%f135, %f134, %f133;
	sub.f32 	%f136, %f31, %f29;
	mov.f32 	%f137, 0f00000000;
	sub.f32 	%f138, %f137, %f28;
	mul.f32 	%f139, %f138, %f136;
	sub.f32 	%f140, %f135, %f139;
	sub.f32 	%f141, %f23, %f28;
	mul.f32 	%f142, %f141, %f136;
	sub.f32 	%f143, %f135, %f142;
	mul.f32 	%f144, %f140, %f143;
	setp.gtu.f32 	%p53, %f144, 0f00000000;
	@%p53 bra 	$L__BB3_55;
	setp.gt.f32 	%p54, %f28, %f30;
	selp.f32 	%f145, %f30, %f28, %p54;
	selp.f32 	%f146, %f28, %f30, %p54;
	max.f32 	%f147, %f26, %f145;
	min.f32 	%f148, %f27, %f146;
	setp.gtu.f32 	%p55, %f147, %f148;
	@%p55 bra 	$L__BB3_55;
	setp.gt.f32 	%p56, %f29, %f31;
	selp.f32 	%f149, %f31, %f29, %p56;
	selp.f32 	%f150, %f29, %f31, %p56;
	max.f32 	%f151, %f24, %f149;
	min.f32 	%f152, %f24, %f150;
	setp.gtu.f32 	%p57, %f151, %f152;
	@%p57 bra 	$L__BB3_55;
	xor.b32  	%r151, %r151, 1;
	bra.uni 	$L__BB3_57;
$L__BB3_55:
	add.f32 	%f153, %f28, %f30;
	div.rn.f32 	%f154, %f153, %f28;
	div.rn.f32 	%f155, %f153, %f30;
	min.f32 	%f156, %f154, %f155;
	setp.gt.f32 	%p58, %f156, %f23;
	max.f32 	%f157, %f154, %f155;
	setp.lt.f32 	%p59, %f157, %f23;
	or.pred  	%p60, %p58, %p59;
	@%p60 bra 	$L__BB3_57;
	add.f32 	%f158, %f29, %f31;
	div.rn.f32 	%f159, %f158, %f29;
	div.rn.f32 	%f160, %f158, %f31;
	min.f32 	%f161, %f159, %f160;
	setp.leu.f32 	%p61, %f161, %f24;
	max.f32 	%f162, %f159, %f160;
	setp.geu.f32 	%p62, %f162, %f24;
	and.pred  	%p63, %p61, %p62;
	@%p63 bra 	$L__BB3_59;
$L__BB3_57:
	add.s32 	%r150, %r150, 1;
	setp.ne.s32 	%p64, %r150, %r42;
	@%p64 bra 	$L__BB3_50;
	setp.eq.s32 	%p65, %r151, 0;
	@%p65 bra 	$L__BB3_47;
$L__BB3_59:
	sub.f32 	%f32, %f1, %f3;
	cvt.f64.f32 	%fd18, %f32;
	{
	.reg .b32 %temp; 
	mov.b64 	{%temp, %r48}, %fd18;
	}
	mov.f64 	%fd39, 0d4000000000000000;
	{
	.reg .b32 %temp; 
	mov.b64 	{%temp, %r74}, %fd39;
	}
	and.b32  	%r50, %r74, 2146435072;
	setp.eq.s32 	%p68, %r50, 1062207488;
	abs.f64 	%fd19, %fd18;
	{ // callseq 6, 0
	.param .b64 param0;
	st.param.f64 	[param0], %fd19;
	.param .b64 retval0;
	call.uni (retval0), 
	__internal_accurate_pow, 
	(
	param0
	);
	ld.param.f64 	%fd40, [retval0];
	} // callseq 6
	setp.lt.s32 	%p69, %r48, 0;
	neg.f64 	%fd42, %fd40;
	selp.f64 	%fd43, %fd42, %fd40, %p68;
	selp.f64 	%fd76, %fd43, %fd40, %p69;
	setp.neu.f32 	%p70, %f32, 0f00000000;
	@%p70 bra 	$L__BB3_61;
	setp.eq.s32 	%p71, %r50, 1062207488;
	selp.b32 	%r75, %r48, 0, %p71;
	setp.lt.s32 	%p72, %r74, 0;
	or.b32  	%r76, %r75, 2146435072;
	selp.b32 	%r77, %r76, %r75, %p72;
	mov.b32 	%r78, 0;
	mov.b64 	%fd76, {%r78, %r77};
$L__BB3_61:
	add.f64 	%fd44, %fd18, 0d4000000000000000;
	{
	.reg .b32 %temp; 
	mov.b64 	{%temp, %r79}, %fd44;
	}
	and.b32  	%r80, %r79, 2146435072;
	setp.ne.s32 	%p73, %r80, 2146435072;
	@%p73 bra 	$L__BB3_66;
	setp.num.f32 	%p74, %f32, %f32;
	@%p74 bra 	$L__BB3_64;
	mov.f64 	%fd45, 0d4000000000000000;
	add.rn.f64 	%fd76, %fd18, %fd45;
	bra.uni 	$L__BB3_66;
$L__BB3_64:
	setp.neu.f64 	%p75, %fd19, 0d7FF0000000000000;
	@%p75 bra 	$L__BB3_66;
	setp.lt.s32 	%p76, %r48, 0;
	setp.eq.s32 	%p77, %r50, 1062207488;
	setp.lt.s32 	%p78, %r74, 0;
	selp.b32 	%r82, 0, 2146435072, %p78;
	and.b32  	%r83, %r74, 2147483647;
	setp.ne.s32 	%p79, %r83, 1071644672;
	or.b32  	%r84, %r82, -2147483648;
	selp.b32 	%r85, %r84, %r82, %p79;
	selp.b32 	%r86, %r85, %r82, %p77;
	selp.b32 	%r87, %r86, %r82, %p76;
	mov.b32 	%r88, 0;
	mov.b64 	%fd76, {%r88, %r87};
$L__BB3_66:
	setp.eq.s32 	%p80, %r50, 1062207488;
	setp.eq.f32 	%p81, %f32, 0f3F800000;
	selp.f64 	%fd26, 0d3FF0000000000000, %fd76, %p81;
	sub.f32 	%f33, %f2, %f4;
	cvt.f64.f32 	%fd27, %f33;
	{
	.reg .b32 %temp; 
	mov.b64 	{%temp, %r51}, %fd27;
	}
	abs.f64 	%fd28, %fd27;
	{ // callseq 7, 0
	.param .b64 param0;
	st.param.f64 	[param0], %fd28;
	.param .b64 retval0;
	call.uni (retval0), 
	__internal_accurate_pow, 
	(
	param0
	);
	ld.param.f64 	%fd46, [retval0];
	} // callseq 7
	setp.lt.s32 	%p82, %r51, 0;
	neg.f64 	%fd48, %fd46;
	selp.f64 	%fd49, %fd48, %fd46, %p80;
	selp.f64 	%fd78, %fd49, %fd46, %p82;
	setp.neu.f32 	%p83, %f33, 0f00000000;
	@%p83 bra 	$L__BB3_68;
	setp.eq.s32 	%p84, %r50, 1062207488;
	selp.b32 	%r90, %r51, 0, %p84;
	setp.lt.s32 	%p85, %r74, 0;
	or.b32  	%r91, %r90, 2146435072;
	selp.b32 	%r92, %r91, %r90, %p85;
	mov.b32 	%r93, 0;
	mov.b64 	%fd78, {%r93, %r92};
$L__BB3_68:
	add.f64 	%fd50, %fd27, 0d4000000000000000;
	{
	.reg .b32 %temp; 
	mov.b64 	{%temp, %r94}, %fd50;
	}
	and.b32  	%r95, %r94, 2146435072;
	setp.ne.s32 	%p86, %r95, 2146435072;
	@%p86 bra 	$L__BB3_73;
	setp.num.f32 	%p87, %f33, %f33;
	@%p87 bra 	$L__BB3_71;
	mov.f64 	%fd51, 0d4000000000000000;
	add.rn.f64 	%fd78, %fd27, %fd51;
	bra.uni 	$L__BB3_73;
$L__BB3_71:
	setp.neu.f64 	%p88, %fd28, 0d7FF0000000000000;
	@%p88 bra 	$L__BB3_73;
	setp.lt.s32 	%p89, %r51, 0;
	setp.eq.s32 	%p90, %r50, 1062207488;
	setp.lt.s32 	%p91, %r74, 0;
	selp.b32 	%r97, 0, 2146435072, %p91;
	and.b32  	%r98, %r74, 2147483647;
	setp.ne.s32 	%p92, %r98, 1071644672;
	or.b32  	%r99, %r97, -2147483648;
	selp.b32 	%r100, %r99, %r97, %p92;
	selp.b32 	%r101, %r100, %r97, %p90;
	selp.b32 	%r102, %r101, %r97, %p89;
	mov.b32 	%r103, 0;
	mov.b64 	%fd78, {%r103, %r102};
$L__BB3_73:
	setp.eq.f32 	%p93, %f33, 0f3F800000;
	selp.f64 	%fd52, 0d3FF0000000000000, %fd78, %p93;
	add.f64 	%fd53, %fd26, %fd52;
	sqrt.rn.f64 	%fd54, %fd53;
	cvt.rn.f32.f64 	%f163, %fd54;
	mul.wide.s32 	%rd30, %r60, 4;
	mov.u64 	%rd31, gr_viz1;
	add.s64 	%rd32, %rd31, %rd30;
	st.global.f32 	[%rd32], %f163;
	mov.u64 	%rd33, gr_viz;
	add.s64 	%rd34, %rd33, %rd30;
	st.global.f32 	[%rd34], %f163;
	mul.wide.s32 	%rd35, %r4, 4;
	add.s64 	%rd36, %rd31, %rd35;
	st.global.f32 	[%rd36], %f163;
	add.s64 	%rd37, %rd33, %rd35;
	st.global.f32 	[%rd37], %f163;
	bra.uni 	$L__BB3_75;
$L__BB3_74:
	mul.wide.s32 	%rd22, %r60, 4;
	mov.u64 	%rd23, gr_viz1;
	add.s64 	%rd24, %rd23, %rd22;
	mov.b32 	%r73, -1082130432;
	st.global.u32 	[%rd24], %r73;
	mov.u64 	%rd25, gr_viz;
	add.s64 	%rd26, %rd25, %rd22;
	st.global.u32 	[%rd26], %r73;
	mul.wide.s32 	%rd27, %r4, 4;
	add.s64 	%rd28, %rd23, %rd27;
	st.global.u32 	[%rd28], %r73;
	add.s64 	%rd29, %rd25, %rd27;
	st.global.u32 	[%rd29], %r73;
$L__BB3_75:
	ret;

}
	// .globl	graph_viz1
.visible .entry graph_viz1()
{
	.reg .pred 	%p<114>;
	.reg .b32 	%r<130>;
	.reg .b32 	%f<166>;
	.reg .b64 	%rd<48>;
	.reg .b64 	%fd<74>;

	ld.global.u32 	%r1, [points_count];
	setp.lt.s32 	%p2, %r1, 1;
	@%p2 bra 	$L__BB4_72;
	ld.global.u64 	%rd1, [points];
	ld.global.u32 	%r2, [polygons_count];
	ld.global.u64 	%rd2, [polygons];
	mov.f64 	%fd27, 0d4000000000000000;
	{
	.reg .b32 %temp; 
	mov.b64 	{%temp, %r3}, %fd27;
	}
	and.b32  	%r4, %r3, 2146435072;
	setp.eq.s32 	%p3, %r4, 1062207488;
	setp.lt.s32 	%p4, %r3, 0;
	selp.b32 	%r5, 0, 2146435072, %p4;
	and.b32  	%r57, %r3, 2147483647;
	setp.ne.s32 	%p5, %r57, 1071644672;
	and.pred  	%p1, %p3, %p5;
	mov.b32 	%r110, 0;
	mov.u64 	%rd40, gr_viz1;
	mov.u64 	%rd42, gr_viz;
$L__BB4_2:
	mov.b32 	%r111, 0;
	mul.wide.u32 	%rd11, %r110, 12;
	add.s64 	%rd12, %rd1, %rd11;
$L__BB4_3:
	mad.lo.s32 	%r8, %r1, %r110, %r111;
	mad.lo.s32 	%r9, %r1, %r111, %r110;
	setp.lt.u32 	%p6, %r110, %r111;
	mul.lo.s32 	%r59, %r1, %r1;
	setp.ge.s32 	%p7, %r8, %r59;
	or.pred  	%p8, %p6, %p7;
	@%p8 bra 	$L__BB4_70;
	ld.f32 	%f1, [%rd12];
	ld.f32 	%f2, [%rd12+4];
	ld.u32 	%r10, [%rd12+8];
	mul.wide.u32 	%rd13, %r111, 12;
	add.s64 	%rd14, %rd1, %rd13;
	ld.f32 	%f3, [%rd14];
	ld.f32 	%f4, [%rd14+4];
	ld.u32 	%r11, [%rd14+8];
	sub.s32 	%r60, %r10, %r11;
	abs.s32 	%r61, %r60;
	setp.lt.s32 	%p9, %r61, 2;
	@%p9 bra 	$L__BB4_59;
	setp.gt.s32 	%p10, %r2, 0;
	@%p10 bra 	$L__BB4_6;
	bra.uni 	$L__BB4_48;
$L__BB4_6:
	sub.f32 	%f27, %f3, %f1;
	sub.f32 	%f28, %f4, %f2;
	setp.gt.f32 	%p11, %f1, %f3;
	selp.f32 	%f29, %f3, %f1, %p11;
	selp.f32 	%f30, %f1, %f3, %p11;
	setp.gt.f32 	%p12, %f2, %f4;
	selp.f32 	%f31, %f4, %f2, %p12;
	selp.f32 	%f32, %f2, %f4, %p12;
	mov.b32 	%r112, 0;
	mov.u32 	%r121, %r112;
	mov.u32 	%r120, %r112;
$L__BB4_7:
	mul.wide.u32 	%rd15, %r112, 16;
	add.s64 	%rd3, %rd2, %rd15;
	ld.u32 	%r15, [%rd3+8];
	setp.lt.s32 	%p13, %r15, 1;
	@%p13 bra 	$L__BB4_19;
	ld.u64 	%rd16, [%rd3];
	neg.s32 	%r115, %r15;
	add.s64 	%rd47, %rd16, 12;
$L__BB4_9:
	ld.f32 	%f5, [%rd47+-12];
	ld.f32 	%f6, [%rd47+-8];
	ld.u32 	%r20, [%rd47+-4];
	ld.f32 	%f7, [%rd47];
	ld.f32 	%f8, [%rd47+4];
	ld.u32 	%r21, [%rd47+8];
	sub.f32 	%f33, %f6, %f2;
	mul.f32 	%f34, %f27, %f33;
	sub.f32 	%f35, %f5, %f1;
	mul.f32 	%f36, %f28, %f35;
	sub.f32 	%f37, %f34, %f36;
	sub.f32 	%f38, %f8, %f2;
	mul.f32 	%f39, %f27, %f38;
	sub.f32 	%f40, %f7, %f1;
	mul.f32 	%f41, %f28, %f40;
	sub.f32 	%f42, %f39, %f41;
	mul.f32 	%f43, %f37, %f42;
	setp.gtu.f32 	%p14, %f43, 0f00000000;
	@%p14 bra 	$L__BB4_14;
	sub.f32 	%f44, %f7, %f5;
	sub.f32 	%f45, %f2, %f6;
	mul.f32 	%f46, %f45, %f44;
	sub.f32 	%f47, %f8, %f6;
	sub.f32 	%f48, %f1, %f5;
	mul.f32 	%f49, %f48, %f47;
	sub.f32 	%f50, %f46, %f49;
	sub.f32 	%f51, %f4, %f6;
	mul.f32 	%f52, %f51, %f44;
	sub.f32 	%f53, %f3, %f5;
	mul.f32 	%f54, %f53, %f47;
	sub.f32 	%f55, %f52, %f54;
	mul.f32 	%f56, %f50, %f55;
	setp.gtu.f32 	%p15, %f56, 0f00000000;
	@%p15 bra 	$L__BB4_14;
	setp.gt.f32 	%p16, %f5, %f7;
	selp.f32 	%f57, %f7, %f5, %p16;
	selp.f32 	%f58, %f5, %f7, %p16;
	max.f32 	%f59, %f29, %f57;
	min.f32 	%f60, %f30, %f58;
	setp.gtu.f32 	%p17, %f59, %f60;
	@%p17 bra 	$L__BB4_14;
	setp.gt.f32 	%p18, %f6, %f8;
	selp.f32 	%f61, %f8, %f6, %p18;
	selp.f32 	%f62, %f6, %f8, %p18;
	max.f32 	%f63, %f31, %f61;
	min.f32 	%f64, %f32, %f62;
	setp.gtu.f32 	%p19, %f63, %f64;
	@%p19 bra 	$L__BB4_14;
	setp.ne.s32 	%p20, %r11, %r20;
	setp.ne.s32 	%p21, %r11, %r21;
	and.pred  	%p22, %p20, %p21;
	setp.ne.s32 	%p23, %r10, %r20;
	and.pred  	%p24, %p23, %p22;
	setp.ne.s32 	%p25, %r10, %r21;
	and.pred  	%p26, %p24, %p25;
	@%p26 bra 	$L__BB4_47;
$L__BB4_14:
	setp.ne.s32 	%p27, %r10, %r20;
	setp.ne.s32 	%p28, %r10, %r21;
	mov.b32 	%r118, 0;
	and.pred  	%p29, %p27, %p28;
	@%p29 bra 	$L__BB4_16;
	sub.f32 	%f65, %f7, %f5;
	sub.f32 	%f66, %f4, %f6;
	mul.f32 	%f67, %f66, %f65;
	sub.f32 	%f68, %f3, %f5;
	sub.f32 	%f69, %f8, %f6;
	mul.f32 	%f70, %f68, %f69;
	setp.gt.f32 	%p30, %f67, %f70;
	selp.u32 	%r118, 1, 0, %p30;
$L__BB4_16:
	add.s32 	%r120, %r118, %r120;
	setp.ne.s32 	%p31, %r11, %r20;
	setp.ne.s32 	%p32, %r11, %r21;
	mov.b32 	%r119, 0;
	and.pred  	%p33, %p31, %p32;
	@%p33 bra 	$L__BB4_18;
	sub.f32 	%f71, %f7, %f5;
	sub.f32 	%f72, %f2, %f6;
	mul.f32 	%f73, %f72, %f71;
	sub.f32 	%f74, %f1, %f5;
	sub.f32 	%f75, %f8, %f6;
	mul.f32 	%f76, %f74, %f75;
	setp.gt.f32 	%p34, %f73, %f76;
	selp.u32 	%r119, 1, 0, %p34;
$L__BB4_18:
	add.s32 	%r121, %r119, %r121;
	add.s32 	%r115, %r115, 1;
	setp.ne.s32 	%p35, %r115, 0;
	add.s64 	%rd47, %rd47, 24;
	@%p35 bra 	$L__BB4_9;
$L__BB4_19:
	add.s32 	%r112, %r112, 1;
	setp.ne.s32 	%p36, %r112, %r2;
	@%p36 bra 	$L__BB4_7;
	add.s32 	%r65, %r121, %r120;
	setp.lt.s32 	%p37, %r65, 2;
	@%p37 bra 	$L__BB4_48;
	fma.rn.f32 	%f77, %f1, 0f41300000, %f3;
	div.rn.f32 	%f9, %f77, 0f41400000;
	fma.rn.f32 	%f78, %f2, 0f41300000, %f4;
	div.rn.f32 	%f10, %f78, 0f41400000;
	sub.f32 	%f11, %f10, %f10;
	mov.b32 	%r122, 0;
$L__BB4_22:
	mul.wide.u32 	%rd17, %r122, 16;
	add.s64 	%rd7, %rd2, %rd17;
	ld.u32 	%r33, [%rd7+8];
	setp.lt.s32 	%p38, %r33, 1;
	@%p38 bra 	$L__BB4_46;
	ld.u64 	%rd8, [%rd7];
	mov.b32 	%r125, 0;
	mov.u32 	%r124, %r125;
$L__BB4_24:
	mul.wide.u32 	%rd18, %r124, 24;
	add.s64 	%rd19, %rd8, %rd18;
	ld.f32 	%f12, [%rd19];
	ld.f32 	%f13, [%rd19+4];
	ld.f32 	%f14, [%rd19+12];
	ld.f32 	%f15, [%rd19+16];
	sub.f32 	%f79, %f13, %f10;
	mul.f32 	%f80, %f9, %f79;
	mul.f32 	%f81, %f11, %f12;
	sub.f32 	%f82, %f80, %f81;
	sub.f32 	%f83, %f15, %f10;
	mul.f32 	%f84, %f9, %f83;
	mul.f32 	%f85, %f11, %f14;
	sub.f32 	%f86, %f84, %f85;
	mul.f32 	%f87, %f82, %f86;
	setp.gtu.f32 	%p39, %f87, 0f00000000;
	@%p39 bra 	$L__BB4_29;
	sub.f32 	%f88, %f14, %f12;
	sub.f32 	%f89, %f10, %f13;
	mul.f32 	%f90, %f89, %f88;
	sub.f32 	%f91, %f15, %f13;
	mov.f32 	%f92, 0f00000000;
	sub.f32 	%f93, %f92, %f12;
	mul.f32 	%f94, %f93, %f91;
	sub.f32 	%f95, %f90, %f94;
	sub.f32 	%f96, %f9, %f12;
	mul.f32 	%f97, %f96, %f91;
	sub.f32 	%f98, %f90, %f97;
	mul.f32 	%f99, %f95, %f98;
	setp.gtu.f32 	%p40, %f99, 0f00000000;
	@%p40 bra 	$L__BB4_29;
	setp.gt.f32 	%p41, %f12, %f14;
	selp.f32 	%f100, %f14, %f12, %p41;
	selp.f32 	%f101, %f12, %f14, %p41;
	setp.lt.f32 	%p42, %f9, 0f00000000;
	min.f32 	%f102, %f9, 0f00000000;
	max.f32 	%f103, %f102, %f100;
	selp.f32 	%f104, 0f00000000, %f9, %p42;
	min.f32 	%f105, %f104, %f101;
	setp.gtu.f32 	%p43, %f103, %f105;
	@%p43 bra 	$L__BB4_29;
	setp.gt.f32 	%p44, %f13, %f15;
	selp.f32 	%f106, %f15, %f13, %p44;
	selp.f32 	%f107, %f13, %f15, %p44;
	max.f32 	%f108, %f10, %f106;
	min.f32 	%f109, %f10, %f107;
	setp.gtu.f32 	%p45, %f108, %f109;
	@%p45 bra 	$L__BB4_29;
	xor.b32  	%r125, %r125, 1;
	bra.uni 	$L__BB4_31;
$L__BB4_29:
	add.f32 	%f110, %f12, %f14;
	div.rn.f32 	%f111, %f110, %f12;
	div.rn.f32 	%f112, %f110, %f14;
	min.f32 	%f113, %f111, %f112;
	setp.lt.f32 	%p46, %f9, %f113;
	max.f32 	%f114, %f111, %f112;
	setp.gt.f32 	%p47, %f9, %f114;
	or.pred  	%p48, %p46, %p47;
	@%p48 bra 	$L__BB4_31;
	add.f32 	%f115, %f13, %f15;
	div.rn.f32 	%f116, %f115, %f13;
	div.rn.f32 	%f117, %f115, %f15;
	min.f32 	%f118, %f116, %f117;
	setp.geu.f32 	%p49, %f10, %f118;
	max.f32 	%f119, %f116, %f117;
	setp.leu.f32 	%p50, %f10, %f119;
	and.pred  	%p51, %p49, %p50;
	@%p51 bra 	$L__BB4_33;
$L__BB4_31:
	add.s32 	%r124, %r124, 1;
	setp.ne.s32 	%p52, %r124, %r33;
	@%p52 bra 	$L__BB4_24;
	setp.eq.s32 	%p53, %r125, 0;
	@%p53 bra 	$L__BB4_46;
$L__BB4_33:
	fma.rn.f32 	%f120, %f1, 0f3DCCCCCD, %f3;
	cvt.f64.f32 	%fd28, %f120;
	div.rn.f64 	%fd29, %fd28, 0d3FF199999A000000;
	cvt.rn.f32.f64 	%f16, %fd29;
	fma.rn.f32 	%f121, %f2, 0f3DCCCCCD, %f4;
	cvt.f64.f32 	%fd30, %f121;
	div.rn.f64 	%fd31, %fd30, 0d3FF199999A000000;
	cvt.rn.f32.f64 	%f17, %fd31;
	sub.f32 	%f18, %f17, %f17;
	mov.b32 	%r126, 0;
$L__BB4_34:
	mul.wide.u32 	%rd20, %r126, 16;
	add.s64 	%rd9, %rd2, %rd20;
	ld.u32 	%r40, [%rd9+8];
	setp.lt.s32 	%p54, %r40, 1;
	@%p54 bra 	$L__BB4_45;
	ld.u64 	%rd10, [%rd9];
	mov.b32 	%r129, 0;
	mov.u32 	%r128, %r129;
$L__BB4_36:
	mul.wide.u32 	%rd21, %r128, 24;
	add.s64 	%rd22, %rd10, %rd21;
	ld.f32 	%f19, [%rd22];
	ld.f32 	%f20, [%rd22+4];
	ld.f32 	%f21, [%rd22+12];
	ld.f32 	%f22, [%rd22+16];
	sub.f32 	%f122, %f20, %f17;
	mul.f32 	%f123, %f122, %f16;
	mul.f32 	%f124, %f18, %f19;
	sub.f32 	%f125, %f123, %f124;
	sub.f32 	%f126, %f22, %f17;
	mul.f32 	%f127, %f126, %f16;
	mul.f32 	%f128, %f18, %f21;
	sub.f32 	%f129, %f127, %f128;
	mul.f32 	%f130, %f125, %f129;
	setp.gtu.f32 	%p55, %f130, 0f00000000;
	@%p55 bra 	$L__BB4_41;
	sub.f32 	%f131, %f21, %f19;
	sub.f32 	%f132, %f17, %f20;
	mul.f32 	%f133, %f132, %f131;
	sub.f32 	%f134, %f22, %f20;
	mov.f32 	%f135, 0f00000000;
	sub.f32 	%f136, %f135, %f19;
	mul.f32 	%f137, %f136, %f134;
	sub.f32 	%f138, %f133, %f137;
	sub.f32 	%f139, %f16, %f19;
	mul.f32 	%f140, %f139, %f134;
	sub.f32 	%f141, %f133, %f140;
	mul.f32 	%f142, %f138, %f141;
	setp.gtu.f32 	%p56, %f142, 0f00000000;
	@%p56 bra 	$L__BB4_41;
	setp.gt.f32 	%p57, %f19, %f21;
	selp.f32 	%f143, %f21, %f19, %p57;
	selp.f32 	%f144, %f19, %f21, %p57;
	setp.lt.f32 	%p58, %f16, 0f00000000;
	min.f32 	%f145, %f16, 0f00000000;
	max.f32 	%f146, %f145, %f143;
	selp.f32 	%f147, 0f00000000, %f16, %p58;
	min.f32 	%f148, %f147, %f144;
	setp.gtu.f32 	%p59, %f146, %f148;
	@%p59 bra 	$L__BB4_41;
	setp.gt.f32 	%p60, %f20, %f22;
	selp.f32 	%f149, %f22, %f20, %p60;
	selp.f32 	%f150, %f20, %f22, %p60;
	max.f32 	%f151, %f17, %f149;
	min.f32 	%f152, %f17, %f150;
	setp.gtu.f32 	%p61, %f151, %f152;
	@%p61 bra 	$L__BB4_41;
	xor.b32  	%r129, %r129, 1;
	bra.uni 	$L__BB4_43;
$L__BB4_41:
	add.f32 	%f153, %f19, %f21;
	div.rn.f32 	%f154, %f153, %f19;
	div.rn.f32 	%f155, %f153, %f21;
	min.f32 	%f156, %f154, %f155;
	setp.gt.f32 	%p62, %f156, %f16;
	max.f32 	%f157, %f154, %f155;
	setp.lt.f32 	%p63, %f157, %f16;
	or.pred  	%p64, %p62, %p63;
	@%p64 bra 	$L__BB4_43;
	add.f32 	%f158, %f20, %f22;
	div.rn.f32 	%f159, %f158, %f20;
	div.rn.f32 	%f160, %f158, %f22;
	min.f32 	%f161, %f159, %f160;
	setp.leu.f32 	%p65, %f161, %f17;
	max.f32 	%f162, %f159, %f160;
	setp.geu.f32 	%p66, %f162, %f17;
	and.pred  	%p67, %p65, %p66;
	@%p67 bra 	$L__BB4_48;
$L__BB4_43:
	add.s32 	%r128, %r128, 1;
	setp.ne.s32 	%p68, %r128, %r40;
	@%p68 bra 	$L__BB4_36;
	setp.ne.s32 	%p69, %r129, 0;
	@%p69 bra 	$L__BB4_48;
$L__BB4_45:
	add.s32 	%r126, %r126, 1;
	setp.eq.s32 	%p70, %r126, %r2;
	@%p70 bra 	$L__BB4_47;
	bra.uni 	$L__BB4_34;
$L__BB4_46:
	add.s32 	%r122, %r122, 1;
	setp.ne.s32 	%p71, %r122, %r2;
	@%p71 bra 	$L__BB4_22;
$L__BB4_47:
	mad.lo.s32 	%r70, %r1, %r110, %r111;
	mul.wide.u32 	%rd23, %r70, 4;
	mov.u64 	%rd24, gr_viz1;
	add.s64 	%rd25, %rd24, %rd23;
	ld.const.f32 	%f163, [MAX_VALUE];
	st.global.f32 	[%rd25], %f163;
	mov.u64 	%rd26, gr_viz;
	add.s64 	%rd27, %rd26, %rd23;
	st.global.f32 	[%rd27], %f163;
	mad.lo.s32 	%r71, %r1, %r111, %r110;
	mul.wide.u32 	%rd28, %r71, 4;
	add.s64 	%rd29, %rd24, %rd28;
	st.global.f32 	[%rd29], %f163;
	add.s64 	%rd30, %rd26, %rd28;
	st.global.f32 	[%rd30], %f163;
	bra.uni 	$L__BB4_70;
$L__BB4_48:
	or.b32  	%r48, %r5, -2147483648;
	setp.lt.s32 	%p72, %r3, 0;
	setp.eq.s32 	%p73, %r4, 1062207488;
	sub.f32 	%f23, %f1, %f3;
	cvt.f64.f32 	%fd1, %f23;
	{
	.reg .b32 %temp; 
	mov.b64 	{%temp, %r49}, %fd1;
	}
	abs.f64 	%fd2, %fd1;
	{ // callseq 10, 0
	.param .b64 param0;
	st.param.f64 	[param0], %fd2;
	.param .b64 retval0;
	call.uni (retval0), 
	__internal_accurate_pow, 
	(
	param0
	);
	ld.param.f64 	%fd32, [retval0];
	} // callseq 10
	setp.lt.s32 	%p75, %r49, 0;
	neg.f64 	%fd34, %fd32;
	selp.f64 	%fd35, %fd34, %fd32, %p73;
	selp.f64 	%fd36, %fd35, %fd32, %p75;
	setp.eq.f32 	%p76, %f23, 0f00000000;
	selp.b32 	%r72, %r49, 0, %p73;
	or.b32  	%r73, %r72, 2146435072;
	selp.b32 	%r74, %r73, %r72, %p72;
	mov.b32 	%r75, 0;
	mov.b64 	%fd37, {%r75, %r74};
	selp.f64 	%fd70, %fd37, %fd36, %p76;
	add.f64 	%fd38, %fd1, 0d4000000000000000;
	{
	.reg .b32 %temp; 
	mov.b64 	{%temp, %r76}, %fd38;
	}
	and.b32  	%r77, %r76, 2146435072;
	setp.ne.s32 	%p77, %r77, 2146435072;
	@%p77 bra 	$L__BB4_53;
	setp.nan.f32 	%p78, %f23, %f23;
	@%p78 bra 	$L__BB4_52;
	setp.neu.f64 	%p79, %fd2, 0d7FF0000000000000;
	@%p79 bra 	$L__BB4_53;
	setp.lt.s32 	%p80, %r49, 0;
	selp.b32 	%r78, %r48, %r5, %p1;
	selp.b32 	%r79, %r78, %r5, %p80;
	mov.b32 	%r80, 0;
	mov.b64 	%fd70, {%r80, %r79};
	bra.uni 	$L__BB4_53;
$L__BB4_52:
	mov.f64 	%fd39, 0d4000000000000000;
	add.rn.f64 	%fd70, %fd1, %fd39;
$L__BB4_53:
	setp.lt.s32 	%p81, %r3, 0;
	setp.eq.s32 	%p82, %r4, 1062207488;
	setp.eq.f32 	%p84, %f23, 0f3F800000;
	selp.f64 	%fd7, 0d3FF0000000000000, %fd70, %p84;
	sub.f32 	%f24, %f2, %f4;
	cvt.f64.f32 	%fd8, %f24;
	{
	.reg .b32 %temp; 
	mov.b64 	{%temp, %r50}, %fd8;
	}
	abs.f64 	%fd9, %fd8;
	{ // callseq 11, 0
	.param .b64 param0;
	st.param.f64 	[param0], %fd9;
	.param .b64 retval0;
	call.uni (retval0), 
	__internal_accurate_pow, 
	(
	param0
	);
	ld.param.f64 	%fd40, [retval0];
	} // callseq 11
	setp.lt.s32 	%p85, %r50, 0;
	neg.f64 	%fd42, %fd40;
	selp.f64 	%fd43, %fd42, %fd40, %p82;
	selp.f64 	%fd44, %fd43, %fd40, %p85;
	setp.eq.f32 	%p86, %f24, 0f00000000;
	selp.b32 	%r81, %r50, 0, %p82;
	or.b32  	%r82, %r81, 2146435072;
	selp.b32 	%r83, %r82, %r81, %p81;
	mov.b32 	%r84, 0;
	mov.b64 	%fd45, {%r84, %r83};
	selp.f64 	%fd71, %fd45, %fd44, %p86;
	add.f64 	%fd46, %fd8, 0d4000000000000000;
	{
	.reg .b32 %temp; 
	mov.b64 	{%temp, %r85}, %fd46;
	}
	and.b32  	%r86, %r85, 2146435072;
	setp.ne.s32 	%p87, %r86, 2146435072;
	@%p87 bra 	$L__BB4_58;
	setp.nan.f32 	%p88, %f24, %f24;
	@%p88 bra 	$L__BB4_57;
	setp.neu.f64 	%p89, %fd9, 0d7FF0000000000000;
	@%p89 bra 	$L__BB4_58;
	setp.lt.s32 	%p90, %r50, 0;
	selp.b32 	%r87, %r48, %r5, %p1;
	selp.b32 	%r88, %r87, %r5, %p90;
	mov.b32 	%r89, 0;
	mov.b64 	%fd71, {%r89, %r88};
	bra.uni 	$L__BB4_58;
$L__BB4_57:
	mov.f64 	%fd47, 0d4000000000000000;
	add.rn.f64 	%fd71, %fd8, %fd47;
$L__BB4_58:
	setp.eq.f32 	%p91, %f24, 0f3F800000;
	selp.f64 	%fd48, 0d3FF0000000000000, %fd71, %p91;
	add.f64 	%fd49, %fd7, %fd48;
	sqrt.rn.f64 	%fd50, %fd49;
	cvt.rn.f32.f64 	%f164, %fd50;
	mad.lo.s32 	%r90, %r1, %r110, %r111;
	mul.wide.u32 	%rd31, %r90, 4;
	mov.u64 	%rd32, gr_viz1;
	add.s64 	%rd33, %rd32, %rd31;
	st.global.f32 	[%rd33], %f164;
	mov.u64 	%rd34, gr_viz;
	add.s64 	%rd35, %rd34, %rd31;
	st.global.f32 	[%rd35], %f164;
	mad.lo.s32 	%r91, %r1, %r111, %r110;
	mul.wide.u32 	%rd36, %r91, 4;
	add.s64 	%rd37, %rd32, %rd36;
	st.global.f32 	[%rd37], %f164;
	add.s64 	%rd38, %rd34, %rd36;
	st.global.f32 	[%rd38], %f164;
	bra.uni 	$L__BB4_70;
$L__BB4_59:
	or.b32  	%r51, %r5, -2147483648;
	setp.lt.s32 	%p92, %r3, 0;
	setp.eq.s32 	%p93, %r4, 1062207488;
	sub.f32 	%f25, %f1, %f3;
	cvt.f64.f32 	%fd14, %f25;
	{
	.reg .b32 %temp; 
	mov.b64 	{%temp, %r52}, %fd14;
	}
	abs.f64 	%fd15, %fd14;
	{ // callseq 12, 0
	.param .b64 param0;
	st.param.f64 	[param0], %fd15;
	.param .b64 retval0;
	call.uni (retval0), 
	__internal_accurate_pow, 
	(
	param0
	);
	ld.param.f64 	%fd51, [retval0];
	} // callseq 12
	setp.lt.s32 	%p95, %r52, 0;
	neg.f64 	%fd53, %fd51;
	selp.f64 	%fd54, %fd53, %fd51, %p93;
	selp.f64 	%fd55, %fd54, %fd51, %p95;
	setp.eq.f32 	%p96, %f25, 0f00000000;
	selp.b32 	%r92, %r52, 0, %p93;
	or.b32  	%r93, %r92, 2146435072;
	selp.b32 	%r94, %r93, %r92, %p92;
	mov.b32 	%r95, 0;
	mov.b64 	%fd56, {%r95, %r94};
	selp.f64 	%fd72, %fd56, %fd55, %p96;
	add.f64 	%fd57, %fd14, 0d4000000000000000;
	{
	.reg .b32 %temp; 
	mov.b64 	{%temp, %r96}, %fd57;
	}
	and.b32  	%r97, %r96, 2146435072;
	setp.ne.s32 	%p97, %r97, 2146435072;
	@%p97 bra 	$L__BB4_64;
	setp.nan.f32 	%p98, %f25, %f25;
	@%p98 bra 	$L__BB4_63;
	setp.neu.f64 	%p99, %fd15, 0d7FF0000000000000;
	@%p99 bra 	$L__BB4_64;
	setp.lt.s32 	%p100, %r52, 0;
	selp.b32 	%r98, %r51, %r5, %p1;
	selp.b32 	%r99, %r98, %r5, %p100;
	mov.b32 	%r100, 0;
	mov.b64 	%fd72, {%r100, %r99};
	bra.uni 	$L__BB4_64;
$L__BB4_63:
	mov.f64 	%fd58, 0d4000000000000000;
	add.rn.f64 	%fd72, %fd14, %fd58;
$L__BB4_64:
	setp.lt.s32 	%p101, %r3, 0;
	setp.eq.s32 	%p102, %r4, 1062207488;
	setp.eq.f32 	%p104, %f25, 0f3F800000;
	selp.f64 	%fd20, 0d3FF0000000000000, %fd72, %p104;
	sub.f32 	%f26, %f2, %f4;
	cvt.f64.f32 	%fd21, %f26;
	{
	.reg .b32 %temp; 
	mov.b64 	{%temp, %r53}, %fd21;
	}
	abs.f64 	%fd22, %fd21;
	{ // callseq 13, 0
	.param .b64 param0;
	st.param.f64 	[param0], %fd22;
	.param .b64 retval0;
	call.uni (retval0), 
	__internal_accurate_pow, 
	(
	param0
	);
	ld.param.f64 	%fd59, [retval0];
	} // callseq 13
	setp.lt.s32 	%p105, %r53, 0;
	neg.f64 	%fd61, %fd59;
	selp.f64 	%fd62, %fd61, %fd59, %p102;
	selp.f64 	%fd63, %fd62, %fd59, %p105;
	setp.eq.f32 	%p106, %f26, 0f00000000;
	selp.b32 	%r101, %r53, 0, %p102;
	or.b32  	%r102, %r101, 2146435072;
	selp.b32 	%r103, %r102, %r101, %p101;
	mov.b32 	%r104, 0;
	mov.b64 	%fd64, {%r104, %r103};
	selp.f64 	%fd73, %fd64, %fd63, %p106;
	add.f64 	%fd65, %fd21, 0d4000000000000000;
	{
	.reg .b32 %temp; 
	mov.b64 	{%temp, %r105}, %fd65;
	}
	and.b32  	%r106, %r105, 2146435072;
	setp.ne.s32 	%p107, %r106, 2146435072;
	@%p107 bra 	$L__BB4_69;
	setp.nan.f32 	%p108, %f26, %f26;
	@%p108 bra 	$L__BB4_68;
	setp.neu.f64 	%p109, %fd22, 0d7FF0000000000000;
	@%p109 bra 	$L__BB4_69;
	setp.lt.s32 	%p110, %r53, 0;
	selp.b32 	%r107, %r51, %r5, %p1;
	selp.b32 	%r108, %r107, %r5, %p110;
	mov.b32 	%r109, 0;
	mov.b64 	%fd73, {%r109, %r108};
	bra.uni 	$L__BB4_69;
$L__BB4_68:
	mov.f64 	%fd66, 0d4000000000000000;
	add.rn.f64 	%fd73, %fd21, %fd66;
$L__BB4_69:
	setp.eq.f32 	%p111, %f26, 0f3F800000;
	selp.f64 	%fd67, 0d3FF0000000000000, %fd73, %p111;
	add.f64 	%fd68, %fd20, %fd67;
	sqrt.rn.f64 	%fd69, %fd68;
	cvt.rn.f32.f64 	%f165, %fd69;
	mul.wide.u32 	%rd39, %r8, 4;
	add.s64 	%rd41, %rd40, %rd39;
	st.global.f32 	[%rd41], %f165;
	add.s64 	%rd43, %rd42, %rd39;
	st.global.f32 	[%rd43], %f165;
	mul.wide.u32 	%rd44, %r9, 4;
	add.s64 	%rd45, %rd40, %rd44;
	st.global.f32 	[%rd45], %f165;
	add.s64 	%rd46, %rd42, %rd44;
	st.global.f32 	[%rd46], %f165;
$L__BB4_70:
	add.s32 	%r111, %r111, 1;
	setp.eq.s32 	%p112, %r111, %r1;
	@%p112 bra 	$L__BB4_71;
	bra.uni 	$L__BB4_3;
$L__BB4_71:
	add.s32 	%r110, %r110, 1;
	setp.ne.s32 	%p113, %r110, %r1;
	@%p113 bra 	$L__BB4_2;
$L__BB4_72:
	ret;

}
	// .globl	dijkstra1
.visible .entry dijkstra1()
{
	.reg .pred 	%p<23>;
	.reg .b16 	%rs<3>;
	.reg .b32 	%r<33>;
	.reg .b32 	%f<21>;
	.reg .b64 	%rd<25>;

	mov.u32 	%r22, %ctaid.x;
	mov.u32 	%r23, %ntid.x;
	mov.u32 	%r24, %tid.x;
	mad.lo.s32 	%r1, %r22, %r23, %r24;
	ld.global.u32 	%r2, [points_count];
	setp.ge.u32 	%p1, %r1, %r2;
	@%p1 bra 	$L__BB5_29;
	cvt.u64.u32 	%rd9, %r1;
	mov.u64 	%rd10, mVisited;
	add.s64 	%rd1, %rd10, %rd9;
	ld.global.u8 	%rs1, [%rd1];
	setp.eq.s16 	%p2, %rs1, 0;
	@%p2 bra 	$L__BB5_29;
	mov.b16 	%rs2, 0;
	st.global.u8 	[%rd1], %rs2;
	setp.lt.s32 	%p3, %r2, 1;
	@%p3 bra 	$L__BB5_29;
	mul.lo.s32 	%r3, %r2, %r1;
	mul.wide.u32 	%rd11, %r1, 4;
	mov.u64 	%rd12, uDistance;
	add.s64 	%rd2, %rd12, %rd11;
	and.b32  	%r4, %r2, 3;
	setp.lt.u32 	%p4, %r2, 4;
	mov.b32 	%r32, 0;
	@%p4 bra 	$L__BB5_22;
	mov.u64 	%rd14, cDistance;
	add.s64 	%rd23, %rd14, 8;
	and.b32  	%r32, %r2, 2147483644;
	mov.b32 	%r28, 0;
	mov.u64 	%rd16, gr_viz;
	mov.u32 	%r27, %r3;
$L__BB5_5:
	mul.wide.s32 	%rd15, %r27, 4;
	add.s64 	%rd17, %rd16, %rd15;
	add.s64 	%rd4, %rd17, 8;
	setp.ge.s32 	%p5, %r28, %r2;
	@%p5 bra 	$L__BB5_9;
	ld.global.f32 	%f1, [%rd4+-8];
	setp.leu.f32 	%p6, %f1, 0f00000000;
	@%p6 bra 	$L__BB5_9;
	ld.global.f32 	%f11, [%rd2];
	ld.global.f32 	%f12, [%rd23+-8];
	add.f32 	%f2, %f12, %f1;
	setp.leu.f32 	%p7, %f11, %f2;
	@%p7 bra 	$L__BB5_9;
	st.global.f32 	[%rd2], %f2;
$L__BB5_9:
	add.s32 	%r8, %r28, 1;
	setp.ge.s32 	%p8, %r8, %r2;
	@%p8 bra 	$L__BB5_13;
	ld.global.f32 	%f3, [%rd4+-4];
	setp.leu.f32 	%p9, %f3, 0f00000000;
	@%p9 bra 	$L__BB5_13;
	ld.global.f32 	%f13, [%rd2];
	ld.global.f32 	%f14, [%rd23+-4];
	add.f32 	%f4, %f14, %f3;
	setp.leu.f32 	%p10, %f13, %f4;
	@%p10 bra 	$L__BB5_13;
	st.global.f32 	[%rd2], %f4;
$L__BB5_13:
	add.s32 	%r9, %r8, 1;
	setp.ge.s32 	%p11, %r9, %r2;
	@%p11 bra 	$L__BB5_17;
	ld.global.f32 	%f5, [%rd4];
	setp.leu.f32 	%p12, %f5, 0f00000000;
	@%p12 bra 	$L__BB5_17;
	ld.global.f32 	%f15, [%rd2];
	ld.global.f32 	%f16, [%rd23];
	add.f32 	%f6, %f16, %f5;
	setp.leu.f32 	%p13, %f15, %f6;
	@%p13 bra 	$L__BB5_17;
	st.global.f32 	[%rd2], %f6;
$L__BB5_17:
	add.s32 	%r10, %r9, 1;
	setp.ge.s32 	%p14, %r10, %r2;
	@%p14 bra 	$L__BB5_21;
	ld.global.f32 	%f7, [%rd4+4];
	setp.leu.f32 	%p15, %f7, 0f00000000;
	@%p15 bra 	$L__BB5_21;
	ld.global.f32 	%f17, [%rd2];
	ld.global.f32 	%f18, [%rd23+4];
	add.f32 	%f8, %f18, %f7;
	setp.leu.f32 	%p16, %f17, %f8;
	@%p16 bra 	$L__BB5_21;
	st.global.f32 	[%rd2], %f8;
$L__BB5_21:
	add.s64 	%rd23, %rd23, 16;
	add.s32 	%r27, %r27, 4;
	add.s32 	%r28, %r10, 1;
	setp.ne.s32 	%p17, %r28, %r32;
	@%p17 bra 	$L__BB5_5;
$L__BB5_22:
	setp.eq.s32 	%p18, %r4, 0;
	@%p18 bra 	$L__BB5_29;
	mul.wide.u32 	%rd18, %r32, 4;
	mov.u64 	%rd19, cDistance;
	add.s64 	%rd24, %rd19, %rd18;
	add.s32 	%r31, %r32, %r3;
	neg.s32 	%r30, %r4;
	mov.u64 	%rd21, gr_viz;
$L__BB5_24:
	.pragma "nounroll";
	setp.ge.s32 	%p19, %r32, %r2;
	@%p19 bra 	$L__BB5_28;
	mul.wide.s32 	%rd20, %r31, 4;
	add.s64 	%rd22, %rd21, %rd20;
	ld.global.f32 	%f9, [%rd22];
	setp.leu.f32 	%p20, %f9, 0f00000000;
	@%p20 bra 	$L__BB5_28;
	ld.global.f32 	%f19, [%rd2];
	ld.global.f32 	%f20, [%rd24];
	add.f32 	%f10, %f20, %f9;
	setp.leu.f32 	%p21, %f19, %f10;
	@%p21 bra 	$L__BB5_28;
	st.global.f32 	[%rd2], %f10;
$L__BB5_28:
	add.s32 	%r32, %r32, 1;
	add.s64 	%rd24, %rd24, 4;
	add.s32 	%r31, %r31, 1;
	add.s32 	%r30, %r30, 1;
	setp.ne.s32 	%p22, %r30, 0;
	@%p22 bra 	$L__BB5_24;
$L__BB5_29:
	ret;

}
	// .globl	dijkstra2
.visible .entry dijkstra2()
{
	.reg .pred 	%p<2>;
	.reg .b16 	%rs<2>;
	.reg .b32 	%r<5>;
	.reg .b32 	%f<5>;
	.reg .b64 	%rd<9>;

	mov.u32 	%r2, %ctaid.x;
	mov.u32 	%r3, %ntid.x;
	mov.u32 	%r4, %tid.x;
	mad.lo.s32 	%r1, %r2, %r3, %r4;
	mul.wide.u32 	%rd3, %r1, 4;
	mov.u64 	%rd4, cDistance;
	add.s64 	%rd1, %rd4, %rd3;
	ld.global.f32 	%f4, [%rd1];
	mov.u64 	%rd5, uDistance;
	add.s64 	%rd2, %rd5, %rd3;
	ld.global.f32 	%f2, [%rd2];
	setp.ltu.f32 	%p1, %f4, %f2;
	@%p1 bra 	$L__BB6_2;
	cvt.u64.u32 	%rd6, %r1;
	st.global.f32 	[%rd1], %f2;
	mov.u64 	%rd7, mVisited;
	add.s64 	%rd8, %rd7, %rd6;
	mov.b16 	%rs1, 1;
	st.global.u8 	[%rd8], %rs1;
	mov.f32 	%f4, %f2;
$L__BB6_2:
	st.global.f32 	[%rd2], %f4;
	ret;

}
	// .globl	isEmpty
.visible .entry isEmpty(
	.param .u64 .ptr .align 1 isEmpty_param_0
)
{
	.reg .pred 	%p<4>;
	.reg .b32 	%r<8>;
	.reg .b32 	%f<3>;
	.reg .b64 	%rd<8>;

	ld.param.u64 	%rd2, [isEmpty_param_0];
	cvta.to.global.u64 	%rd1, %rd2;
	mov.b32 	%r4, 0;
	st.global.u32 	[%rd1], %r4;
	ld.global.u32 	%r1, [points_count];
	setp.lt.s32 	%p1, %r1, 1;
	@%p1 bra 	$L__BB7_5;
	mov.b32 	%r7, 0;
	mov.u64 	%rd4, uDistance;
	mov.u64 	%rd6, distance;
	bra.uni 	$L__BB7_3;
$L__BB7_2:
	add.s32 	%r7, %r7, 1;
	setp.eq.s32 	%p3, %r7, %r1;
	@%p3 bra 	$L__BB7_5;
$L__BB7_3:
	mul.wide.u32 	%rd3, %r7, 4;
	add.s64 	%rd5, %rd4, %rd3;
	ld.global.f32 	%f1, [%rd5];
	add.s64 	%rd7, %rd6, %rd3;
	ld.global.f32 	%f2, [%rd7];
	setp.leu.f32 	%p2, %f1, %f2;
	@%p2 bra 	$L__BB7_2;
	mov.b32 	%r6, 1065353216;
	st.global.u32 	[%rd1], %r6;
$L__BB7_5:
	ret;

}
	// .globl	dPrint
.visible .entry dPrint()
{
	.local .align 16 .b8 	__local_depot8[16];
	.reg .b64 	%SP;
	.reg .b64 	%SPL;
	.reg .pred 	%p<3>;
	.reg .b32 	%r<14>;
	.reg .b32 	%f<4>;
	.reg .b64 	%rd<13>;
	.reg .b64 	%fd<2>;

	mov.u64 	%SPL, __local_depot8;
	cvta.local.u64 	%SP, %SPL;
	mov.u64 	%rd2, $str;
	cvta.global.u64 	%rd3, %rd2;
	{ // callseq 14, 0
	.param .b64 param0;
	st.param.b64 	[param0], %rd3;
	.param .b64 param1;
	st.param.b64 	[param1], 0;
	.param .b32 retval0;
	call.uni (retval0), 
	vprintf, 
	(
	param0, 
	param1
	);
	ld.param.b32 	%r6, [retval0];
	} // callseq 14
	ld.global.u32 	%r12, [points_count];
	setp.lt.s32 	%p1, %r12, 1;
	@%p1 bra 	$L__BB8_3;
	add.u64 	%rd4, %SP, 0;
	add.u64 	%rd1, %SPL, 0;
	mov.b32 	%r13, 0;
	mov.u64 	%rd6, uDistance;
	mov.u64 	%rd8, distance;
	mov.u64 	%rd10, $str$1;
$L__BB8_2:
	add.s32 	%r9, %r12, -1;
	mul.wide.u32 	%rd5, %r13, 4;
	add.s64 	%rd7, %rd6, %rd5;
	ld.global.f32 	%f1, [%rd7];
	add.s64 	%rd9, %rd8, %rd5;
	ld.global.f32 	%f2, [%rd9];
	sub.f32 	%f3, %f1, %f2;
	cvt.f64.f32 	%fd1, %f3;
	st.local.v2.u32 	[%rd1], {%r9, %r13};
	st.local.f64 	[%rd1+8], %fd1;
	cvta.global.u64 	%rd11, %rd10;
	{ // callseq 15, 0
	.param .b64 param0;
	st.param.b64 	[param0], %rd11;
	.param .b64 param1;
	st.param.b64 	[param1], %rd4;
	.param .b32 retval0;
	call.uni (retval0), 
	vprintf, 
	(
	param0, 
	param1
	);
	ld.param.b32 	%r10, [retval0];
	} // callseq 15
	add.s32 	%r13, %r13, 1;
	ld.global.u32 	%r12, [points_count];
	setp.lt.s32 	%p2, %r13, %r12;
	@%p2 bra 	$L__BB8_2;
$L__BB8_3:
	ret;

}
	// .globl	dijkstra
.visible .entry dijkstra(
	.param .u64 .ptr .align 1 dijkstra_param_0,
	.param .u64 .ptr .align 1 dijkstra_param_1
)
{
	.local .align 16 .b8 	__local_depot9[16];
	.reg .b64 	%SP;
	.reg .b64 	%SPL;
	.reg .pred 	%p<34>;
	.reg .b16 	%rs<10>;
	.reg .b32 	%r<80>;
	.reg .b32 	%f<35>;
	.reg .b64 	%rd<56>;
	.reg .b64 	%fd<3>;

	mov.u64 	%SPL, __local_depot9;
	cvta.local.u64 	%SP, %SPL;
	ld.param.u64 	%rd10, [dijkstra_param_0];
	ld.param.u64 	%rd11, [dijkstra_param_1];
	cvta.to.global.u64 	%rd1, %rd11;
	cvta.to.global.u64 	%rd2, %rd10;
	add.u64 	%rd12, %SP, 0;
	add.u64 	%rd3, %SPL, 0;
	ld.global.u32 	%r37, [points_count];
	add.s32 	%r1, %r37, -1;
	mul.wide.s32 	%rd13, %r37, 4;
	add.s64 	%rd14, %rd2, %rd13;
	st.global.u32 	[%rd14+-4], %r1;
	mov.u64 	%rd15, distance;
	add.s64 	%rd16, %rd15, %rd13;
	mov.b32 	%r38, 0;
	st.global.u32 	[%rd16+-4], %r38;
	add.s64 	%rd17, %rd1, %rd13;
	st.global.u32 	[%rd17+-4], %r38;
	ld.global.u32 	%r76, [points_count];
	setp.lt.s32 	%p1, %r76, 2;
	@%p1 bra 	$L__BB9_39;
	mov.b32 	%r60, 0;
	ld.const.f32 	%f1, [MAX_VALUE];
	mov.u64 	%rd23, visited;
$L__BB9_2:
	setp.lt.s32 	%p2, %r76, 1;
	@%p2 bra 	$L__BB9_30;
	and.b32  	%r6, %r76, 3;
	setp.lt.u32 	%p3, %r76, 4;
	mov.b32 	%r68, 0;
	mov.f32 	%f29, %f1;
	@%p3 bra 	$L__BB9_18;
	and.b32  	%r68, %r76, 2147483644;
	mov.b32 	%r61, 0;
	mov.f32 	%f29, %f1;
$L__BB9_5:
	cvt.u64.u32 	%rd18, %r61;
	add.s64 	%rd4, %rd23, %rd18;
	ld.global.u8 	%rs1, [%rd4];
	setp.ne.s16 	%p4, %rs1, 0;
	mul.wide.u32 	%rd20, %r61, 4;
	mov.u64 	%rd21, distance;
	add.s64 	%rd5, %rd21, %rd20;
	@%p4 bra 	$L__BB9_8;
	ld.global.f32 	%f3, [%rd5];
	setp.gtu.f32 	%p5, %f3, %f29;
	@%p5 bra 	$L__BB9_8;
	mov.f32 	%f29, %f3;
	mov.u32 	%r64, %r61;
$L__BB9_8:
	ld.global.u8 	%rs2, [%rd4+1];
	setp.ne.s16 	%p6, %rs2, 0;
	@%p6 bra 	$L__BB9_11;
	ld.global.f32 	%f5, [%rd5+4];
	setp.gtu.f32 	%p7, %f5, %f29;
	@%p7 bra 	$L__BB9_11;
	add.s32 	%r64, %r61, 1;
	mov.f32 	%f29, %f5;
$L__BB9_11:
	ld.global.u8 	%rs3, [%rd4+2];
	setp.ne.s16 	%p8, %rs3, 0;
	@%p8 bra 	$L__BB9_14;
	ld.global.f32 	%f7, [%rd5+8];
	setp.gtu.f32 	%p9, %f7, %f29;
	@%p9 bra 	$L__BB9_14;
	add.s32 	%r64, %r61, 2;
	mov.f32 	%f29, %f7;
$L__BB9_14:
	ld.global.u8 	%rs4, [%rd4+3];
	setp.ne.s16 	%p10, %rs4, 0;
	@%p10 bra 	$L__BB9_17;
	ld.global.f32 	%f9, [%rd5+12];
	setp.gtu.f32 	%p11, %f9, %f29;
	@%p11 bra 	$L__BB9_17;
	add.s32 	%r64, %r61, 3;
	mov.f32 	%f29, %f9;
$L__BB9_17:
	add.s32 	%r61, %r61, 4;
	setp.ne.s32 	%p12, %r61, %r68;
	@%p12 bra 	$L__BB9_5;
$L__BB9_18:
	setp.eq.s32 	%p13, %r6, 0;
	@%p13 bra 	$L__BB9_30;
	cvt.u64.u32 	%rd22, %r68;
	add.s64 	%rd6, %rd23, %rd22;
	ld.global.u8 	%rs5, [%rd6];
	setp.ne.s16 	%p14, %rs5, 0;
	mul.wide.u32 	%rd24, %r68, 4;
	add.s64 	%rd7, %rd15, %rd24;
	@%p14 bra 	$L__BB9_22;
	ld.global.f32 	%f12, [%rd7];
	setp.gtu.f32 	%p15, %f12, %f29;
	@%p15 bra 	$L__BB9_22;
	mov.f32 	%f29, %f12;
	mov.u32 	%r64, %r68;
$L__BB9_22:
	setp.eq.s32 	%p16, %r6, 1;
	@%p16 bra 	$L__BB9_30;
	ld.global.u8 	%rs6, [%rd6+1];
	setp.ne.s16 	%p17, %rs6, 0;
	@%p17 bra 	$L__BB9_26;
	ld.global.f32 	%f14, [%rd7+4];
	setp.gtu.f32 	%p18, %f14, %f29;
	@%p18 bra 	$L__BB9_26;
	add.s32 	%r64, %r68, 1;
	mov.f32 	%f29, %f14;
$L__BB9_26:
	setp.eq.s32 	%p19, %r6, 2;
	@%p19 bra 	$L__BB9_30;
	ld.global.u8 	%rs7, [%rd6+2];
	setp.ne.s16 	%p20, %rs7, 0;
	@%p20 bra 	$L__BB9_30;
	ld.global.f32 	%f20, [%rd7+8];
	setp.gtu.f32 	%p21, %f20, %f29;
	@%p21 bra 	$L__BB9_30;
	add.s32 	%r64, %r68, 2;
$L__BB9_30:
	setp.lt.s32 	%p22, %r76, 1;
	cvt.s64.s32 	%rd26, %r64;
	add.s64 	%rd28, %rd23, %rd26;
	mov.b16 	%rs8, 1;
	st.global.u8 	[%rd28], %rs8;
	@%p22 bra 	$L__BB9_38;
	mul.wide.s32 	%rd29, %r64, 4;
	add.s64 	%rd8, %rd15, %rd29;
	mov.b32 	%r75, 0;
$L__BB9_32:
	cvt.u64.u32 	%rd31, %r75;
	add.s64 	%rd33, %rd23, %rd31;
	ld.global.u8 	%rs9, [%rd33];
	setp.ne.s16 	%p23, %rs9, 0;
	@%p23 bra 	$L__BB9_37;
	mad.lo.s32 	%r45, %r76, %r64, %r75;
	mul.wide.s32 	%rd34, %r45, 4;
	mov.u64 	%rd35, gr_viz;
	add.s64 	%rd36, %rd35, %rd34;
	ld.global.f32 	%f16, [%rd36];
	cvt.f64.f32 	%fd1, %f16;
	setp.leu.f64 	%p24, %fd1, 0d3FB999999999999A;
	@%p24 bra 	$L__BB9_37;
	ld.global.f32 	%f17, [%rd8];
	setp.geu.f32 	%p25, %f17, %f1;
	@%p25 bra 	$L__BB9_37;
	add.f32 	%f21, %f17, %f16;
	mul.wide.u32 	%rd37, %r75, 4;
	add.s64 	%rd9, %rd15, %rd37;
	ld.global.f32 	%f22, [%rd9];
	setp.geu.f32 	%p26, %f21, %f22;
	@%p26 bra 	$L__BB9_37;
	add.s64 	%rd40, %rd2, %rd37;
	st.global.u32 	[%rd40], %r64;
	ld.global.f32 	%f23, [%rd8];
	ld.global.u32 	%r46, [points_count];
	mad.lo.s32 	%r47, %r46, %r64, %r75;
	mul.wide.s32 	%rd41, %r47, 4;
	mov.u64 	%rd42, gr_viz;
	add.s64 	%rd43, %rd42, %rd41;
	ld.global.f32 	%f24, [%rd43];
	add.f32 	%f25, %f23, %f24;
	st.global.f32 	[%rd9], %f25;
	add.s64 	%rd44, %rd1, %rd37;
	st.global.f32 	[%rd44], %f25;
	ld.global.u32 	%r76, [points_count];
$L__BB9_37:
	add.s32 	%r75, %r75, 1;
	setp.lt.s32 	%p27, %r75, %r76;
	@%p27 bra 	$L__BB9_32;
$L__BB9_38:
	add.s32 	%r60, %r60, 1;
	add.s32 	%r48, %r76, -1;
	setp.lt.s32 	%p28, %r60, %r48;
	@%p28 bra 	$L__BB9_2;
$L__BB9_39:
	mov.u64 	%rd45, $str;
	cvta.global.u64 	%rd46, %rd45;
	{ // callseq 16, 0
	.param .b64 param0;
	st.param.b64 	[param0], %rd46;
	.param .b64 param1;
	st.param.b64 	[param1], 0;
	.param .b32 retval0;
	call.uni (retval0), 
	vprintf, 
	(
	param0, 
	param1
	);
	ld.param.b32 	%r49, [retval0];
	} // callseq 16
	ld.global.u32 	%r51, [points_count];
	setp.lt.s32 	%p29, %r51, 1;
	@%p29 bra 	$L__BB9_45;
	mov.b32 	%r79, 0;
	ld.const.f32 	%f18, [MAX_VALUE];
	mov.u64 	%rd53, $str$1;
	mov.u64 	%rd50, $str$2;
$L__BB9_41:
	mul.wide.u32 	%rd47, %r79, 4;
	add.s64 	%rd49, %rd15, %rd47;
	ld.global.f32 	%f26, [%rd49];
	setp.ltu.f32 	%p30, %f26, 0f00000000;
	setp.geu.f32 	%p31, %f26, %f18;
	and.pred  	%p32, %p30, %p31;
	@%p32 bra 	$L__BB9_43;
	cvt.f64.f32 	%fd2, %f26;
	st.local.v2.u32 	[%rd3], {%r1, %r79};
	st.local.f64 	[%rd3+8], %fd2;
	cvta.global.u64 	%rd54, %rd53;
	{ // callseq 18, 0
	.param .b64 param0;
	st.param.b64 	[param0], %rd54;
	.param .b64 param1;
	st.param.b64 	[param1], %rd12;
	.param .b32 retval0;
	call.uni (retval0), 
	vprintf, 
	(
	param0, 
	param1
	);
	ld.param.b32 	%r55, [retval0];
	} // callseq 18
	bra.uni 	$L__BB9_44;
$L__BB9_43:
	st.local.v2.u32 	[%rd3], {%r1, %r79};
	cvta.global.u64 	%rd51, %rd50;
	{ // callseq 17, 0
	.param .b64 param0;
	st.param.b64 	[param0], %rd51;
	.param .b64 param1;
	st.param.b64 	[param1], %rd12;
	.param .b32 retval0;
	call.uni (retval0), 
	vprintf, 
	(
	param0, 
	param1
	);
	ld.param.b32 	%r53, [retval0];
	} // callseq 17
$L__BB9_44:
	add.s32 	%r79, %r79, 1;
	ld.global.u32 	%r57, [points_count];
	setp.lt.s32 	%p33, %r79, %r57;
	@%p33 bra 	$L__BB9_41;
$L__BB9_45:
	ret;

}
	// .globl	spm1
.visible .entry spm1(
	.param .u64 .ptr .align 1 spm1_param_0
)
{
	.reg .pred 	%p<43>;
	.reg .b32 	%r<57>;
	.reg .b32 	%f<106>;
	.reg .b64 	%rd<47>;

	ld.global.u32 	%r56, [dimension];
	setp.lt.s32 	%p1, %r56, 1;
	@%p1 bra 	$L__BB10_37;
	mov.b32 	%r44, 0;
$L__BB10_2:
	setp.lt.s32 	%p2, %r56, 1;
	@%p2 bra 	$L__BB10_36;
	cvt.rn.f32.u32 	%f1, %r44;
	mov.b32 	%r46, 0;
$L__BB10_4:
	ld.param.u64 	%rd40, [spm1_param_0];
	cvta.to.global.u64 	%rd1, %rd40;
	mad.lo.s32 	%r6, %r56, %r44, %r46;
	cvt.rn.f32.u32 	%f2, %r46;
	ld.global.u32 	%r7, [polygons_count];
	setp.lt.s32 	%p3, %r7, 1;
	@%p3 bra 	$L__BB10_38;
	ld.global.u64 	%rd18, [polygons];
	cvta.to.global.u64 	%rd2, %rd18;
	sub.f32 	%f3, %f2, %f2;
	mov.b32 	%r47, 0;
	bra.uni 	$L__BB10_7;
$L__BB10_6:
	add.s32 	%r47, %r47, 1;
	setp.eq.s32 	%p40, %r47, %r7;
	@%p40 bra 	$L__BB10_38;
$L__BB10_7:
	mul.wide.u32 	%rd19, %r47, 16;
	add.s64 	%rd20, %rd2, %rd19;
	ld.global.u64 	%rd3, [%rd20];
	ld.global.u32 	%r10, [%rd20+8];
	setp.lt.s32 	%p4, %r10, 1;
	@%p4 bra 	$L__BB10_6;
	neg.s32 	%r48, %r10;
	cvta.to.global.u64 	%rd21, %rd3;
	add.s64 	%rd42, %rd21, 16;
	mov.b32 	%r50, 0;
$L__BB10_9:
	ld.global.f32 	%f4, [%rd42+-16];
	ld.global.f32 	%f5, [%rd42+-12];
	ld.global.f32 	%f6, [%rd42+-4];
	ld.global.f32 	%f7, [%rd42];
	sub.f32 	%f18, %f5, %f2;
	mul.f32 	%f19, %f18, %f1;
	mul.f32 	%f20, %f3, %f4;
	sub.f32 	%f21, %f19, %f20;
	sub.f32 	%f22, %f7, %f2;
	mul.f32 	%f23, %f22, %f1;
	mul.f32 	%f24, %f3, %f6;
	sub.f32 	%f25, %f23, %f24;
	mul.f32 	%f26, %f21, %f25;
	setp.gtu.f32 	%p5, %f26, 0f00000000;
	@%p5 bra 	$L__BB10_14;
	sub.f32 	%f27, %f6, %f4;
	sub.f32 	%f28, %f2, %f5;
	mul.f32 	%f29, %f28, %f27;
	sub.f32 	%f30, %f7, %f5;
	mov.f32 	%f31, 0f00000000;
	sub.f32 	%f32, %f31, %f4;
	mul.f32 	%f33, %f32, %f30;
	sub.f32 	%f34, %f29, %f33;
	sub.f32 	%f35, %f1, %f4;
	mul.f32 	%f36, %f35, %f30;
	sub.f32 	%f37, %f29, %f36;
	mul.f32 	%f38, %f34, %f37;
	setp.gtu.f32 	%p6, %f38, 0f00000000;
	@%p6 bra 	$L__BB10_14;
	setp.gt.f32 	%p7, %f4, %f6;
	selp.f32 	%f39, %f6, %f4, %p7;
	selp.f32 	%f40, %f4, %f6, %p7;
	max.f32 	%f41, %f39, 0f00000000;
	min.f32 	%f42, %f1, %f40;
	setp.gtu.f32 	%p8, %f41, %f42;
	@%p8 bra 	$L__BB10_14;
	setp.gt.f32 	%p9, %f5, %f7;
	selp.f32 	%f43, %f7, %f5, %p9;
	selp.f32 	%f44, %f5, %f7, %p9;
	max.f32 	%f45, %f2, %f43;
	min.f32 	%f46, %f2, %f44;
	setp.gtu.f32 	%p10, %f45, %f46;
	@%p10 bra 	$L__BB10_14;
	xor.b32  	%r50, %r50, 1;
	bra.uni 	$L__BB10_16;
$L__BB10_14:
	add.f32 	%f47, %f4, %f6;
	div.rn.f32 	%f48, %f47, %f4;
	div.rn.f32 	%f49, %f47, %f6;
	min.f32 	%f50, %f48, %f49;
	setp.gt.f32 	%p11, %f50, %f1;
	max.f32 	%f51, %f48, %f49;
	setp.lt.f32 	%p12, %f51, %f1;
	or.pred  	%p13, %p11, %p12;
	@%p13 bra 	$L__BB10_16;
	add.f32 	%f52, %f5, %f7;
	div.rn.f32 	%f53, %f52, %f5;
	div.rn.f32 	%f54, %f52, %f7;
	min.f32 	%f55, %f53, %f54;
	setp.leu.f32 	%p14, %f55, %f2;
	max.f32 	%f56, %f53, %f54;
	setp.geu.f32 	%p15, %f56, %f2;
	and.pred  	%p16, %p14, %p15;
	@%p16 bra 	$L__BB10_18;
$L__BB10_16:
	add.s32 	%r48, %r48, 1;
	setp.ne.s32 	%p17, %r48, 0;
	add.s64 	%rd42, %rd42, 24;
	@%p17 bra 	$L__BB10_9;
	setp.eq.s32 	%p18, %r50, 0;
	@%p18 bra 	$L__BB10_6;
$L__BB10_18:
	ld.global.u32 	%r51, [points_count];
	setp.lt.s32 	%p19, %r51, 1;
	@%p19 bra 	$L__BB10_35;
	ld.const.f32 	%f104, [MAX_VALUE];
	mov.b32 	%r52, 0;
	ld.global.u64 	%rd46, [points];
$L__BB10_20:
	mul.wide.u32 	%rd22, %r52, 4;
	mov.u64 	%rd23, distance;
	add.s64 	%rd24, %rd23, %rd22;
	ld.global.f32 	%f57, [%rd24];
	cvta.to.global.u64 	%rd25, %rd46;
	mul.wide.u32 	%rd26, %r52, 12;
	add.s64 	%rd27, %rd25, %rd26;
	ld.global.f32 	%f58, [%rd27];
	ld.global.f32 	%f59, [%rd27+4];
	sub.f32 	%f60, %f58, %f1;
	sub.f32 	%f61, %f59, %f2;
	mul.f32 	%f62, %f61, %f61;
	fma.rn.f32 	%f63, %f60, %f60, %f62;
	sqrt.rn.f32 	%f64, %f63;
	add.f32 	%f10, %f57, %f64;
	setp.geu.f32 	%p20, %f10, %f104;
	@%p20 bra 	$L__BB10_34;
	cvta.to.global.u64 	%rd28, %rd46;
	add.s64 	%rd10, %rd28, %rd26;
	ld.global.u32 	%r20, [polygons_count];
	setp.lt.s32 	%p21, %r20, 1;
	@%p21 bra 	$L__BB10_33;
	ld.global.u64 	%rd30, [polygons];
	cvta.to.global.u64 	%rd11, %rd30;
	mov.b32 	%r53, 0;
$L__BB10_23:
	mul.wide.u32 	%rd31, %r53, 16;
	add.s64 	%rd32, %rd11, %rd31;
	ld.global.u64 	%rd12, [%rd32];
	ld.global.u32 	%r22, [%rd32+8];
	setp.lt.s32 	%p22, %r22, 1;
	@%p22 bra 	$L__BB10_32;
	ld.global.f32 	%f11, [%rd10];
	ld.global.f32 	%f12, [%rd10+4];
	cvta.to.global.u64 	%rd13, %rd12;
	mov.b32 	%r54, 0;
$L__BB10_25:
	mul.wide.u32 	%rd33, %r54, 24;
	add.s64 	%rd34, %rd13, %rd33;
	ld.global.f32 	%f13, [%rd34];
	ld.global.f32 	%f14, [%rd34+4];
	ld.global.f32 	%f15, [%rd34+12];
	ld.global.f32 	%f16, [%rd34+16];
	sub.f32 	%f65, %f14, %f2;
	sub.f32 	%f66, %f11, %f1;
	mul.f32 	%f67, %f65, %f66;
	sub.f32 	%f68, %f13, %f1;
	sub.f32 	%f69, %f12, %f2;
	mul.f32 	%f70, %f68, %f69;
	sub.f32 	%f71, %f67, %f70;
	sub.f32 	%f72, %f16, %f2;
	mul.f32 	%f73, %f72, %f66;
	sub.f32 	%f74, %f15, %f1;
	mul.f32 	%f75, %f74, %f69;
	sub.f32 	%f76, %f73, %f75;
	mul.f32 	%f77, %f71, %f76;
	setp.gtu.f32 	%p23, %f77, 0f00000000;
	@%p23 bra 	$L__BB10_31;
	sub.f32 	%f78, %f15, %f13;
	sub.f32 	%f79, %f2, %f14;
	mul.f32 	%f80, %f79, %f78;
	sub.f32 	%f81, %f16, %f14;
	sub.f32 	%f82, %f1, %f13;
	mul.f32 	%f83, %f82, %f81;
	sub.f32 	%f84, %f80, %f83;
	sub.f32 	%f85, %f12, %f14;
	mul.f32 	%f86, %f78, %f85;
	sub.f32 	%f87, %f11, %f13;
	mul.f32 	%f88, %f81, %f87;
	sub.f32 	%f89, %f86, %f88;
	mul.f32 	%f90, %f84, %f89;
	setp.gtu.f32 	%p24, %f90, 0f00000000;
	@%p24 bra 	$L__BB10_31;
	setp.lt.f32 	%p25, %f11, %f1;
	selp.f32 	%f91, %f11, %f1, %p25;
	selp.f32 	%f92, %f1, %f11, %p25;
	setp.gt.f32 	%p26, %f13, %f15;
	selp.f32 	%f93, %f15, %f13, %p26;
	selp.f32 	%f94, %f13, %f15, %p26;
	max.f32 	%f95, %f91, %f93;
	min.f32 	%f96, %f92, %f94;
	setp.gtu.f32 	%p27, %f95, %f96;
	@%p27 bra 	$L__BB10_31;
	setp.lt.f32 	%p28, %f12, %f2;
	selp.f32 	%f97, %f12, %f2, %p28;
	selp.f32 	%f98, %f2, %f12, %p28;
	setp.gt.f32 	%p29, %f14, %f16;
	selp.f32 	%f99, %f16, %f14, %p29;
	selp.f32 	%f100, %f14, %f16, %p29;
	max.f32 	%f101, %f97, %f99;
	min.f32 	%f102, %f98, %f100;
	setp.gtu.f32 	%p30, %f101, %f102;
	@%p30 bra 	$L__BB10_31;
	setp.eq.f32 	%p31, %f11, %f13;
	setp.eq.f32 	%p32, %f12, %f14;
	and.pred  	%p33, %p31, %p32;
	@%p33 bra 	$L__BB10_31;
	setp.neu.f32 	%p34, %f11, %f15;
	setp.neu.f32 	%p35, %f12, %f16;
	or.pred  	%p36, %p34, %p35;
	@%p36 bra 	$L__BB10_34;
$L__BB10_31:
	add.s32 	%r54, %r54, 1;
	setp.ne.s32 	%p37, %r54, %r22;
	@%p37 bra 	$L__BB10_25;
$L__BB10_32:
	add.s32 	%r53, %r53, 1;
	setp.ne.s32 	%p38, %r53, %r20;
	@%p38 bra 	$L__BB10_23;
$L__BB10_33:
	ld.param.u64 	%rd41, [spm1_param_0];
	ld.global.u32 	%r40, [%rd10+8];
	cvt.rn.f32.s32 	%f103, %r40;
	cvta.to.global.u64 	%rd35, %rd41;
	mul.wide.u32 	%rd36, %r6, 4;
	add.s64 	%rd37, %rd35, %rd36;
	st.global.f32 	[%rd37], %f103;
	ld.global.u64 	%rd46, [points];
	ld.global.u32 	%r51, [points_count];
	mov.f32 	%f104, %f10;
$L__BB10_34:
	add.s32 	%r52, %r52, 1;
	setp.lt.s32 	%p39, %r52, %r51;
	@%p39 bra 	$L__BB10_20;
$L__BB10_35:
	add.s32 	%r46, %r46, 1;
	ld.global.u32 	%r56, [dimension];
	setp.lt.s32 	%p41, %r46, %r56;
	@%p41 bra 	$L__BB10_4;
$L__BB10_36:
	add.s32 	%r44, %r44, 1;
	setp.lt.s32 	%p42, %r44, %r56;
	@%p42 bra 	$L__BB10_2;
$L__BB10_37:
	ret;
$L__BB10_38:
	mul.wide.u32 	%rd38, %r6, 4;
	add.s64 	%rd39, %rd1, %rd38;
	mov.b32 	%r42, 0;
	st.global.u32 	[%rd39], %r42;
	bra.uni 	$L__BB10_35;

}
	// .globl	spm
.visible .entry spm(
	.param .u64 .ptr .align 1 spm_param_0
)
{
	.reg .pred 	%p<40>;
	.reg .b32 	%r<49>;
	.reg .b32 	%f<106>;
	.reg .b64 	%rd<44>;

	ld.param.u64 	%rd18, [spm_param_0];
	cvta.to.global.u64 	%rd1, %rd18;
	mov.u32 	%r26, %ctaid.x;
	mov.u32 	%r27, %ntid.x;
	mov.u32 	%r28, %tid.x;
	mad.lo.s32 	%r1, %r26, %r27, %r28;
	mov.u32 	%r29, %ctaid.y;
	mov.u32 	%r30, %ntid.y;
	mov.u32 	%r31, %tid.y;
	mad.lo.s32 	%r2, %r29, %r30, %r31;
	ld.global.u32 	%r32, [dimension];
	mad.lo.s32 	%r3, %r32, %r1, %r2;
	mul.lo.s32 	%r33, %r32, %r32;
	setp.ge.u32 	%p1, %r3, %r33;
	@%p1 bra 	$L__BB11_32;
	cvt.rn.f32.u32 	%f1, %r1;
	cvt.rn.f32.u32 	%f2, %r2;
	ld.global.u32 	%r4, [polygons_count];
	setp.lt.s32 	%p2, %r4, 1;
	@%p2 bra 	$L__BB11_33;
	ld.global.u64 	%rd19, [polygons];
	cvta.to.global.u64 	%rd2, %rd19;
	sub.f32 	%f3, %f2, %f2;
	mov.b32 	%r40, 0;
	bra.uni 	$L__BB11_4;
$L__BB11_3:
	add.s32 	%r40, %r40, 1;
	setp.eq.s32 	%p39, %r40, %r4;
	@%p39 bra 	$L__BB11_33;
$L__BB11_4:
	mul.wide.u32 	%rd20, %r40, 16;
	add.s64 	%rd21, %rd2, %rd20;
	ld.global.u64 	%rd3, [%rd21];
	ld.global.u32 	%r7, [%rd21+8];
	setp.lt.s32 	%p3, %r7, 1;
	@%p3 bra 	$L__BB11_3;
	cvta.to.global.u64 	%rd4, %rd3;
	mov.b32 	%r43, 0;
	mov.u32 	%r42, %r43;
$L__BB11_6:
	mul.wide.u32 	%rd22, %r42, 24;
	add.s64 	%rd23, %rd4, %rd22;
	ld.global.f32 	%f4, [%rd23];
	ld.global.f32 	%f5, [%rd23+4];
	ld.global.f32 	%f6, [%rd23+12];
	ld.global.f32 	%f7, [%rd23+16];
	sub.f32 	%f20, %f5, %f2;
	mul.f32 	%f21, %f20, %f1;
	mul.f32 	%f22, %f3, %f4;
	sub.f32 	%f23, %f21, %f22;
	sub.f32 	%f24, %f7, %f2;
	mul.f32 	%f25, %f24, %f1;
	mul.f32 	%f26, %f3, %f6;
	sub.f32 	%f27, %f25, %f26;
	mul.f32 	%f28, %f23, %f27;
	setp.gtu.f32 	%p4, %f28, 0f00000000;
	@%p4 bra 	$L__BB11_11;
	sub.f32 	%f29, %f6, %f4;
	sub.f32 	%f30, %f2, %f5;
	mul.f32 	%f31, %f30, %f29;
	sub.f32 	%f32, %f7, %f5;
	mov.f32 	%f33, 0f00000000;
	sub.f32 	%f34, %f33, %f4;
	mul.f32 	%f35, %f34, %f32;
	sub.f32 	%f36, %f31, %f35;
	sub.f32 	%f37, %f1, %f4;
	mul.f32 	%f38, %f37, %f32;
	sub.f32 	%f39, %f31, %f38;
	mul.f32 	%f40, %f36, %f39;
	setp.gtu.f32 	%p5, %f40, 0f00000000;
	@%p5 bra 	$L__BB11_11;
	setp.gt.f32 	%p6, %f4, %f6;
	selp.f32 	%f41, %f6, %f4, %p6;
	selp.f32 	%f42, %f4, %f6, %p6;
	max.f32 	%f43, %f41, 0f00000000;
	min.f32 	%f44, %f1, %f42;
	setp.gtu.f32 	%p7, %f43, %f44;
	@%p7 bra 	$L__BB11_11;
	setp.gt.f32 	%p8, %f5, %f7;
	selp.f32 	%f45, %f7, %f5, %p8;
	selp.f32 	%f46, %f5, %f7, %p8;
	max.f32 	%f47, %f2, %f45;
	min.f32 	%f48, %f2, %f46;
	setp.gtu.f32 	%p9, %f47, %f48;
	@%p9 bra 	$L__BB11_11;
	xor.b32  	%r43, %r43, 1;
	bra.uni 	$L__BB11_13;
$L__BB11_11:
	add.f32 	%f49, %f4, %f6;
	div.rn.f32 	%f50, %f49, %f4;
	div.rn.f32 	%f51, %f49, %f6;
	min.f32 	%f52, %f50, %f51;
	setp.gt.f32 	%p10, %f52, %f1;
	max.f32 	%f53, %f50, %f51;
	setp.lt.f32 	%p11, %f53, %f1;
	or.pred  	%p12, %p10, %p11;
	@%p12 bra 	$L__BB11_13;
	add.f32 	%f54, %f5, %f7;
	div.rn.f32 	%f55, %f54, %f5;
	div.rn.f32 	%f56, %f54, %f7;
	min.f32 	%f57, %f55, %f56;
	setp.leu.f32 	%p13, %f57, %f2;
	max.f32 	%f58, %f55, %f56;
	setp.geu.f32 	%p14, %f58, %f2;
	and.pred  	%p15, %p13, %p14;
	@%p15 bra 	$L__BB11_15;
$L__BB11_13:
	add.s32 	%r42, %r42, 1;
	setp.ne.s32 	%p16, %r42, %r7;
	@%p16 bra 	$L__BB11_6;
	setp.eq.s32 	%p17, %r43, 0;
	@%p17 bra 	$L__BB11_3;
$L__BB11_15:
	ld.global.u32 	%r44, [points_count];
	setp.lt.s32 	%p18, %r44, 1;
	@%p18 bra 	$L__BB11_32;
	ld.const.f32 	%f104, [MAX_VALUE];
	mul.wide.u32 	%rd24, %r3, 4;
	add.s64 	%rd5, %rd1, %rd24;
	mov.b32 	%r45, 0;
	ld.global.u64 	%rd43, [points];
	mov.u64 	%rd26, distance;
$L__BB11_17:
	mul.wide.u32 	%rd25, %r45, 4;
	add.s64 	%rd27, %rd26, %rd25;
	ld.global.f32 	%f59, [%rd27];
	cvta.to.global.u64 	%rd28, %rd43;
	mul.wide.u32 	%rd29, %r45, 12;
	add.s64 	%rd30, %rd28, %rd29;
	ld.global.f32 	%f60, [%rd30];
	ld.global.f32 	%f61, [%rd30+4];
	sub.f32 	%f62, %f60, %f1;
	sub.f32 	%f63, %f61, %f2;
	mul.f32 	%f64, %f63, %f63;
	fma.rn.f32 	%f65, %f62, %f62, %f64;
	sqrt.rn.f32 	%f66, %f65;
	add.f32 	%f10, %f59, %f66;
	setp.geu.f32 	%p19, %f10, %f104;
	@%p19 bra 	$L__BB11_31;
	cvta.to.global.u64 	%rd31, %rd43;
	add.s64 	%rd9, %rd31, %rd29;
	ld.global.u32 	%r16, [polygons_count];
	setp.lt.s32 	%p20, %r16, 1;
	@%p20 bra 	$L__BB11_30;
	ld.global.u64 	%rd33, [polygons];
	cvta.to.global.u64 	%rd10, %rd33;
	mov.b32 	%r46, 0;
$L__BB11_20:
	mul.wide.u32 	%rd34, %r46, 16;
	add.s64 	%rd35, %rd10, %rd34;
	ld.global.u64 	%rd11, [%rd35];
	ld.global.u32 	%r18, [%rd35+8];
	setp.lt.s32 	%p21, %r18, 1;
	@%p21 bra 	$L__BB11_29;
	ld.global.f32 	%f11, [%rd9];
	sub.f32 	%f12, %f11, %f1;
	ld.global.f32 	%f13, [%rd9+4];
	sub.f32 	%f14, %f13, %f2;
	neg.s32 	%r47, %r18;
	cvta.to.global.u64 	%rd36, %rd11;
	add.s64 	%rd41, %rd36, 16;
$L__BB11_22:
	ld.global.f32 	%f15, [%rd41+-16];
	ld.global.f32 	%f16, [%rd41+-12];
	ld.global.f32 	%f17, [%rd41+-4];
	ld.global.f32 	%f18, [%rd41];
	sub.f32 	%f67, %f16, %f2;
	mul.f32 	%f68, %f67, %f12;
	sub.f32 	%f69, %f15, %f1;
	mul.f32 	%f70, %f69, %f14;
	sub.f32 	%f71, %f68, %f70;
	sub.f32 	%f72, %f18, %f2;
	mul.f32 	%f73, %f72, %f12;
	sub.f32 	%f74, %f17, %f1;
	mul.f32 	%f75, %f74, %f14;
	sub.f32 	%f76, %f73, %f75;
	mul.f32 	%f77, %f71, %f76;
	setp.gtu.f32 	%p22, %f77, 0f00000000;
	@%p22 bra 	$L__BB11_28;
	sub.f32 	%f78, %f17, %f15;
	sub.f32 	%f79, %f2, %f16;
	mul.f32 	%f80, %f79, %f78;
	sub.f32 	%f81, %f18, %f16;
	sub.f32 	%f82, %f1, %f15;
	mul.f32 	%f83, %f82, %f81;
	sub.f32 	%f84, %f80, %f83;
	sub.f32 	%f85, %f13, %f16;
	mul.f32 	%f86, %f78, %f85;
	sub.f32 	%f87, %f11, %f15;
	mul.f32 	%f88, %f81, %f87;
	sub.f32 	%f89, %f86, %f88;
	mul.f32 	%f90, %f84, %f89;
	setp.gtu.f32 	%p23, %f90, 0f00000000;
	@%p23 bra 	$L__BB11_28;
	setp.lt.f32 	%p24, %f11, %f1;
	selp.f32 	%f91, %f11, %f1, %p24;
	selp.f32 	%f92, %f1, %f11, %p24;
	setp.gt.f32 	%p25, %f15, %f17;
	selp.f32 	%f93, %f17, %f15, %p25;
	selp.f32 	%f94, %f15, %f17, %p25;
	max.f32 	%f95, %f91, %f93;
	min.f32 	%f96, %f92, %f94;
	setp.gtu.f32 	%p26, %f95, %f96;
	@%p26 bra 	$L__BB11_28;
	setp.lt.f32 	%p27, %f13, %f2;
	selp.f32 	%f97, %f13, %f2, %p27;
	selp.f32 	%f98, %f2, %f13, %p27;
	setp.gt.f32 	%p28, %f16, %f18;
	selp.f32 	%f99, %f18, %f16, %p28;
	selp.f32 	%f100, %f16, %f18, %p28;
	max.f32 	%f101, %f97, %f99;
	min.f32 	%f102, %f98, %f100;
	setp.gtu.f32 	%p29, %f101, %f102;
	@%p29 bra 	$L__BB11_28;
	setp.eq.f32 	%p30, %f11, %f15;
	setp.eq.f32 	%p31, %f13, %f16;
	and.pred  	%p32, %p30, %p31;
	@%p32 bra 	$L__BB11_28;
	setp.neu.f32 	%p33, %f11, %f17;
	setp.neu.f32 	%p34, %f13, %f18;
	or.pred  	%p35, %p33, %p34;
	@%p35 bra 	$L__BB11_31;
$L__BB11_28:
	add.s32 	%r47, %r47, 1;
	setp.ne.s32 	%p36, %r47, 0;
	add.s64 	%rd41, %rd41, 24;
	@%p36 bra 	$L__BB11_22;
$L__BB11_29:
	add.s32 	%r46, %r46, 1;
	setp.ne.s32 	%p37, %r46, %r16;
	@%p37 bra 	$L__BB11_20;
$L__BB11_30:
	ld.global.u32 	%r38, [%rd9+8];
	cvt.rn.f32.s32 	%f103, %r38;
	st.global.f32 	[%rd5], %f103;
	ld.global.u64 	%rd43, [points];
	ld.global.u32 	%r44, [points_count];
	mov.f32 	%f104, %f10;
$L__BB11_31:
	add.s32 	%r45, %r45, 1;
	setp.lt.s32 	%p38, %r45, %r44;
	@%p38 bra 	$L__BB11_17;
$L__BB11_32:
	ret;
$L__BB11_33:
	mul.wide.u32 	%rd37, %r3, 4;
	add.s64 	%rd38, %rd1, %rd37;
	mov.b32 	%r39, 0;
	st.global.u32 	[%rd38], %r39;
	bra.uni 	$L__BB11_32;

}
	// .globl	floyd2
.visible .entry floyd2()
{
	.reg .pred 	%p<4>;
	.reg .b32 	%r<16>;
	.reg .b32 	%f<9>;
	.reg .b64 	%rd<9>;

	mov.u32 	%r5, %ctaid.x;
	mov.u32 	%r6, %ntid.x;
	mov.u32 	%r7, %tid.x;
	mad.lo.s32 	%r8, %r5, %r6, %r7;
	mov.u32 	%r9, %ctaid.y;
	mov.u32 	%r10, %ntid.y;
	mov.u32 	%r11, %tid.y;
	mad.lo.s32 	%r1, %r9, %r10, %r11;
	ld.global.u32 	%r2, [points_count];
	mul.lo.s32 	%r3, %r2, %r8;
	add.s32 	%r4, %r3, %r1;
	mul.lo.s32 	%r12, %r2, %r2;
	setp.ge.u32 	%p1, %r4, %r12;
	@%p1 bra 	$L__BB12_3;
	ld.global.u32 	%r13, [k];
	add.s32 	%r14, %r3, %r13;
	mul.wide.u32 	%rd1, %r14, 4;
	mov.u64 	%rd2, gr_viz1;
	add.s64 	%rd3, %rd2, %rd1;
	ld.global.f32 	%f1, [%rd3];
	mad.lo.s32 	%r15, %r2, %r13, %r1;
	mul.wide.u32 	%rd4, %r15, 4;
	add.s64 	%rd5, %rd2, %rd4;
	ld.global.f32 	%f3, [%rd5];
	min.f32 	%f4, %f1, %f3;
	setp.lt.f32 	%p2, %f4, 0f00000000;
	@%p2 bra 	$L__BB12_3;
	mul.wide.u32 	%rd6, %r4, 4;
	add.s64 	%rd8, %rd2, %rd6;
	ld.global.f32 	%f5, [%rd8];
	setp.lt.f32 	%p3, %f5, 0f00000000;
	add.f32 	%f6, %f1, %f3;
	min.f32 	%f7, %f5, %f6;
	selp.f32 	%f8, %f6, %f7, %p3;
	st.global.f32 	[%rd8], %f8;
$L__BB12_3:
	ret;

}
	// .globl	get_floyd2_result
.visible .entry get_floyd2_result(
	.param .u64 .ptr .align 1 get_floyd2_result_param_0
)
{
	.reg .pred 	%p<5>;
	.reg .b32 	%r<18>;
	.reg .b32 	%f<2>;
	.reg .b64 	%rd<7>;

	ld.param.u64 	%rd2, [get_floyd2_result_param_0];
	ld.global.u32 	%r17, [points_count];
	setp.lt.s32 	%p1, %r17, 1;
	@%p1 bra 	$L__BB13_6;
	cvta.to.global.u64 	%rd1, %rd2;
	mov.b32 	%r14, 0;
	mov.u64 	%rd4, gr_viz1;
$L__BB13_2:
	setp.lt.s32 	%p2, %r17, 1;
	@%p2 bra 	$L__BB13_5;
	mov.b32 	%r16, 0;
$L__BB13_4:
	mad.lo.s32 	%r12, %r17, %r14, %r16;
	mul.wide.s32 	%rd3, %r12, 4;
	add.s64 	%rd5, %rd4, %rd3;
	ld.global.f32 	%f1, [%rd5];
	add.s64 	%rd6, %rd1, %rd3;
	st.global.f32 	[%rd6], %f1;
	add.s32 	%r16, %r16, 1;
	ld.global.u32 	%r17, [points_count];
	setp.lt.s32 	%p3, %r16, %r17;
	@%p3 bra 	$L__BB13_4;
$L__BB13_5:
	add.s32 	%r14, %r14, 1;
	setp.lt.s32 	%p4, %r14, %r17;
	@%p4 bra 	$L__BB13_2;
$L__BB13_6:
	ret;

}
	// .globl	floyd
.visible .entry floyd()
{
	.reg .pred 	%p<19>;
	.reg .b32 	%r<34>;
	.reg .b32 	%f<13>;
	.reg .b64 	%rd<10>;

	ld.global.u32 	%r28, [points_count];
	cvt.rn.f32.s32 	%f3, %r28;
	min.s32 	%r22, %r28, 32;
	cvt.rn.f32.s32 	%f4, %r22;
	div.rn.f32 	%f5, %f3, %f4;
	add.f32 	%f6, %f5, 0f3F800000;
	cvt.rzi.s32.f32 	%r2, %f6;
	mov.u32 	%r23, %tid.x;
	mul.lo.s32 	%r3, %r2, %r23;
	mov.u32 	%r24, %tid.y;
	mul.lo.s32 	%r4, %r2, %r24;
	setp.lt.s32 	%p2, %r28, 1;
	@%p2 bra 	$L__BB14_12;
	add.s32 	%r5, %r3, %r2;
	add.s32 	%r6, %r4, %r2;
	mov.b32 	%r29, 0;
	mov.u64 	%rd3, gr_viz;
$L__BB14_2:
	setp.ge.u32 	%p3, %r3, %r5;
	setp.ge.s32 	%p4, %r3, %r28;
	or.pred  	%p5, %p3, %p4;
	@%p5 bra 	$L__BB14_11;
	setp.lt.u32 	%p6, %r4, %r6;
	setp.lt.s32 	%p7, %r4, %r28;
	and.pred  	%p1, %p6, %p7;
	mul.lo.s32 	%r9, %r28, %r28;
	mad.lo.s32 	%r10, %r28, %r29, %r4;
	not.pred 	%p8, %p1;
	mov.u32 	%r30, %r3;
$L__BB14_4:
	@%p8 bra 	$L__BB14_10;
	mul.lo.s32 	%r26, %r28, %r30;
	add.s32 	%r27, %r26, %r29;
	mul.wide.s32 	%rd2, %r27, 4;
	add.s64 	%rd1, %rd3, %rd2;
	add.s32 	%r31, %r4, %r26;
	mov.u32 	%r32, %r10;
	mov.u32 	%r33, %r4;
$L__BB14_6:
	setp.ge.s32 	%p9, %r31, %r9;
	@%p9 bra 	$L__BB14_9;
	ld.global.f32 	%f1, [%rd1];
	mul.wide.s32 	%rd4, %r32, 4;
	add.s64 	%rd6, %rd3, %rd4;
	ld.global.f32 	%f7, [%rd6];
	min.f32 	%f8, %f1, %f7;
	setp.lt.f32 	%p10, %f8, 0f00000000;
	@%p10 bra 	$L__BB14_9;
	mul.wide.s32 	%rd7, %r31, 4;
	add.s64 	%rd9, %rd3, %rd7;
	ld.global.f32 	%f9, [%rd9];
	setp.lt.f32 	%p11, %f9, 0f00000000;
	add.f32 	%f10, %f1, %f7;
	min.f32 	%f11, %f9, %f10;
	selp.f32 	%f12, %f10, %f11, %p11;
	st.global.f32 	[%rd9], %f12;
$L__BB14_9:
	add.s32 	%r33, %r33, 1;
	setp.lt.u32 	%p12, %r33, %r6;
	setp.lt.s32 	%p13, %r33, %r28;
	and.pred  	%p14, %p12, %p13;
	add.s32 	%r32, %r32, 1;
	add.s32 	%r31, %r31, 1;
	@%p14 bra 	$L__BB14_6;
$L__BB14_10:
	add.s32 	%r30, %r30, 1;
	setp.lt.u32 	%p15, %r30, %r5;
	setp.lt.s32 	%p16, %r30, %r28;
	and.pred  	%p17, %p15, %p16;
	@%p17 bra 	$L__BB14_4;
$L__BB14_11:
	bar.sync 	0;
	add.s32 	%r29, %r29, 1;
	ld.global.u32 	%r28, [points_count];
	setp.lt.s32 	%p18, %r29, %r28;
	@%p18 bra 	$L__BB14_2;
$L__BB14_12:
	ret;

}
	// .globl	get_floyd_result
.visible .entry get_floyd_result(
	.param .u64 .ptr .align 1 get_floyd_result_param_0
)
{
	.reg .pred 	%p<5>;
	.reg .b32 	%r<18>;
	.reg .b32 	%f<2>;
	.reg .b64 	%rd<7>;

	ld.param.u64 	%rd2, [get_floyd_result_param_0];
	ld.global.u32 	%r17, [points_count];
	setp.lt.s32 	%p1, %r17, 1;
	@%p1 bra 	$L__BB15_6;
	cvta.to.global.u64 	%rd1, %rd2;
	mov.b32 	%r14, 0;
	mov.u64 	%rd4, gr_viz;
$L__BB15_2:
	setp.lt.s32 	%p2, %r17, 1;
	@%p2 bra 	$L__BB15_5;
	mov.b32 	%r16, 0;
$L__BB15_4:
	mad.lo.s32 	%r12, %r17, %r14, %r16;
	mul.wide.s32 	%rd3, %r12, 4;
	add.s64 	%rd5, %rd4, %rd3;
	ld.global.f32 	%f1, [%rd5];
	add.s64 	%rd6, %rd1, %rd3;
	st.global.f32 	[%rd6], %f1;
	add.s32 	%r16, %r16, 1;
	ld.global.u32 	%r17, [points_count];
	setp.lt.s32 	%p3, %r16, %r17;
	@%p3 bra 	$L__BB15_4;
$L__BB15_5:
	add.s32 	%r14, %r14, 1;
	setp.lt.s32 	%p4, %r14, %r17;
	@%p4 bra 	$L__BB15_2;
$L__BB15_6:
	ret;

}
	// .globl	floyd1
.visible .entry floyd1(
	.param .u64 .ptr .align 1 floyd1_param_0
)
{
	.reg .pred 	%p<10>;
	.reg .b32 	%r<44>;
	.reg .b32 	%f<10>;
	.reg .b64 	%rd<20>;

	ld.param.u64 	%rd2, [floyd1_param_0];
	ld.global.u32 	%r34, [points_count];
	setp.lt.s32 	%p1, %r34, 1;
	@%p1 bra 	$L__BB16_15;
	cvta.to.global.u64 	%rd1, %rd2;
	mov.b32 	%r30, 0;
	mov.u64 	%rd4, gr_viz1;
	mov.u64 	%rd13, gr_viz;
$L__BB16_2:
	setp.lt.s32 	%p2, %r34, 1;
	@%p2 bra 	$L__BB16_14;
	mov.b32 	%r33, 0;
$L__BB16_4:
	setp.lt.s32 	%p3, %r34, 1;
	@%p3 bra 	$L__BB16_13;
	mov.b32 	%r37, 0;
$L__BB16_6:
	mul.lo.s32 	%r11, %r34, %r33;
	add.s32 	%r12, %r11, %r30;
	mul.wide.s32 	%rd3, %r12, 4;
	add.s64 	%rd5, %rd4, %rd3;
	ld.global.f32 	%f1, [%rd5];
	setp.lt.f32 	%p4, %f1, 0f00000000;
	@%p4 bra 	$L__BB16_12;
	mad.lo.s32 	%r27, %r34, %r30, %r37;
	mul.wide.s32 	%rd6, %r27, 4;
	add.s64 	%rd8, %rd4, %rd6;
	ld.global.f32 	%f2, [%rd8];
	setp.lt.f32 	%p5, %f2, 0f00000000;
	@%p5 bra 	$L__BB16_12;
	add.s32 	%r13, %r37, %r11;
	mul.wide.s32 	%rd9, %r13, 4;
	add.s64 	%rd11, %rd4, %rd9;
	ld.global.f32 	%f3, [%rd11];
	setp.geu.f32 	%p6, %f3, 0f00000000;
	@%p6 bra 	$L__BB16_10;
	add.s64 	%rd14, %rd13, %rd3;
	ld.global.f32 	%f8, [%rd14];
	add.f32 	%f9, %f8, %f2;
	bra.uni 	$L__BB16_11;
$L__BB16_10:
	add.f32 	%f7, %f1, %f2;
	min.f32 	%f9, %f3, %f7;
$L__BB16_11:
	add.s64 	%rd16, %rd1, %rd9;
	st.global.f32 	[%rd16], %f9;
	ld.global.u32 	%r34, [points_count];
	mad.lo.s32 	%r28, %r34, %r33, %r37;
	mul.wide.s32 	%rd17, %r28, 4;
	add.s64 	%rd19, %rd4, %rd17;
	st.global.f32 	[%rd19], %f9;
$L__BB16_12:
	add.s32 	%r37, %r37, 1;
	setp.lt.s32 	%p7, %r37, %r34;
	@%p7 bra 	$L__BB16_6;
$L__BB16_13:
	add.s32 	%r33, %r33, 1;
	setp.lt.s32 	%p8, %r33, %r34;
	@%p8 bra 	$L__BB16_4;
$L__BB16_14:
	add.s32 	%r30, %r30, 1;
	setp.lt.s32 	%p9, %r30, %r34;
	@%p9 bra 	$L__BB16_2;
$L__BB16_15:
	ret;

}
.func  (.param .b64 func_retval0) __internal_accurate_pow(
	.param .b64 __internal_accurate_pow_param_0
)
{
	.reg .pred 	%p<8>;
	.reg .b32 	%r<49>;
	.reg .b32 	%f<3>;
	.reg .b64 	%fd<109>;

	ld.param.f64 	%fd10, [__internal_accurate_pow_param_0];
	{
	.reg .b32 %temp; 
	mov.b64 	{%temp, %r46}, %fd10;
	}
	{
	.reg .b32 %temp; 
	mov.b64 	{%r45, %temp}, %fd10;
	}
	shr.u32 	%r47, %r46, 20;
	setp.gt.u32 	%p1, %r46, 1048575;
	@%p1 bra 	$L__BB17_2;
	mul.f64 	%fd11, %fd10, 0d4350000000000000;
	{
	.reg .b32 %temp; 
	mov.b64 	{%temp, %r46}, %fd11;
	}
	{
	.reg .b32 %temp; 
	mov.b64 	{%r45, %temp}, %fd11;
	}
	shr.u32 	%r16, %r46, 20;
	add.s32 	%r47, %r16, -54;
$L__BB17_2:
	add.s32 	%r48, %r47, -1023;
	and.b32  	%r17, %r46, -2146435073;
	or.b32  	%r18, %r17, 1072693248;
	mov.b64 	%fd107, {%r45, %r18};
	setp.lt.u32 	%p2, %r18, 1073127583;
	@%p2 bra 	$L__BB17_4;
	{
	.reg .b32 %temp; 
	mov.b64 	{%r19, %temp}, %fd107;
	}
	{
	.reg .b32 %temp; 
	mov.b64 	{%temp, %r20}, %fd107;
	}
	add.s32 	%r21, %r20, -1048576;
	mov.b64 	%fd107, {%r19, %r21};
	add.s32 	%r48, %r47, -1022;
$L__BB17_4:
	add.f64 	%fd12, %fd107, 0dBFF0000000000000;
	add.f64 	%fd13, %fd107, 0d3FF0000000000000;
	rcp.approx.ftz.f64 	%fd14, %fd13;
	neg.f64 	%fd15, %fd13;
	fma.rn.f64 	%fd16, %fd15, %fd14, 0d3FF0000000000000;
	fma.rn.f64 	%fd17, %fd16, %fd16, %fd16;
	fma.rn.f64 	%fd18, %fd17, %fd14, %fd14;
	mul.f64 	%fd19, %fd12, %fd18;
	fma.rn.f64 	%fd20, %fd12, %fd18, %fd19;
	mul.f64 	%fd21, %fd20, %fd20;
	fma.rn.f64 	%fd22, %fd21, 0d3EB0F5FF7D2CAFE2, 0d3ED0F5D241AD3B5A;
	fma.rn.f64 	%fd23, %fd22, %fd21, 0d3EF3B20A75488A3F;
	fma.rn.f64 	%fd24, %fd23, %fd21, 0d3F1745CDE4FAECD5;
	fma.rn.f64 	%fd25, %fd24, %fd21, 0d3F3C71C7258A578B;
	fma.rn.f64 	%fd26, %fd25, %fd21, 0d3F6249249242B910;
	fma.rn.f64 	%fd27, %fd26, %fd21, 0d3F89999999999DFB;
	sub.f64 	%fd28, %fd12, %fd20;
	add.f64 	%fd29, %fd28, %fd28;
	neg.f64 	%fd30, %fd20;
	fma.rn.f64 	%fd31, %fd30, %fd12, %fd29;
	mul.f64 	%fd32, %fd18, %fd31;
	fma.rn.f64 	%fd33, %fd21, %fd27, 0d3FB5555555555555;
	mov.f64 	%fd34, 0d3FB5555555555555;
	sub.f64 	%fd35, %fd34, %fd33;
	fma.rn.f64 	%fd36, %fd21, %fd27, %fd35;
	add.f64 	%fd37, %fd36, 0dBC46A4CB00B9E7B0;
	add.f64 	%fd38, %fd33, %fd37;
	sub.f64 	%fd39, %fd33, %fd38;
	add.f64 	%fd40, %fd37, %fd39;
	mul.rn.f64 	%fd41, %fd20, %fd20;
	neg.f64 	%fd42, %fd41;
	fma.rn.f64 	%fd43, %fd20, %fd20, %fd42;
	{
	.reg .b32 %temp; 
	mov.b64 	{%r22, %temp}, %fd32;
	}
	{
	.reg .b32 %temp; 
	mov.b64 	{%temp, %r23}, %fd32;
	}
	add.s32 	%r24, %r23, 1048576;
	mov.b64 	%fd44, {%r22, %r24};
	fma.rn.f64 	%fd45, %fd20, %fd44, %fd43;
	mul.rn.f64 	%fd46, %fd41, %fd20;
	neg.f64 	%fd47, %fd46;
	fma.rn.f64 	%fd48, %fd41, %fd20, %fd47;
	fma.rn.f64 	%fd49, %fd41, %fd32, %fd48;
	fma.rn.f64 	%fd50, %fd45, %fd20, %fd49;
	mul.rn.f64 	%fd51, %fd38, %fd46;
	neg.f64 	%fd52, %fd51;
	fma.rn.f64 	%fd53, %fd38, %fd46, %fd52;
	fma.rn.f64 	%fd54, %fd38, %fd50, %fd53;
	fma.rn.f64 	%fd55, %fd40, %fd46, %fd54;
	add.f64 	%fd56, %fd51, %fd55;
	sub.f64 	%fd57, %fd51, %fd56;
	add.f64 	%fd58, %fd55, %fd57;
	add.f64 	%fd59, %fd20, %fd56;
	sub.f64 	%fd60, %fd20, %fd59;
	add.f64 	%fd61, %fd56, %fd60;
	add.f64 	%fd62, %fd58, %fd61;
	add.f64 	%fd63, %fd32, %fd62;
	add.f64 	%fd64, %fd59, %fd63;
	sub.f64 	%fd65, %fd59, %fd64;
	add.f64 	%fd66, %fd63, %fd65;
	xor.b32  	%r25, %r48, -2147483648;
	mov.b32 	%r26, 1127219200;
	mov.b64 	%fd67, {%r25, %r26};
	mov.b32 	%r27, -2147483648;
	mov.b64 	%fd68, {%r27, %r26};
	sub.f64 	%fd69, %fd67, %fd68;
	fma.rn.f64 	%fd70, %fd69, 0d3FE62E42FEFA39EF, %fd64;
	fma.rn.f64 	%fd71, %fd69, 0dBFE62E42FEFA39EF, %fd70;
	sub.f64 	%fd72, %fd71, %fd64;
	sub.f64 	%fd73, %fd66, %fd72;
	fma.rn.f64 	%fd74, %fd69, 0d3C7ABC9E3B39803F, %fd73;
	add.f64 	%fd75, %fd70, %fd74;
	sub.f64 	%fd76, %fd70, %fd75;
	add.f64 	%fd77, %fd74, %fd76;
	mov.f64 	%fd78, 0d4000000000000000;
	{
	.reg .b32 %temp; 
	mov.b64 	{%temp, %r28}, %fd78;
	}
	{
	.reg .b32 %temp; 
	mov.b64 	{%r29, %temp}, %fd78;
	}
	shl.b32 	%r30, %r28, 1;
	setp.gt.u32 	%p3, %r30, -33554433;
	and.b32  	%r31, %r28, -15728641;
	selp.b32 	%r32, %r31, %r28, %p3;
	mov.b64 	%fd79, {%r29, %r32};
	mul.rn.f64 	%fd80, %fd75, %fd79;
	neg.f64 	%fd81, %fd80;
	fma.rn.f64 	%fd82, %fd75, %fd79, %fd81;
	fma.rn.f64 	%fd83, %fd77, %fd79, %fd82;
	add.f64 	%fd4, %fd80, %fd83;
	sub.f64 	%fd84, %fd80, %fd4;
	add.f64 	%fd5, %fd83, %fd84;
	fma.rn.f64 	%fd85, %fd4, 0d3FF71547652B82FE, 0d4338000000000000;
	{
	.reg .b32 %temp; 
	mov.b64 	{%r13, %temp}, %fd85;
	}
	mov.f64 	%fd86, 0dC338000000000000;
	add.rn.f64 	%fd87, %fd85, %fd86;
	fma.rn.f64 	%fd88, %fd87, 0dBFE62E42FEFA39EF, %fd4;
	fma.rn.f64 	%fd89, %fd87, 0dBC7ABC9E3B39803F, %fd88;
	fma.rn.f64 	%fd90, %fd89, 0d3E5ADE1569CE2BDF, 0d3E928AF3FCA213EA;
	fma.rn.f64 	%fd91, %fd90, %fd89, 0d3EC71DEE62401315;
	fma.rn.f64 	%fd92, %fd91, %fd89, 0d3EFA01997C89EB71;
	fma.rn.f64 	%fd93, %fd92, %fd89, 0d3F2A01A014761F65;
	fma.rn.f64 	%fd94, %fd93, %fd89, 0d3F56C16C1852B7AF;
	fma.rn.f64 	%fd95, %fd94, %fd89, 0d3F81111111122322;
	fma.rn.f64 	%fd96, %fd95, %fd89, 0d3FA55555555502A1;
	fma.rn.f64 	%fd97, %fd96, %fd89, 0d3FC5555555555511;
	fma.rn.f64 	%fd98, %fd97, %fd89, 0d3FE000000000000B;
	fma.rn.f64 	%fd99, %fd98, %fd89, 0d3FF0000000000000;
	fma.rn.f64 	%fd100, %fd99, %fd89, 0d3FF0000000000000;
	{
	.reg .b32 %temp; 
	mov.b64 	{%r14, %temp}, %fd100;
	}
	{
	.reg .b32 %temp; 
	mov.b64 	{%temp, %r15}, %fd100;
	}
	shl.b32 	%r33, %r13, 20;
	add.s32 	%r34, %r33, %r15;
	mov.b64 	%fd108, {%r14, %r34};
	{
	.reg .b32 %temp; 
	mov.b64 	{%temp, %r35}, %fd4;
	}
	mov.b32 	%f2, %r35;
	abs.f32 	%f1, %f2;
	setp.lt.f32 	%p4, %f1, 0f4086232B;
	@%p4 bra 	$L__BB17_7;
	setp.lt.f64 	%p5, %fd4, 0d0000000000000000;
	add.f64 	%fd101, %fd4, 0d7FF0000000000000;
	selp.f64 	%fd108, 0d0000000000000000, %fd101, %p5;
	setp.geu.f32 	%p6, %f1, 0f40874800;
	@%p6 bra 	$L__BB17_7;
	shr.u32 	%r36, %r13, 31;
	add.s32 	%r37, %r13, %r36;
	shr.s32 	%r38, %r37, 1;
	shl.b32 	%r39, %r38, 20;
	add.s32 	%r40, %r15, %r39;
	mov.b64 	%fd102, {%r14, %r40};
	sub.s32 	%r41, %r13, %r38;
	shl.b32 	%r42, %r41, 20;
	add.s32 	%r43, %r42, 1072693248;
	mov.b32 	%r44, 0;
	mov.b64 	%fd103, {%r44, %r43};
	mul.f64 	%fd108, %fd103, %fd102;
$L__BB17_7:
	abs.f64 	%fd104, %fd108;
	setp.eq.f64 	%p7, %fd104, 0d7FF0000000000000;
	fma.rn.f64 	%fd105, %fd108, %fd5, %fd108;
	selp.f64 	%fd106, %fd108, %fd105, %p7;
	st.param.f64 	[func_retval0], %fd106;
	ret;

}


// ===== COMPILED SASS (sm_100) =====

	.target	sm_100

	.elftype	@"ET_EXEC"


//--------------------- .note.nv.tkinfo           --------------------------
	.section	.note.nv.tkinfo,"",@"SHT_NOTE"
	.sectionflags	@"SHF_NOTE_NV_TKINFO"
	.tkinfo
        /*0018*/ 	.word	0x00000002
        /*0030*/ 	.string	""
        /*0030*/ 	.string	"ptxas"
        /*0030*/ 	.string	"Cuda compilation tools, release 13.0, V13.0.88"
        /*0030*/ 	.string	"Build cuda_13.0.r13.0/compiler.36424714_0"
        /*0030*/ 	.string	"-arch sm_100 -m 64 "



//--------------------- .note.nv.cuinfo           --------------------------
	.section	.note.nv.cuinfo,"",@"SHT_NOTE"
	.sectionflags	@"SHF_NOTE_NV_CUINFO"
        /*0018*/ 	.short	0x0002
        /*001a*/ 	.short	0x0064
        /*001c*/ 	.short	0x0082
	.zero		2


//--------------------- .nv.info                  --------------------------
	.section	.nv.info,"",@"SHT_CUDA_INFO"
	.align	4


	//----- nvinfo : EIATTR_REGCOUNT
	.align		4
        /*0000*/ 	.byte	0x04, 0x2f
        /*0002*/ 	.short	(.L_27 - .L_26)
	.align		4
.L_26:
        /*0004*/ 	.word	index@(deinit)
        /*0008*/ 	.word	0x00000018


	//----- nvinfo : EIATTR_FRAME_SIZE
	.align		4
.L_27:
        /*000c*/ 	.byte	0x04, 0x11
        /*000e*/ 	.short	(.L_29 - .L_28)
	.align		4
.L_28:
        /*0010*/ 	.word	index@(deinit)
        /*0014*/ 	.word	0x00000000


	//----- nvinfo : EIATTR_REGCOUNT
	.align		4
.L_29:
        /*0018*/ 	.byte	0x04, 0x2f
        /*001a*/ 	.short	(.L_31 - .L_30)
	.align		4
.L_30:
        /*001c*/ 	.word	index@(init)
        /*0020*/ 	.word	0x00000020


	//----- nvinfo : EIATTR_FRAME_SIZE
	.align		4
.L_31:
        /*0024*/ 	.byte	0x04, 0x11
        /*0026*/ 	.short	(.L_33 - .L_32)
	.align		4
.L_32:
        /*0028*/ 	.word	index@(init)
        /*002c*/ 	.word	0x00000000


	//----- nvinfo : EIATTR_REGCOUNT
	.align		4
.L_33:
        /*0030*/ 	.byte	0x04, 0x2f
        /*0032*/ 	.short	(.L_35 - .L_34)
	.align		4
.L_34:
        /*0034*/ 	.word	index@(get_graph_viz)
        /*0038*/ 	.word	0x00000010


	//----- nvinfo : EIATTR_FRAME_SIZE
	.align		4
.L_35:
        /*003c*/ 	.byte	0x04, 0x11
        /*003e*/ 	.short	(.L_37 - .L_36)
	.align		4
.L_36:
        /*0040*/ 	.word	index@(get_graph_viz)
        /*0044*/ 	.word	0x00000000


	//----- nvinfo : EIATTR_REGCOUNT
	.align		4
.L_37:
        /*0048*/ 	.byte	0x04, 0x2f
        /*004a*/ 	.short	(.L_39 - .L_38)
	.align		4
.L_38:
        /*004c*/ 	.word	index@(graph_viz)
        /*0050*/ 	.word	0x00000028


	//----- nvinfo : EIATTR_FRAME_SIZE
	.align		4
.L_39:
        /*0054*/ 	.byte	0x04, 0x11
        /*0056*/ 	.short	(.L_41 - .L_40)
	.align		4
.L_40:
        /*0058*/ 	.word	index@($graph_viz$__internal_accurate_pow)
        /*005c*/ 	.word	0x00000000


	//----- nvinfo : EIATTR_FRAME_SIZE
	.align		4
.L_41:
        /*0060*/ 	.byte	0x04, 0x11
        /*0062*/ 	.short	(.L_43 - .L_42)
	.align		4
.L_42:
        /*0064*/ 	.word	index@($__internal_10_$__cuda_sm3x_div_rn_noftz_f32_slowpath)
        /*0068*/ 	.word	0x00000000


	//----- nvinfo : EIATTR_FRAME_SIZE
	.align		4
.L_43:
        /*006c*/ 	.byte	0x04, 0x11
        /*006e*/ 	.short	(.L_45 - .L_44)
	.align		4
.L_44:
        /*0070*/ 	.word	index@($__internal_9_$__cuda_sm20_dsqrt_rn_f64_mediumpath_v1)
        /*0074*/ 	.word	0x00000000


	//----- nvinfo : EIATTR_FRAME_SIZE
	.align		4
.L_45:
        /*0078*/ 	.byte	0x04, 0x11
        /*007a*/ 	.short	(.L_47 - .L_46)
	.align		4
.L_46:
        /*007c*/ 	.word	index@($__internal_8_$__cuda_sm20_div_rn_f64_full)
        /*0080*/ 	.word	0x00000000


	//----- nvinfo : EIATTR_FRAME_SIZE
	.align		4
.L_47:
        /*0084*/ 	.byte	0x04, 0x11
        /*0086*/ 	.short	(.L_49 - .L_48)
	.align		4
.L_48:
        /*0088*/ 	.word	index@(graph_viz)
        /*008c*/ 	.word	0x00000000


	//----- nvinfo : EIATTR_REGCOUNT
	.align		4
.L_49:
        /*0090*/ 	.byte	0x04, 0x2f
        /*0092*/ 	.short	(.L_51 - .L_50)
	.align		4
.L_50:
        /*0094*/ 	.word	index@(graph_viz1)
        /*0098*/ 	.word	0x00000020


	//----- nvinfo : EIATTR_FRAME_SIZE
	.align		4
.L_51:
        /*009c*/ 	.byte	0x04, 0x11
        /*009e*/ 	.short	(.L_53 - .L_52)
	.align		4
.L_52:
        /*00a0*/ 	.word	index@($graph_viz1$__internal_accurate_pow)
        /*00a4*/ 	.word	0x00000000


	//----- nvinfo : EIATTR_FRAME_SIZE
	.align		4
.L_53:
        /*00a8*/ 	.byte	0x04, 0x11
        /*00aa*/ 	.short	(.L_55 - .L_54)
	.align		4
.L_54:
        /*00ac*/ 	.word	index@($__internal_7_$__cuda_sm3x_div_rn_noftz_f32_slowpath)
        /*00b0*/ 	.word	0x00000000


	//----- nvinfo : EIATTR_FRAME_SIZE
	.align		4
.L_55:
        /*00b4*/ 	.byte	0x04, 0x11
        /*00b6*/ 	.short	(.L_57 - .L_56)
	.align		4
.L_56:
        /*00b8*/ 	.word	index@($__internal_6_$__cuda_sm20_dsqrt_rn_f64_mediumpath_v1)
        /*00bc*/ 	.word	0x00000000


	//----- nvinfo : EIATTR_FRAME_SIZE
	.align		4
.L_57:
        /*00c0*/ 	.byte	0x04, 0x11
        /*00c2*/ 	.short	(.L_59 - .L_58)
	.align		4
.L_58:
        /*00c4*/ 	.word	index@($__internal_5_$__cuda_sm20_div_rn_f64_full)
        /*00c8*/ 	.word	0x00000000


	//----- nvinfo : EIATTR_FRAME_SIZE
	.align		4
.L_59:
        /*00cc*/ 	.byte	0x04, 0x11
        /*00ce*/ 	.short	(.L_61 - .L_60)
	.align		4
.L_60:
        /*00d0*/ 	.word	index@(graph_viz1)
        /*00d4*/ 	.word	0x00000000


	//----- nvinfo : EIATTR_REGCOUNT
	.align		4
.L_61:
        /*00d8*/ 	.byte	0x04, 0x2f
        /*00da*/ 	.short	(.L_63 - .L_62)
	.align		4
.L_62:
        /*00dc*/ 	.word	index@(dijkstra1)
        /*00e0*/ 	.word	0x00000014


	//----- nvinfo : EIATTR_FRAME_SIZE
	.align		4
.L_63:
        /*00e4*/ 	.byte	0x04, 0x11
        /*00e6*/ 	.short	(.L_65 - .L_64)
	.align		4
.L_64:
        /*00e8*/ 	.word	index@(dijkstra1)
        /*00ec*/ 	.word	0x00000000


	//----- nvinfo : EIATTR_REGCOUNT
	.align		4
.L_65:
        /*00f0*/ 	.byte	0x04, 0x2f
        /*00f2*/ 	.short	(.L_67 - .L_66)
	.align		4
.L_66:
        /*00f4*/ 	.word	index@(dijkstra2)
        /*00f8*/ 	.word	0x0000000e


	//----- nvinfo : EIATTR_FRAME_SIZE
	.align		4
.L_67:
        /*00fc*/ 	.byte	0x04, 0x11
        /*00fe*/ 	.short	(.L_69 - .L_68)
	.align		4
.L_68:
        /*0100*/ 	.word	index@(dijkstra2)
        /*0104*/ 	.word	0x00000000


	//----- nvinfo : EIATTR_REGCOUNT
	.align		4
.L_69:
        /*0108*/ 	.byte	0x04, 0x2f
        /*010a*/ 	.short	(.L_71 - .L_70)
	.align		4
.L_70:
        /*010c*/ 	.word	index@(isEmpty)
        /*0110*/ 	.word	0x0000000e


	//----- nvinfo : EIATTR_FRAME_SIZE
	.align		4
.L_71:
        /*0114*/ 	.byte	0x04, 0x11
        /*0116*/ 	.short	(.L_73 - .L_72)
	.align		4
.L_72:
        /*0118*/ 	.word	index@(isEmpty)
        /*011c*/ 	.word	0x00000000


	//----- nvinfo : EIATTR_REGCOUNT
	.align		4
.L_73:
        /*0120*/ 	.byte	0x04, 0x2f
        /*0122*/ 	.short	(.L_75 - .L_74)
	.align		4
.L_74:
        /*0124*/ 	.word	index@(dPrint)
        /*0128*/ 	.word	0x00000018


	//----- nvinfo : EIATTR_FRAME_SIZE
	.align		4
.L_75:
        /*012c*/ 	.byte	0x04, 0x11
        /*012e*/ 	.short	(.L_77 - .L_76)
	.align		4
.L_76:
        /*0130*/ 	.word	index@(dPrint)
        /*0134*/ 	.word	0x00000010


	//----- nvinfo : EIATTR_REGCOUNT
	.align		4
.L_77:
        /*0138*/ 	.byte	0x04, 0x2f
        /*013a*/ 	.short	(.L_79 - .L_78)
	.align		4
.L_78:
        /*013c*/ 	.word	index@(dijkstra)
        /*0140*/ 	.word	0x00000020


	//----- nvinfo : EIATTR_FRAME_SIZE
	.align		4
.L_79:
        /*0144*/ 	.byte	0x04, 0x11
        /*0146*/ 	.short	(.L_81 - .L_80)
	.align		4
.L_80:
        /*0148*/ 	.word	index@(dijkstra)
        /*014c*/ 	.word	0x00000010


	//----- nvinfo : EIATTR_REGCOUNT
	.align		4
.L_81:
        /*0150*/ 	.byte	0x04, 0x2f
        /*0152*/ 	.short	(.L_83 - .L_82)
	.align		4
.L_82:
        /*0154*/ 	.word	index@(spm1)
        /*0158*/ 	.word	0x00000020


	//----- nvinfo : EIATTR_FRAME_SIZE
	.align		4
.L_83:
        /*015c*/ 	.byte	0x04, 0x11
        /*015e*/ 	.short	(.L_85 - .L_84)
	.align		4
.L_84:
        /*0160*/ 	.word	index@($__internal_4_$__cuda_sm3x_div_rn_noftz_f32_slowpath)
        /*0164*/ 	.word	0x00000000


	//----- nvinfo : EIATTR_FRAME_SIZE
	.align		4
.L_85:
        /*0168*/ 	.byte	0x04, 0x11
        /*016a*/ 	.short	(.L_87 - .L_86)
	.align		4
.L_86:
        /*016c*/ 	.word	index@($__internal_3_$__cuda_sm20_sqrt_rn_f32_slowpath)
        /*0170*/ 	.word	0x00000000


	//----- nvinfo : EIATTR_FRAME_SIZE
	.align		4
.L_87:
        /*0174*/ 	.byte	0x04, 0x11
        /*0176*/ 	.short	(.L_89 - .L_88)
	.align		4
.L_88:
        /*0178*/ 	.word	index@(spm1)
        /*017c*/ 	.word	0x00000000


	//----- nvinfo : EIATTR_REGCOUNT
	.align		4
.L_89:
        /*0180*/ 	.byte	0x04, 0x2f
        /*0182*/ 	.short	(.L_91 - .L_90)
	.align		4
.L_90:
        /*0184*/ 	.word	index@(spm)
        /*0188*/ 	.word	0x00000024


	//----- nvinfo : EIATTR_FRAME_SIZE
	.align		4
.L_91:
        /*018c*/ 	.byte	0x04, 0x11
        /*018e*/ 	.short	(.L_93 - .L_92)
	.align		4
.L_92:
        /*0190*/ 	.word	index@($__internal_2_$__cuda_sm3x_div_rn_noftz_f32_slowpath)
        /*0194*/ 	.word	0x00000000


	//----- nvinfo : EIATTR_FRAME_SIZE
	.align		4
.L_93:
        /*0198*/ 	.byte	0x04, 0x11
        /*019a*/ 	.short	(.L_95 - .L_94)
	.align		4
.L_94:
        /*019c*/ 	.word	index@($__internal_1_$__cuda_sm20_sqrt_rn_f32_slowpath)
        /*01a0*/ 	.word	0x00000000


	//----- nvinfo : EIATTR_FRAME_SIZE
	.align		4
.L_95:
        /*01a4*/ 	.byte	0x04, 0x11
        /*01a6*/ 	.short	(.L_97 - .L_96)
	.align		4
.L_96:
        /*01a8*/ 	.word	index@(spm)
        /*01ac*/ 	.word	0x00000000


	//----- nvinfo : EIATTR_REGCOUNT
	.align		4
.L_97:
        /*01b0*/ 	.byte	0x04, 0x2f
        /*01b2*/ 	.short	(.L_99 - .L_98)
	.align		4
.L_98:
        /*01b4*/ 	.word	index@(floyd2)
        /*01b8*/ 	.word	0x00000010


	//----- nvinfo : EIATTR_FRAME_SIZE
	.align		4
.L_99:
        /*01bc*/ 	.byte	0x04, 0x11
        /*01be*/ 	.short	(.L_101 - .L_100)
	.align		4
.L_100:
        /*01c0*/ 	.word	index@(floyd2)
        /*01c4*/ 	.word	0x00000000


	//----- nvinfo : EIATTR_REGCOUNT
	.align		4
.L_101:
        /*01c8*/ 	.byte	0x04, 0x2f
        /*01ca*/ 	.short	(.L_103 - .L_102)
	.align		4
.L_102:
        /*01cc*/ 	.word	index@(get_floyd2_result)
        /*01d0*/ 	.word	0x00000010


	//----- nvinfo : EIATTR_FRAME_SIZE
	.align		4
.L_103:
        /*01d4*/ 	.byte	0x04, 0x11
        /*01d6*/ 	.short	(.L_105 - .L_104)
	.align		4
.L_104:
        /*01d8*/ 	.word	index@(get_floyd2_result)
        /*01dc*/ 	.word	0x00000000


	//----- nvinfo : EIATTR_REGCOUNT
	.align		4
.L_105:
        /*01e0*/ 	.byte	0x04, 0x2f
        /*01e2*/ 	.short	(.L_107 - .L_106)
	.align		4
.L_106:
        /*01e4*/ 	.word	index@(floyd)
        /*01e8*/ 	.word	0x00000017


	//----- nvinfo : EIATTR_FRAME_SIZE
	.align		4
.L_107:
        /*01ec*/ 	.byte	0x04, 0x11
        /*01ee*/ 	.short	(.L_109 - .L_108)
	.align		4
.L_108:
        /*01f0*/ 	.word	index@($__internal_0_$__cuda_sm3x_div_rn_noftz_f32_slowpath)
        /*01f4*/ 	.word	0x00000000


	//----- nvinfo : EIATTR_FRAME_SIZE
	.align		4
.L_109:
        /*01f8*/ 	.byte	0x04, 0x11
        /*01fa*/ 	.short	(.L_111 - .L_110)
	.align		4
.L_110:
        /*01fc*/ 	.word	index@(floyd)
        /*0200*/ 	.word	0x00000000


	//----- nvinfo : EIATTR_REGCOUNT
	.align		4
.L_111:
        /*0204*/ 	.byte	0x04, 0x2f
        /*0206*/ 	.short	(.L_113 - .L_112)
	.align		4
.L_112:
        /*0208*/ 	.word	index@(get_floyd_result)
        /*020c*/ 	.word	0x00000010


	//----- nvinfo : EIATTR_FRAME_SIZE
	.align		4
.L_113:
        /*0210*/ 	.byte	0x04, 0x11
        /*0212*/ 	.short	(.L_115 - .L_114)
	.align		4
.L_114:
        /*0214*/ 	.word	index@(get_floyd_result)
        /*0218*/ 	.word	0x00000000


	//----- nvinfo : EIATTR_REGCOUNT
	.align		4
.L_115:
        /*021c*/ 	.byte	0x04, 0x2f
        /*021e*/ 	.short	(.L_117 - .L_116)
	.align		4
.L_116:
        /*0220*/ 	.word	index@(floyd1)
        /*0224*/ 	.word	0x00000014


	//----- nvinfo : EIATTR_FRAME_SIZE
	.align		4
.L_117:
        /*0228*/ 	.byte	0x04, 0x11
        /*022a*/ 	.short	(.L_119 - .L_118)
	.align		4
.L_118:
        /*022c*/ 	.word	index@(floyd1)
        /*0230*/ 	.word	0x00000000


	//----- nvinfo : EIATTR_MIN_STACK_SIZE
	.align		4
.L_119:
        /*0234*/ 	.byte	0x04, 0x12
        /*0236*/ 	.short	(.L_121 - .L_120)
	.align		4
.L_120:
        /*0238*/ 	.word	index@(floyd1)
        /*023c*/ 	.word	0x00000000


	//----- nvinfo : EIATTR_MIN_STACK_SIZE
	.align		4
.L_121:
        /*0240*/ 	.byte	0x04, 0x12
        /*0242*/ 	.short	(.L_123 - .L_122)
	.align		4
.L_122:
        /*0244*/ 	.word	index@(get_floyd_result)
        /*0248*/ 	.word	0x00000000


	//----- nvinfo : EIATTR_MIN_STACK_SIZE
	.align		4
.L_123:
        /*024c*/ 	.byte	0x04, 0x12
        /*024e*/ 	.short	(.L_125 - .L_124)
	.align		4
.L_124:
        /*0250*/ 	.word	index@(floyd)
        /*0254*/ 	.word	0x00000000


	//----- nvinfo : EIATTR_MIN_STACK_SIZE
	.align		4
.L_125:
        /*0258*/ 	.byte	0x04, 0x12
        /*025a*/ 	.short	(.L_127 - .L_126)
	.align		4
.L_126:
        /*025c*/ 	.word	index@(get_floyd2_result)
        /*0260*/ 	.word	0x00000000


	//----- nvinfo : EIATTR_MIN_STACK_SIZE
	.align		4
.L_127:
        /*0264*/ 	.byte	0x04, 0x12
        /*0266*/ 	.short	(.L_129 - .L_128)
	.align		4
.L_128:
        /*0268*/ 	.word	index@(floyd2)
        /*026c*/ 	.word	0x00000000


	//----- nvinfo : EIATTR_MIN_STACK_SIZE
	.align		4
.L_129:
        /*0270*/ 	.byte	0x04, 0x12
        /*0272*/ 	.short	(.L_131 - .L_130)
	.align		4
.L_130:
        /*0274*/ 	.word	index@(spm)
        /*0278*/ 	.word	0x00000000


	//----- nvinfo : EIATTR_MIN_STACK_SIZE
	.align		4
.L_131:
        /*027c*/ 	.byte	0x04, 0x12
        /*027e*/ 	.short	(.L_133 - .L_132)
	.align		4
.L_132:
        /*0280*/ 	.word	index@(spm1)
        /*0284*/ 	.word	0x00000000


	//----- nvinfo : EIATTR_MIN_STACK_SIZE
	.align		4
.L_133:
        /*0288*/ 	.byte	0x04, 0x12
        /*028a*/ 	.short	(.L_135 - .L_134)
	.align		4
.L_134:
        /*028c*/ 	.word	index@(dijkstra)
        /*0290*/ 	.word	0x00000010


	//----- nvinfo : EIATTR_MIN_STACK_SIZE
	.align		4
.L_135:
        /*0294*/ 	.byte	0x04, 0x12
        /*0296*/ 	.short	(.L_137 - .L_136)
	.align		4
.L_136:
        /*0298*/ 	.word	index@(dPrint)
        /*029c*/ 	.word	0x00000010


	//----- nvinfo : EIATTR_MIN_STACK_SIZE
	.align		4
.L_137:
        /*02a0*/ 	.byte	0x04, 0x12
        /*02a2*/ 	.short	(.L_139 - .L_138)
	.align		4
.L_138:
        /*02a4*/ 	.word	index@(isEmpty)
        /*02a8*/ 	.word	0x00000000


	//----- nvinfo : EIATTR_MIN_STACK_SIZE
	.align		4
.L_139:
        /*02ac*/ 	.byte	0x04, 0x12
        /*02ae*/ 	.short	(.L_141 - .L_140)
	.align		4
.L_140:
        /*02b0*/ 	.word	index@(dijkstra2)
        /*02b4*/ 	.word	0x00000000


	//----- nvinfo : EIATTR_MIN_STACK_SIZE
	.align		4
.L_141:
        /*02b8*/ 	.byte	0x04, 0x12
        /*02ba*/ 	.short	(.L_143 - .L_142)
	.align		4
.L_142:
        /*02bc*/ 	.word	index@(dijkstra1)
        /*02c0*/ 	.word	0x00000000


	//----- nvinfo : EIATTR_MIN_STACK_SIZE
	.align		4
.L_143:
        /*02c4*/ 	.byte	0x04, 0x12
        /*02c6*/ 	.short	(.L_145 - .L_144)
	.align		4
.L_144:
        /*02c8*/ 	.word	index@(graph_viz1)
        /*02cc*/ 	.word	0x00000000


	//----- nvinfo : EIATTR_MIN_STACK_SIZE
	.align		4
.L_145:
        /*02d0*/ 	.byte	0x04, 0x12
        /*02d2*/ 	.short	(.L_147 - .L_146)
	.align		4
.L_146:
        /*02d4*/ 	.word	index@(graph_viz)
        /*02d8*/ 	.word	0x00000000


	//----- nvinfo : EIATTR_MIN_STACK_SIZE
	.align		4
.L_147:
        /*02dc*/ 	.byte	0x04, 0x12
        /*02de*/ 	.short	(.L_149 - .L_148)
	.align		4
.L_148:
        /*02e0*/ 	.word	index@(get_graph_viz)
        /*02e4*/ 	.word	0x00000000


	//----- nvinfo : EIATTR_MIN_STACK_SIZE
	.align		4
.L_149:
        /*02e8*/ 	.byte	0x04, 0x12
        /*02ea*/ 	.short	(.L_151 - .L_150)
	.align		4
.L_150:
        /*02ec*/ 	.word	index@(init)
        /*02f0*/ 	.word	0x00000000


	//----- nvinfo : EIATTR_MIN_STACK_SIZE
	.align		4
.L_151:
        /*02f4*/ 	.byte	0x04, 0x12
        /*02f6*/ 	.short	(.L_153 - .L_152)
	.align		4
.L_152:
        /*02f8*/ 	.word	index@(deinit)
        /*02fc*/ 	.word	0x00000000
.L_153:


//--------------------- .nv.compat                --------------------------
	.section	.nv.compat,"",@"SHT_CUDA_COMPAT_INFO"
	.align	4
        /*0000*/ 	.byte	0x02, 0x09, 0x00, 0x00, 0x02, 0x02, 0x01, 0x00, 0x02, 0x05, 0x05, 0x00, 0x03, 0x07, 0x01, 0x01
        /*0010*/ 	.byte	0x02, 0x03, 0x00, 0x00, 0x02, 0x06, 0x01, 0x00, 0x04, 0x0b, 0x08, 0x00, 0x01, 0x00, 0x00, 0x00
        /*0020*/ 	.byte	0x00, 0x00, 0x00, 0x00


//--------------------- .nv.info.floyd1           --------------------------
	.section	.nv.info.floyd1,"",@"SHT_CUDA_INFO"
	.sectionflags	@""
	.align	4


	//----- nvinfo : EIATTR_CUDA_API_VERSION
	.align		4
        /*0000*/ 	.byte	0x04, 0x37
        /*0002*/ 	.short	(.L_155 - .L_154)
.L_154:
        /*0004*/ 	.word	0x00000082


	//----- nvinfo : EIATTR_KPARAM_INFO
	.align		4
.L_155:
        /*0008*/ 	.byte	0x04, 0x17
        /*000a*/ 	.short	(.L_157 - .L_156)
.L_156:
        /*000c*/ 	.word	0x00000000
        /*0010*/ 	.short	0x0000
        /*0012*/ 	.short	0x0000
        /*0014*/ 	.byte	0x00, 0xf5, 0x21, 0x00


	//----- nvinfo : EIATTR_SPARSE_MMA_MASK
	.align		4
.L_157:
        /*0018*/ 	.byte	0x03, 0x50
        /*001a*/ 	.short	0x0000


	//----- nvinfo : EIATTR_MAXREG_COUNT
	.align		4
        /*001c*/ 	.byte	0x03, 0x1b
        /*001e*/ 	.short	0x00ff


	//----- nvinfo : EIATTR_MERCURY_ISA_VERSION
	.align		4
        /*0020*/ 	.byte	0x03, 0x5f
        /*0022*/ 	.short	0x0101


	//----- nvinfo : EIATTR_VRC_CTA_INIT_COUNT
	.align		4
        /*0024*/ 	.byte	0x02, 0x4a
	.zero		1
	.zero		1


	//----- nvinfo : EIATTR_EXIT_INSTR_OFFSETS
	.align		4
        /*0028*/ 	.byte	0x04, 0x1c
        /*002a*/ 	.short	(.L_159 - .L_158)


	//   ....[0]....
.L_158:
        /*002c*/ 	.word	0x00000050


	//   ....[1]....
        /*0030*/ 	.word	0x00000350


	//----- nvinfo : EIATTR_CBANK_PARAM_SIZE
	.align		4
.L_159:
        /*0034*/ 	.byte	0x03, 0x19
        /*0036*/ 	.short	0x0008


	//----- nvinfo : EIATTR_PARAM_CBANK
	.align		4
        /*0038*/ 	.byte	0x04, 0x0a
        /*003a*/ 	.short	(.L_161 - .L_160)
	.align		4
.L_160:
        /*003c*/ 	.word	index@(.nv.constant0.floyd1)
        /*0040*/ 	.short	0x0380
        /*0042*/ 	.short	0x0008


	//----- nvinfo : EIATTR_SW_WAR
	.align		4
.L_161:
        /*0044*/ 	.byte	0x04, 0x36
        /*0046*/ 	.short	(.L_163 - .L_162)
.L_162:
        /*0048*/ 	.word	0x00000008
.L_163:


//--------------------- .nv.info.get_floyd_result --------------------------
	.section	.nv.info.get_floyd_result,"",@"SHT_CUDA_INFO"
	.sectionflags	@""
	.align	4


	//----- nvinfo : EIATTR_CUDA_API_VERSION
	.align		4
        /*0000*/ 	.byte	0x04, 0x37
        /*0002*/ 	.short	(.L_165 - .L_164)
.L_164:
        /*0004*/ 	.word	0x00000082


	//----- nvinfo : EIATTR_KPARAM_INFO
	.align		4
.L_165:
        /*0008*/ 	.byte	0x04, 0x17
        /*000a*/ 	.short	(.L_167 - .L_166)
.L_166:
        /*000c*/ 	.word	0x00000000
        /*0010*/ 	.short	0x0000
        /*0012*/ 	.short	0x0000
        /*0014*/ 	.byte	0x00, 0xf5, 0x21, 0x00


	//----- nvinfo : EIATTR_SPARSE_MMA_MASK
	.align		4
.L_167:
        /*0018*/ 	.byte	0x03, 0x50
        /*001a*/ 	.short	0x0000


	//----- nvinfo : EIATTR_MAXREG_COUNT
	.align		4
        /*001c*/ 	.byte	0x03, 0x1b
        /*001e*/ 	.short	0x00ff


	//----- nvinfo : EIATTR_MERCURY_ISA_VERSION
	.align		4
        /*0020*/ 	.byte	0x03, 0x5f
        /*0022*/ 	.short	0x0101


	//----- nvinfo : EIATTR_VRC_CTA_INIT_COUNT
	.align		4
        /*0024*/ 	.byte	0x02, 0x4a
	.zero		1
	.zero		1


	//----- nvinfo : EIATTR_EXIT_INSTR_OFFSETS
	.align		4
        /*0028*/ 	.byte	0x04, 0x1c
        /*002a*/ 	.short	(.L_169 - .L_168)


	//   ....[0]....
.L_168:
        /*002c*/ 	.word	0x00000050


	//   ....[1]....
        /*0030*/ 	.word	0x00000190


	//----- nvinfo : EIATTR_CBANK_PARAM_SIZE
	.align		4
.L_169:
        /*0034*/ 	.byte	0x03, 0x19
        /*0036*/ 	.short	0x0008


	//----- nvinfo : EIATTR_PARAM_CBANK
	.align		4
        /*0038*/ 	.byte	0x04, 0x0a
        /*003a*/ 	.short	(.L_171 - .L_170)
	.align		4
.L_170:
        /*003c*/ 	.word	index@(.nv.constant0.get_floyd_result)
        /*0040*/ 	.short	0x0380
        /*0042*/ 	.short	0x0008


	//----- nvinfo : EIATTR_SW_WAR
	.align		4
.L_171:
        /*0044*/ 	.byte	0x04, 0x36
        /*0046*/ 	.short	(.L_173 - .L_172)
.L_172:
        /*0048*/ 	.word	0x00000008
.L_173:


//--------------------- .nv.info.floyd            --------------------------
	.section	.nv.info.floyd,"",@"SHT_CUDA_INFO"
	.sectionflags	@""
	.align	4


	//----- nvinfo : EIATTR_CUDA_API_VERSION
	.align		4
        /*0000*/ 	.byte	0x04, 0x37
        /*0002*/ 	.short	(.L_175 - .L_174)
.L_174:
        /*0004*/ 	.word	0x00000082


	//----- nvinfo : EIATTR_SPARSE_MMA_MASK
	.align		4
.L_175:
        /*0008*/ 	.byte	0x03, 0x50
        /*000a*/ 	.short	0x0000


	//----- nvinfo : EIATTR_MAXREG_COUNT
	.align		4
        /*000c*/ 	.byte	0x03, 0x1b
        /*000e*/ 	.short	0x00ff


	//----- nvinfo : EIATTR_NUM_BARRIERS
	.align		4
        /*0010*/ 	.byte	0x02, 0x4c
        /*0012*/ 	.byte	0x01
	.zero		1


	//----- nvinfo : EIATTR_MERCURY_ISA_VERSION
	.align		4
        /*0014*/ 	.byte	0x03, 0x5f
        /*0016*/ 	.short	0x0101


	//----- nvinfo : EIATTR_VRC_CTA_INIT_COUNT
	.align		4
        /*0018*/ 	.byte	0x02, 0x4a
	.zero		1
	.zero		1


	//----- nvinfo : EIATTR_EXIT_INSTR_OFFSETS
	.align		4
        /*001c*/ 	.byte	0x04, 0x1c
        /*001e*/ 	.short	(.L_177 - .L_176)


	//   ....[0]....
.L_176:
        /*0020*/ 	.word	0x00000130


	//   ....[1]....
        /*0024*/ 	.word	0x00000510


	//----- nvinfo : EIATTR_CRS_STACK_SIZE
	.align		4
.L_177:
        /*0028*/ 	.byte	0x04, 0x1e
        /*002a*/ 	.short	(.L_179 - .L_178)
.L_178:
        /*002c*/ 	.word	0x00000000


	//----- nvinfo : EIATTR_SW_WAR
	.align		4
.L_179:
        /*0030*/ 	.byte	0x04, 0x36
        /*0032*/ 	.short	(.L_181 - .L_180)
.L_180:
        /*0034*/ 	.word	0x00000008
.L_181:


//--------------------- .nv.info.get_floyd2_result --------------------------
	.section	.nv.info.get_floyd2_result,"",@"SHT_CUDA_INFO"
	.sectionflags	@""
	.align	4


	//----- nvinfo : EIATTR_CUDA_API_VERSION
	.align		4
        /*0000*/ 	.byte	0x04, 0x37
        /*0002*/ 	.short	(.L_183 - .L_182)
.L_182:
        /*0004*/ 	.word	0x00000082


	//----- nvinfo : EIATTR_KPARAM_INFO
	.align		4
.L_183:
        /*0008*/ 	.byte	0x04, 0x17
        /*000a*/ 	.short	(.L_185 - .L_184)
.L_184:
        /*000c*/ 	.word	0x00000000
        /*0010*/ 	.short	0x0000
        /*0012*/ 	.short	0x0000
        /*0014*/ 	.byte	0x00, 0xf5, 0x21, 0x00


	//----- nvinfo : EIATTR_SPARSE_MMA_MASK
	.align		4
.L_185:
        /*0018*/ 	.byte	0x03, 0x50
        /*001a*/ 	.short	0x0000


	//----- nvinfo : EIATTR_MAXREG_COUNT
	.align		4
        /*001c*/ 	.byte	0x03, 0x1b
        /*001e*/ 	.short	0x00ff


	//----- nvinfo : EIATTR_MERCURY_ISA_VERSION
	.align		4
        /*0020*/ 	.byte	0x03, 0x5f
        /*0022*/ 	.short	0x0101


	//----- nvinfo : EIATTR_VRC_CTA_INIT_COUNT
	.align		4
        /*0024*/ 	.byte	0x02, 0x4a
	.zero		1
	.zero		1


	//----- nvinfo : EIATTR_EXIT_INSTR_OFFSETS
	.align		4
        /*0028*/ 	.byte	0x04, 0x1c
        /*002a*/ 	.short	(.L_187 - .L_186)


	//   ....[0]....
.L_186:
        /*002c*/ 	.word	0x00000050


	//   ....[1]....
        /*0030*/ 	.word	0x00000190


	//----- nvinfo : EIATTR_CBANK_PARAM_SIZE
	.align		4
.L_187:
        /*0034*/ 	.byte	0x03, 0x19
        /*0036*/ 	.short	0x0008


	//----- nvinfo : EIATTR_PARAM_CBANK
	.align		4
        /*0038*/ 	.byte	0x04, 0x0a
        /*003a*/ 	.short	(.L_189 - .L_188)
	.align		4
.L_188:
        /*003c*/ 	.word	index@(.nv.constant0.get_floyd2_result)
        /*0040*/ 	.short	0x0380
        /*0042*/ 	.short	0x0008


	//----- nvinfo : EIATTR_SW_WAR
	.align		4
.L_189:
        /*0044*/ 	.byte	0x04, 0x36
        /*0046*/ 	.short	(.L_191 - .L_190)
.L_190:
        /*0048*/ 	.word	0x00000008
.L_191:


//--------------------- .nv.info.floyd2           --------------------------
	.section	.nv.info.floyd2,"",@"SHT_CUDA_INFO"
	.sectionflags	@""
	.align	4


	//----- nvinfo : EIATTR_CUDA_API_VERSION
	.align		4
        /*0000*/ 	.byte	0x04, 0x37
        /*0002*/ 	.short	(.L_193 - .L_192)
.L_192:
        /*0004*/ 	.word	0x00000082


	//----- nvinfo : EIATTR_SPARSE_MMA_MASK
	.align		4
.L_193:
        /*0008*/ 	.byte	0x03, 0x50
        /*000a*/ 	.short	0x0000


	//----- nvinfo : EIATTR_MAXREG_COUNT
	.align		4
        /*000c*/ 	.byte	0x03, 0x1b
        /*000e*/ 	.short	0x00ff


	//----- nvinfo : EIATTR_MERCURY_ISA_VERSION
	.align		4
        /*0010*/ 	.byte	0x03, 0x5f
        /*0012*/ 	.short	0x0101


	//----- nvinfo : EIATTR_VRC_CTA_INIT_COUNT
	.align		4
        /*0014*/ 	.byte	0x02, 0x4a
	.zero		1
	.zero		1


	//----- nvinfo : EIATTR_EXIT_INSTR_OFFSETS
	.align		4
        /*0018*/ 	.byte	0x04, 0x1c
        /*001a*/ 	.short	(.L_195 - .L_194)


	//   ....[0]....
.L_194:
        /*001c*/ 	.word	0x00000100


	//   ....[1]....
        /*0020*/ 	.word	0x000001c0


	//   ....[2]....
        /*0024*/ 	.word	0x00000230


	//----- nvinfo : EIATTR_SW_WAR
	.align		4
.L_195:
        /*0028*/ 	.byte	0x04, 0x36
        /*002a*/ 	.short	(.L_197 - .L_196)
.L_196:
        /*002c*/ 	.word	0x00000008
.L_197:


//--------------------- .nv.info.spm              --------------------------
	.section	.nv.info.spm,"",@"SHT_CUDA_INFO"
	.sectionflags	@""
	.align	4


	//----- nvinfo : EIATTR_CUDA_API_VERSION
	.align		4
        /*0000*/ 	.byte	0x04, 0x37
        /*0002*/ 	.short	(.L_199 - .L_198)
.L_198:
        /*0004*/ 	.word	0x00000082


	//----- nvinfo : EIATTR_KPARAM_INFO
	.align		4
.L_199:
        /*0008*/ 	.byte	0x04, 0x17
        /*000a*/ 	.short	(.L_201 - .L_200)
.L_200:
        /*000c*/ 	.word	0x00000000
        /*0010*/ 	.short	0x0000
        /*0012*/ 	.short	0x0000
        /*0014*/ 	.byte	0x00, 0xf5, 0x21, 0x00


	//----- nvinfo : EIATTR_SPARSE_MMA_MASK
	.align		4
.L_201:
        /*0018*/ 	.byte	0x03, 0x50
        /*001a*/ 	.short	0x0000


	//----- nvinfo : EIATTR_MAXREG_COUNT
	.align		4
        /*001c*/ 	.byte	0x03, 0x1b
        /*001e*/ 	.short	0x00ff


	//----- nvinfo : EIATTR_MERCURY_ISA_VERSION
	.align		4
        /*0020*/ 	.byte	0x03, 0x5f
        /*0022*/ 	.short	0x0101


	//----- nvinfo : EIATTR_VRC_CTA_INIT_COUNT
	.align		4
        /*0024*/ 	.byte	0x02, 0x4a
	.zero		1
	.zero		1


	//----- nvinfo : EIATTR_EXIT_INSTR_OFFSETS
	.align		4
        /*0028*/ 	.byte	0x04, 0x1c
        /*002a*/ 	.short	(.L_203 - .L_202)


	//   ....[0]....
.L_202:
        /*002c*/ 	.word	0x000000f0


	//   ....[1]....
        /*0030*/ 	.word	0x000009f0


	//   ....[2]....
        /*0034*/ 	.word	0x00000a40


	//   ....[3]....
        /*0038*/ 	.word	0x000012a0


	//----- nvinfo : EIATTR_CRS_STACK_SIZE
	.align		4
.L_203:
        /*003c*/ 	.byte	0x04, 0x1e
        /*003e*/ 	.short	(.L_205 - .L_204)
.L_204:
        /*0040*/ 	.word	0x00000000


	//----- nvinfo : EIATTR_CBANK_PARAM_SIZE
	.align		4
.L_205:
        /*0044*/ 	.byte	0x03, 0x19
        /*0046*/ 	.short	0x0008


	//----- nvinfo : EIATTR_PARAM_CBANK
	.align		4
        /*0048*/ 	.byte	0x04, 0x0a
        /*004a*/ 	.short	(.L_207 - .L_206)
	.align		4
.L_206:
        /*004c*/ 	.word	index@(.nv.constant0.spm)
        /*0050*/ 	.short	0x0380
        /*0052*/ 	.short	0x0008


	//----- nvinfo : EIATTR_SW_WAR
	.align		4
.L_207:
        /*0054*/ 	.byte	0x04, 0x36
        /*0056*/ 	.short	(.L_209 - .L_208)
.L_208:
        /*0058*/ 	.word	0x00000008
.L_209:


//--------------------- .nv.info.spm1             --------------------------
	.section	.nv.info.spm1,"",@"SHT_CUDA_INFO"
	.sectionflags	@""
	.align	4


	//----- nvinfo : EIATTR_CUDA_API_VERSION
	.align		4
        /*0000*/ 	.byte	0x04, 0x37
        /*0002*/ 	.short	(.L_211 - .L_210)
.L_210:
        /*0004*/ 	.word	0x00000082


	//----- nvinfo : EIATTR_KPARAM_INFO
	.align		4
.L_211:
        /*0008*/ 	.byte	0x04, 0x17
        /*000a*/ 	.short	(.L_213 - .L_212)
.L_212:
        /*000c*/ 	.word	0x00000000
        /*0010*/ 	.short	0x0000
        /*0012*/ 	.short	0x0000
        /*0014*/ 	.byte	0x00, 0xf5, 0x21, 0x00


	//----- nvinfo : EIATTR_SPARSE_MMA_MASK
	.align		4
.L_213:
        /*0018*/ 	.byte	0x03, 0x50
        /*001a*/ 	.short	0x0000


	//----- nvinfo : EIATTR_MAXREG_COUNT
	.align		4
        /*001c*/ 	.byte	0x03, 0x1b
        /*001e*/ 	.short	0x00ff


	//----- nvinfo : EIATTR_MERCURY_ISA_VERSION
	.align		4
        /*0020*/ 	.byte	0x03, 0x5f
        /*0022*/ 	.short	0x0101


	//----- nvinfo : EIATTR_VRC_CTA_INIT_COUNT
	.align		4
        /*0024*/ 	.byte	0x02, 0x4a
	.zero		1
	.zero		1


	//----- nvinfo : EIATTR_EXIT_INSTR_OFFSETS
	.align		4
        /*0028*/ 	.byte	0x04, 0x1c
        /*002a*/ 	.short	(.L_215 - .L_214)


	//   ....[0]....
.L_214:
        /*002c*/ 	.word	0x00000050


	//   ....[1]....
        /*0030*/ 	.word	0x000012c0


	//----- nvinfo : EIATTR_CRS_STACK_SIZE
	.align		4
.L_215:
        /*0034*/ 	.byte	0x04, 0x1e
        /*0036*/ 	.short	(.L_217 - .L_216)
.L_216:
        /*0038*/ 	.word	0x00000000


	//----- nvinfo : EIATTR_CBANK_PARAM_SIZE
	.align		4
.L_217:
        /*003c*/ 	.byte	0x03, 0x19
        /*003e*/ 	.short	0x0008


	//----- nvinfo : EIATTR_PARAM_CBANK
	.align		4
        /*0040*/ 	.byte	0x04, 0x0a
        /*0042*/ 	.short	(.L_219 - .L_218)
	.align		4
.L_218:
        /*0044*/ 	.word	index@(.nv.constant0.spm1)
        /*0048*/ 	.short	0x0380
        /*004a*/ 	.short	0x0008


	//----- nvinfo : EIATTR_SW_WAR
	.align		4
.L_219:
        /*004c*/ 	.byte	0x04, 0x36
        /*004e*/ 	.short	(.L_221 - .L_220)
.L_220:
        /*0050*/ 	.word	0x00000008
.L_221:


//--------------------- .nv.info.dijkstra         --------------------------
	.section	.nv.info.dijkstra,"",@"SHT_CUDA_INFO"
	.sectionflags	@""
	.align	4


	//----- nvinfo : EIATTR_CUDA_API_VERSION
	.align		4
        /*0000*/ 	.byte	0x04, 0x37
        /*0002*/ 	.short	(.L_223 - .L_222)
.L_222:
        /*0004*/ 	.word	0x00000082


	//----- nvinfo : EIATTR_KPARAM_INFO
	.align		4
.L_223:
        /*0008*/ 	.byte	0x04, 0x17
        /*000a*/ 	.short	(.L_225 - .L_224)
.L_224:
        /*000c*/ 	.word	0x00000000
        /*0010*/ 	.short	0x0001
        /*0012*/ 	.short	0x0008
        /*0014*/ 	.byte	0x00, 0xf5, 0x21, 0x00


	//----- nvinfo : EIATTR_KPARAM_INFO
	.align		4
.L_225:
        /*0018*/ 	.byte	0x04, 0x17
        /*001a*/ 	.short	(.L_227 - .L_226)
.L_226:
        /*001c*/ 	.word	0x00000000
        /*0020*/ 	.short	0x0000
        /*0022*/ 	.short	0x0000
        /*0024*/ 	.byte	0x00, 0xf5, 0x21, 0x00


	//----- nvinfo : EIATTR_SPARSE_MMA_MASK
	.align		4
.L_227:
        /*0028*/ 	.byte	0x03, 0x50
        /*002a*/ 	.short	0x0000


	//----- nvinfo : EIATTR_MAXREG_COUNT
	.align		4
        /*002c*/ 	.byte	0x03, 0x1b
        /*002e*/ 	.short	0x00ff


	//----- nvinfo : EIATTR_EXTERNS
	.align		4
        /*0030*/ 	.byte	0x04, 0x0f
        /*0032*/ 	.short	(.L_229 - .L_228)


	//   ....[0]....
	.align		4
.L_228:
        /*0034*/ 	.word	index@(vprintf)


	//----- nvinfo : EIATTR_MERCURY_ISA_VERSION
	.align		4
.L_229:
        /*0038*/ 	.byte	0x03, 0x5f
        /*003a*/ 	.short	0x0101


	//----- nvinfo : EIATTR_VRC_CTA_INIT_COUNT
	.align		4
        /*003c*/ 	.byte	0x02, 0x4a
	.zero		1
	.zero		1


	//----- nvinfo : EIATTR_SYSCALL_OFFSETS
	.align		4
        /*0040*/ 	.byte	0x04, 0x46
        /*0042*/ 	.short	(.L_231 - .L_230)


	//   ....[0]....
.L_230:
        /*0044*/ 	.word	0x00000a60


	//   ....[1]....
        /*0048*/ 	.word	0x00000be0


	//   ....[2]....
        /*004c*/ 	.word	0x00000c90


	//----- nvinfo : EIATTR_EXIT_INSTR_OFFSETS
	.align		4
.L_231:
        /*0050*/ 	.byte	0x04, 0x1c
        /*0052*/ 	.short	(.L_233 - .L_232)


	//   ....[0]....
.L_232:
        /*0054*/ 	.word	0x00000aa0


	//   ....[1]....
        /*0058*/ 	.word	0x00000d00


	//----- nvinfo : EIATTR_CRS_STACK_SIZE
	.align		4
.L_233:
        /*005c*/ 	.byte	0x04, 0x1e
        /*005e*/ 	.short	(.L_235 - .L_234)
.L_234:
        /*0060*/ 	.word	0x00000000


	//----- nvinfo : EIATTR_CBANK_PARAM_SIZE
	.align		4
.L_235:
        /*0064*/ 	.byte	0x03, 0x19
        /*0066*/ 	.short	0x0010


	//----- nvinfo : EIATTR_PARAM_CBANK
	.align		4
        /*0068*/ 	.byte	0x04, 0x0a
        /*006a*/ 	.short	(.L_237 - .L_236)
	.align		4
.L_236:
        /*006c*/ 	.word	index@(.nv.constant0.dijkstra)
        /*0070*/ 	.short	0x0380
        /*0072*/ 	.short	0x0010


	//----- nvinfo : EIATTR_SW_WAR
	.align		4
.L_237:
        /*0074*/ 	.byte	0x04, 0x36
        /*0076*/ 	.short	(.L_239 - .L_238)
.L_238:
        /*0078*/ 	.word	0x00000008
.L_239:


//--------------------- .nv.info.dPrint           --------------------------
	.section	.nv.info.dPrint,"",@"SHT_CUDA_INFO"
	.sectionflags	@""
	.align	4


	//----- nvinfo : EIATTR_CUDA_API_VERSION
	.align		4
        /*0000*/ 	.byte	0x04, 0x37
        /*0002*/ 	.short	(.L_241 - .L_240)
.L_240:
        /*0004*/ 	.word	0x00000082


	//----- nvinfo : EIATTR_SPARSE_MMA_MASK
	.align		4
.L_241:
        /*0008*/ 	.byte	0x03, 0x50
        /*000a*/ 	.short	0x0000


	//----- nvinfo : EIATTR_MAXREG_COUNT
	.align		4
        /*000c*/ 	.byte	0x03, 0x1b
        /*000e*/ 	.short	0x00ff


	//----- nvinfo : EIATTR_EXTERNS
	.align		4
        /*0010*/ 	.byte	0x04, 0x0f
        /*0012*/ 	.short	(.L_243 - .L_242)


	//   ....[0]....
	.align		4
.L_242:
        /*0014*/ 	.word	index@(vprintf)


	//----- nvinfo : EIATTR_MERCURY_ISA_VERSION
	.align		4
.L_243:
        /*0018*/ 	.byte	0x03, 0x5f
        /*001a*/ 	.short	0x0101


	//----- nvinfo : EIATTR_VRC_CTA_INIT_COUNT
	.align		4
        /*001c*/ 	.byte	0x02, 0x4a
	.zero		1
	.zero		1


	//----- nvinfo : EIATTR_SYSCALL_OFFSETS
	.align		4
        /*0020*/ 	.byte	0x04, 0x46
        /*0022*/ 	.short	(.L_245 - .L_244)


	//   ....[0]....
.L_244:
        /*0024*/ 	.word	0x000000e0


	//   ....[1]....
        /*0028*/ 	.word	0x00000270


	//----- nvinfo : EIATTR_EXIT_INSTR_OFFSETS
	.align		4
.L_245:
        /*002c*/ 	.byte	0x04, 0x1c
        /*002e*/ 	.short	(.L_247 - .L_246)


	//   ....[0]....
.L_246:
        /*0030*/ 	.word	0x00000120


	//   ....[1]....
        /*0034*/ 	.word	0x000002d0


	//----- nvinfo : EIATTR_CRS_STACK_SIZE
	.align		4
.L_247:
        /*0038*/ 	.byte	0x04, 0x1e
        /*003a*/ 	.short	(.L_249 - .L_248)
.L_248:
        /*003c*/ 	.word	0x00000000


	//----- nvinfo : EIATTR_SW_WAR
	.align		4
.L_249:
        /*0040*/ 	.byte	0x04, 0x36
        /*0042*/ 	.short	(.L_251 - .L_250)
.L_250:
        /*0044*/ 	.word	0x00000008
.L_251:


//--------------------- .nv.info.isEmpty          --------------------------
	.section	.nv.info.isEmpty,"",@"SHT_CUDA_INFO"
	.sectionflags	@""
	.align	4


	//----- nvinfo : EIATTR_CUDA_API_VERSION
	.align		4
        /*0000*/ 	.byte	0x04, 0x37
        /*0002*/ 	.short	(.L_253 - .L_252)
.L_252:
        /*0004*/ 	.word	0x00000082


	//----- nvinfo : EIATTR_KPARAM_INFO
	.align		4
.L_253:
        /*0008*/ 	.byte	0x04, 0x17
        /*000a*/ 	.short	(.L_255 - .L_254)
.L_254:
        /*000c*/ 	.word	0x00000000
        /*0010*/ 	.short	0x0000
        /*0012*/ 	.short	0x0000
        /*0014*/ 	.byte	0x00, 0xf5, 0x21, 0x00


	//----- nvinfo : EIATTR_SPARSE_MMA_MASK
	.align		4
.L_255:
        /*0018*/ 	.byte	0x03, 0x50
        /*001a*/ 	.short	0x0000


	//----- nvinfo : EIATTR_MAXREG_COUNT
	.align		4
        /*001c*/ 	.byte	0x03, 0x1b
        /*001e*/ 	.short	0x00ff


	//----- nvinfo : EIATTR_MERCURY_ISA_VERSION
	.align		4
        /*0020*/ 	.byte	0x03, 0x5f
        /*0022*/ 	.short	0x0101


	//----- nvinfo : EIATTR_VRC_CTA_INIT_COUNT
	.align		4
        /*0024*/ 	.byte	0x02, 0x4a
	.zero		1
	.zero		1


	//----- nvinfo : EIATTR_EXIT_INSTR_OFFSETS
	.align		4
        /*0028*/ 	.byte	0x04, 0x1c
        /*002a*/ 	.short	(.L_257 - .L_256)


	//   ....[0]....
.L_256:
        /*002c*/ 	.word	0x00000070


	//   ....[1]....
        /*0030*/ 	.word	0x00000130


	//   ....[2]....
        /*0034*/ 	.word	0x000001d0


	//----- nvinfo : EIATTR_CBANK_PARAM_SIZE
	.align		4
.L_257:
        /*0038*/ 	.byte	0x03, 0x19
        /*003a*/ 	.short	0x0008


	//----- nvinfo : EIATTR_PARAM_CBANK
	.align		4
        /*003c*/ 	.byte	0x04, 0x0a
        /*003e*/ 	.short	(.L_259 - .L_258)
	.align		4
.L_258:
        /*0040*/ 	.word	index@(.nv.constant0.isEmpty)
        /*0044*/ 	.short	0x0380
        /*0046*/ 	.short	0x0008


	//----- nvinfo : EIATTR_SW_WAR
	.align		4
.L_259:
        /*0048*/ 	.byte	0x04, 0x36
        /*004a*/ 	.short	(.L_261 - .L_260)
.L_260:
        /*004c*/ 	.word	0x00000008
.L_261:


//--------------------- .nv.info.dijkstra2        --------------------------
	.section	.nv.info.dijkstra2,"",@"SHT_CUDA_INFO"
	.sectionflags	@""
	.align	4


	//----- nvinfo : EIATTR_CUDA_API_VERSION
	.align		4
        /*0000*/ 	.byte	0x04, 0x37
        /*0002*/ 	.short	(.L_263 - .L_262)
.L_262:
        /*0004*/ 	.word	0x00000082


	//----- nvinfo : EIATTR_SPARSE_MMA_MASK
	.align		4
.L_263:
        /*0008*/ 	.byte	0x03, 0x50
        /*000a*/ 	.short	0x0000


	//----- nvinfo : EIATTR_MAXREG_COUNT
	.align		4
        /*000c*/ 	.byte	0x03, 0x1b
        /*000e*/ 	.short	0x00ff


	//----- nvinfo : EIATTR_MERCURY_ISA_VERSION
	.align		4
        /*0010*/ 	.byte	0x03, 0x5f
        /*0012*/ 	.short	0x0101


	//----- nvinfo : EIATTR_VRC_CTA_INIT_COUNT
	.align		4
        /*0014*/ 	.byte	0x02, 0x4a
	.zero		1
	.zero		1


	//----- nvinfo : EIATTR_EXIT_INSTR_OFFSETS
	.align		4
        /*0018*/ 	.byte	0x04, 0x1c
        /*001a*/ 	.short	(.L_265 - .L_264)


	//   ....[0]....
.L_264:
        /*001c*/ 	.word	0x00000150


	//----- nvinfo : EIATTR_SW_WAR
	.align		4
.L_265:
        /*0020*/ 	.byte	0x04, 0x36
        /*0022*/ 	.short	(.L_267 - .L_266)
.L_266:
        /*0024*/ 	.word	0x00000008
.L_267:


//--------------------- .nv.info.dijkstra1        --------------------------
	.section	.nv.info.dijkstra1,"",@"SHT_CUDA_INFO"
	.sectionflags	@""
	.align	4


	//----- nvinfo : EIATTR_CUDA_API_VERSION
	.align		4
        /*0000*/ 	.byte	0x04, 0x37
        /*0002*/ 	.short	(.L_269 - .L_268)
.L_268:
        /*0004*/ 	.word	0x00000082


	//----- nvinfo : EIATTR_SPARSE_MMA_MASK
	.align		4
.L_269:
        /*0008*/ 	.byte	0x03, 0x50
        /*000a*/ 	.short	0x0000


	//----- nvinfo : EIATTR_MAXREG_COUNT
	.align		4
        /*000c*/ 	.byte	0x03, 0x1b
        /*000e*/ 	.short	0x00ff


	//----- nvinfo : EIATTR_MERCURY_ISA_VERSION
	.align		4
        /*0010*/ 	.byte	0x03, 0x5f
        /*0012*/ 	.short	0x0101


	//----- nvinfo : EIATTR_VRC_CTA_INIT_COUNT
	.align		4
        /*0014*/ 	.byte	0x02, 0x4a
	.zero		1
	.zero		1


	//----- nvinfo : EIATTR_EXIT_INSTR_OFFSETS
	.align		4
        /*0018*/ 	.byte	0x04, 0x1c
        /*001a*/ 	.short	(.L_271 - .L_270)


	//   ....[0]....
.L_270:
        /*001c*/ 	.word	0x00000090


	//   ....[1]....
        /*0020*/ 	.word	0x000000f0


	//   ....[2]....
        /*0024*/ 	.word	0x00000120


	//   ....[3]....
        /*0028*/ 	.word	0x000005e0


	//   ....[4]....
        /*002c*/ 	.word	0x000007c0


	//----- nvinfo : EIATTR_CRS_STACK_SIZE
	.align		4
.L_271:
        /*0030*/ 	.byte	0x04, 0x1e
        /*0032*/ 	.short	(.L_273 - .L_272)
.L_272:
        /*0034*/ 	.word	0x00000000


	//----- nvinfo : EIATTR_SW_WAR
	.align		4
.L_273:
        /*0038*/ 	.byte	0x04, 0x36
        /*003a*/ 	.short	(.L_275 - .L_274)
.L_274:
        /*003c*/ 	.word	0x00000008
.L_275:


//--------------------- .nv.info.graph_viz1       --------------------------
	.section	.nv.info.graph_viz1,"",@"SHT_CUDA_INFO"
	.sectionflags	@""
	.align	4


	//----- nvinfo : EIATTR_CUDA_API_VERSION
	.align		4
        /*0000*/ 	.byte	0x04, 0x37
        /*0002*/ 	.short	(.L_277 - .L_276)
.L_276:
        /*0004*/ 	.word	0x00000082


	//----- nvinfo : EIATTR_SPARSE_MMA_MASK
	.align		4
.L_277:
        /*0008*/ 	.byte	0x03, 0x50
        /*000a*/ 	.short	0x0000


	//----- nvinfo : EIATTR_MAXREG_COUNT
	.align		4
        /*000c*/ 	.byte	0x03, 0x1b
        /*000e*/ 	.short	0x00ff


	//----- nvinfo : EIATTR_MERCURY_ISA_VERSION
	.align		4
        /*0010*/ 	.byte	0x03, 0x5f
        /*0012*/ 	.short	0x0101


	//----- nvinfo : EIATTR_VRC_CTA_INIT_COUNT
	.align		4
        /*0014*/ 	.byte	0x02, 0x4a
	.zero		1
	.zero		1


	//----- nvinfo : EIATTR_EXIT_INSTR_OFFSETS
	.align		4
        /*0018*/ 	.byte	0x04, 0x1c
        /*001a*/ 	.short	(.L_279 - .L_278)


	//   ....[0]....
.L_278:
        /*001c*/ 	.word	0x00000070


	//   ....[1]....
        /*0020*/ 	.word	0x00002a90


	//----- nvinfo : EIATTR_CRS_STACK_SIZE
	.align		4
.L_279:
        /*0024*/ 	.byte	0x04, 0x1e
        /*0026*/ 	.short	(.L_281 - .L_280)
.L_280:
        /*0028*/ 	.word	0x00000000


	//----- nvinfo : EIATTR_SW_WAR
	.align		4
.L_281:
        /*002c*/ 	.byte	0x04, 0x36
        /*002e*/ 	.short	(.L_283 - .L_282)
.L_282:
        /*0030*/ 	.word	0x00000008
.L_283:


//--------------------- .nv.info.graph_viz        --------------------------
	.section	.nv.info.graph_viz,"",@"SHT_CUDA_INFO"
	.sectionflags	@""
	.align	4


	//----- nvinfo : EIATTR_CUDA_API_VERSION
	.align		4
        /*0000*/ 	.byte	0x04, 0x37
        /*0002*/ 	.short	(.L_285 - .L_284)
.L_284:
        /*0004*/ 	.word	0x00000082


	//----- nvinfo : EIATTR_SPARSE_MMA_MASK
	.align		4
.L_285:
        /*0008*/ 	.byte	0x03, 0x50
        /*000a*/ 	.short	0x0000


	//----- nvinfo : EIATTR_MAXREG_COUNT
	.align		4
        /*000c*/ 	.byte	0x03, 0x1b
        /*000e*/ 	.short	0x00ff


	//----- nvinfo : EIATTR_MERCURY_ISA_VERSION
	.align		4
        /*0010*/ 	.byte	0x03, 0x5f
        /*0012*/ 	.short	0x0101


	//----- nvinfo : EIATTR_VRC_CTA_INIT_COUNT
	.align		4
        /*0014*/ 	.byte	0x02, 0x4a
	.zero		1
	.zero		1


	//----- nvinfo : EIATTR_EXIT_INSTR_OFFSETS
	.align		4
        /*0018*/ 	.byte	0x04, 0x1c
        /*001a*/ 	.short	(.L_287 - .L_286)


	//   ....[0]....
.L_286:
        /*001c*/ 	.word	0x00000100


	//   ....[1]....
        /*0020*/ 	.word	0x00001fc0


	//   ....[2]....
        /*0024*/ 	.word	0x00002510


	//   ....[3]....
        /*0028*/ 	.word	0x00002a40


	//----- nvinfo : EIATTR_CRS_STACK_SIZE
	.align		4
.L_287:
        /*002c*/ 	.byte	0x04, 0x1e
        /*002e*/ 	.short	(.L_289 - .L_288)
.L_288:
        /*0030*/ 	.word	0x00000000


	//----- nvinfo : EIATTR_SW_WAR
	.align		4
.L_289:
        /*0034*/ 	.byte	0x04, 0x36
        /*0036*/ 	.short	(.L_291 - .L_290)
.L_290:
        /*0038*/ 	.word	0x00000008
.L_291:


//--------------------- .nv.info.get_graph_viz    --------------------------
	.section	.nv.info.get_graph_viz,"",@"SHT_CUDA_INFO"
	.sectionflags	@""
	.align	4


	//----- nvinfo : EIATTR_CUDA_API_VERSION
	.align		4
        /*0000*/ 	.byte	0x04, 0x37
        /*0002*/ 	.short	(.L_293 - .L_292)
.L_292:
        /*0004*/ 	.word	0x00000082


	//----- nvinfo : EIATTR_KPARAM_INFO
	.align		4
.L_293:
        /*0008*/ 	.byte	0x04, 0x17
        /*000a*/ 	.short	(.L_295 - .L_294)
.L_294:
        /*000c*/ 	.word	0x00000000
        /*0010*/ 	.short	0x0000
        /*0012*/ 	.short	0x0000
        /*0014*/ 	.byte	0x00, 0xf5, 0x21, 0x00


	//----- nvinfo : EIATTR_SPARSE_MMA_MASK
	.align		4
.L_295:
        /*0018*/ 	.byte	0x03, 0x50
        /*001a*/ 	.short	0x0000


	//----- nvinfo : EIATTR_MAXREG_COUNT
	.align		4
        /*001c*/ 	.byte	0x03, 0x1b
        /*001e*/ 	.short	0x00ff


	//----- nvinfo : EIATTR_MERCURY_ISA_VERSION
	.align		4
        /*0020*/ 	.byte	0x03, 0x5f
        /*0022*/ 	.short	0x0101


	//----- nvinfo : EIATTR_VRC_CTA_INIT_COUNT
	.align		4
        /*0024*/ 	.byte	0x02, 0x4a
	.zero		1
	.zero		1


	//----- nvinfo : EIATTR_EXIT_INSTR_OFFSETS
	.align		4
        /*0028*/ 	.byte	0x04, 0x1c
        /*002a*/ 	.short	(.L_297 - .L_296)


	//   ....[0]....
.L_296:
        /*002c*/ 	.word	0x00000050


	//   ....[1]....
        /*0030*/ 	.word	0x00000190


	//----- nvinfo : EIATTR_CBANK_PARAM_SIZE
	.align		4
.L_297:
        /*0034*/ 	.byte	0x03, 0x19
        /*0036*/ 	.short	0x0008


	//----- nvinfo : EIATTR_PARAM_CBANK
	.align		4
        /*0038*/ 	.byte	0x04, 0x0a
        /*003a*/ 	.short	(.L_299 - .L_298)
	.align		4
.L_298:
        /*003c*/ 	.word	index@(.nv.constant0.get_graph_viz)
        /*0040*/ 	.short	0x0380
        /*0042*/ 	.short	0x0008


	//----- nvinfo : EIATTR_SW_WAR
	.align		4
.L_299:
        /*0044*/ 	.byte	0x04, 0x36
        /*0046*/ 	.short	(.L_301 - .L_300)
.L_300:
        /*0048*/ 	.word	0x00000008
.L_301:


//--------------------- .nv.info.init             --------------------------
	.section	.nv.info.init,"",@"SHT_CUDA_INFO"
	.sectionflags	@""
	.align	4


	//----- nvinfo : EIATTR_CUDA_API_VERSION
	.align		4
        /*0000*/ 	.byte	0x04, 0x37
        /*0002*/ 	.short	(.L_303 - .L_302)
.L_302:
        /*0004*/ 	.word	0x00000082


	//----- nvinfo : EIATTR_KPARAM_INFO
	.align		4
.L_303:
        /*0008*/ 	.byte	0x04, 0x17
        /*000a*/ 	.short	(.L_305 - .L_304)
.L_304:
        /*000c*/ 	.word	0x00000000
        /*0010*/ 	.short	0x0005
        /*0012*/ 	.short	0x0028
        /*0014*/ 	.byte	0x00, 0xf5, 0x21, 0x00


	//----- nvinfo : EIATTR_KPARAM_INFO
	.align		4
.L_305:
        /*0018*/ 	.byte	0x04, 0x17
        /*001a*/ 	.short	(.L_307 - .L_306)
.L_306:
        /*001c*/ 	.word	0x00000000
        /*0020*/ 	.short	0x0004
        /*0022*/ 	.short	0x0020
        /*0024*/ 	.byte	0x00, 0xf5, 0x21, 0x00


	//----- nvinfo : EIATTR_KPARAM_INFO
	.align		4
.L_307:
        /*0028*/ 	.byte	0x04, 0x17
        /*002a*/ 	.short	(.L_309 - .L_308)
.L_308:
        /*002c*/ 	.word	0x00000000
        /*0030*/ 	.short	0x0003
        /*0032*/ 	.short	0x0018
        /*0034*/ 	.byte	0x00, 0xf5, 0x21, 0x00


	//----- nvinfo : EIATTR_KPARAM_INFO
	.align		4
.L_309:
        /*0038*/ 	.byte	0x04, 0x17
        /*003a*/ 	.short	(.L_311 - .L_310)
.L_310:
        /*003c*/ 	.word	0x00000000
        /*0040*/ 	.short	0x0002
        /*0042*/ 	.short	0x0010
        /*0044*/ 	.byte	0x00, 0xf5, 0x21, 0x00


	//----- nvinfo : EIATTR_KPARAM_INFO
	.align		4
.L_311:
        /*0048*/ 	.byte	0x04, 0x17
        /*004a*/ 	.short	(.L_313 - .L_312)
.L_312:
        /*004c*/ 	.word	0x00000000
        /*0050*/ 	.short	0x0001
        /*0052*/ 	.short	0x0008
        /*0054*/ 	.byte	0x00, 0xf5, 0x21, 0x00


	//----- nvinfo : EIATTR_KPARAM_INFO
	.align		4
.L_313:
        /*0058*/ 	.byte	0x04, 0x17
        /*005a*/ 	.short	(.L_315 - .L_314)
.L_314:
        /*005c*/ 	.word	0x00000000
        /*0060*/ 	.short	0x0000
        /*0062*/ 	.short	0x0000
        /*0064*/ 	.byte	0x00, 0xf5, 0x21, 0x00


	//----- nvinfo : EIATTR_SPARSE_MMA_MASK
	.align		4
.L_315:
        /*0068*/ 	.byte	0x03, 0x50
        /*006a*/ 	.short	0x0000


	//----- nvinfo : EIATTR_MAXREG_COUNT
	.align		4
        /*006c*/ 	.byte	0x03, 0x1b
        /*006e*/ 	.short	0x00ff


	//----- nvinfo : EIATTR_EXTERNS
	.align		4
        /*0070*/ 	.byte	0x04, 0x0f
        /*0072*/ 	.short	(.L_317 - .L_316)


	//   ....[0]....
	.align		4
.L_316:
        /*0074*/ 	.word	index@(malloc)


	//----- nvinfo : EIATTR_MERCURY_ISA_VERSION
	.align		4
.L_317:
        /*0078*/ 	.byte	0x03, 0x5f
        /*007a*/ 	.short	0x0101


	//----- nvinfo : EIATTR_VRC_CTA_INIT_COUNT
	.align		4
        /*007c*/ 	.byte	0x02, 0x4a
	.zero		1
	.zero		1


	//----- nvinfo : EIATTR_SYSCALL_OFFSETS
	.align		4
        /*0080*/ 	.byte	0x04, 0x46
        /*0082*/ 	.short	(.L_319 - .L_318)


	//   ....[0]....
.L_318:
        /*0084*/ 	.word	0x00000120


	//   ....[1]....
        /*0088*/ 	.word	0x000001e0


	//   ....[2]....
        /*008c*/ 	.word	0x00000650


	//----- nvinfo : EIATTR_EXIT_INSTR_OFFSETS
	.align		4
.L_319:
        /*0090*/ 	.byte	0x04, 0x1c
        /*0092*/ 	.short	(.L_321 - .L_320)


	//   ....[0]....
.L_320:
        /*0094*/ 	.word	0x000005b0


	//   ....[1]....
        /*0098*/ 	.word	0x00001670


	//----- nvinfo : EIATTR_CRS_STACK_SIZE
	.align		4
.L_321:
        /*009c*/ 	.byte	0x04, 0x1e
        /*009e*/ 	.short	(.L_323 - .L_322)
.L_322:
        /*00a0*/ 	.word	0x00000000


	//----- nvinfo : EIATTR_CBANK_PARAM_SIZE
	.align		4
.L_323:
        /*00a4*/ 	.byte	0x03, 0x19
        /*00a6*/ 	.short	0x0030


	//----- nvinfo : EIATTR_PARAM_CBANK
	.align		4
        /*00a8*/ 	.byte	0x04, 0x0a
        /*00aa*/ 	.short	(.L_325 - .L_324)
	.align		4
.L_324:
        /*00ac*/ 	.word	index@(.nv.constant0.init)
        /*00b0*/ 	.short	0x0380
        /*00b2*/ 	.short	0x0030


	//----- nvinfo : EIATTR_SW_WAR
	.align		4
.L_325:
        /*00b4*/ 	.byte	0x04, 0x36
        /*00b6*/ 	.short	(.L_327 - .L_326)
.L_326:
        /*00b8*/ 	.word	0x00000008
.L_327:


//--------------------- .nv.info.deinit           --------------------------
	.section	.nv.info.deinit,"",@"SHT_CUDA_INFO"
	.sectionflags	@""
	.align	4


	//----- nvinfo : EIATTR_CUDA_API_VERSION
	.align		4
        /*0000*/ 	.byte	0x04, 0x37
        /*0002*/ 	.short	(.L_329 - .L_328)
.L_328:
        /*0004*/ 	.word	0x00000082


	//----- nvinfo : EIATTR_SPARSE_MMA_MASK
	.align		4
.L_329:
        /*0008*/ 	.byte	0x03, 0x50
        /*000a*/ 	.short	0x0000


	//----- nvinfo : EIATTR_MAXREG_COUNT
	.align		4
        /*000c*/ 	.byte	0x03, 0x1b
        /*000e*/ 	.short	0x00ff


	//----- nvinfo : EIATTR_EXTERNS
	.align		4
        /*0010*/ 	.byte	0x04, 0x0f
        /*0012*/ 	.short	(.L_331 - .L_330)


	//   ....[0]....
	.align		4
.L_330:
        /*0014*/ 	.word	index@(free)


	//----- nvinfo : EIATTR_MERCURY_ISA_VERSION
	.align		4
.L_331:
        /*0018*/ 	.byte	0x03, 0x5f
        /*001a*/ 	.short	0x0101


	//----- nvinfo : EIATTR_VRC_CTA_INIT_COUNT
	.align		4
        /*001c*/ 	.byte	0x02, 0x4a
	.zero		1
	.zero		1


	//----- nvinfo : EIATTR_SYSCALL_OFFSETS
	.align		4
        /*0020*/ 	.byte	0x04, 0x46
        /*0022*/ 	.short	(.L_333 - .L_332)


	//   ....[0]....
.L_332:
        /*0024*/ 	.word	0x00000070


	//   ....[1]....
        /*0028*/ 	.word	0x000000d0


	//   ....[2]....
        /*002c*/ 	.word	0x00000120


	//----- nvinfo : EIATTR_EXIT_INSTR_OFFSETS
	.align		4
.L_333:
        /*0030*/ 	.byte	0x04, 0x1c
        /*0032*/ 	.short	(.L_335 - .L_334)


	//   ....[0]....
.L_334:
        /*0034*/ 	.word	0x00000130


	//----- nvinfo : EIATTR_SW_WAR
	.align		4
.L_335:
        /*0038*/ 	.byte	0x04, 0x36
        /*003a*/ 	.short	(.L_337 - .L_336)
.L_336:
        /*003c*/ 	.word	0x00000008
.L_337:


//--------------------- .nv.callgraph             --------------------------
	.section	.nv.callgraph,"",@"SHT_CUDA_CALLGRAPH"
	.align	4
	.sectionentsize	8
	.align		4
        /*0000*/ 	.word	0x00000000
	.align		4
        /*0004*/ 	.word	0xffffffff
	.align		4
        /*0008*/ 	.word	index@(dijkstra)
	.align		4
        /*000c*/ 	.word	index@(vprintf)
	.align		4
        /*0010*/ 	.word	index@(dPrint)
	.align		4
        /*0014*/ 	.word	index@(vprintf)
	.align		4
        /*0018*/ 	.word	index@(init)
	.align		4
        /*001c*/ 	.word	index@(malloc)
	.align		4
        /*0020*/ 	.word	index@(deinit)
	.align		4
        /*0024*/ 	.word	index@(free)
	.align		4
        /*0028*/ 	.word	0x00000000
	.align		4
        /*002c*/ 	.word	0xfffffffe
	.align		4
        /*0030*/ 	.word	0x00000000
	.align		4
        /*0034*/ 	.word	0xfffffffd
	.align		4
        /*0038*/ 	.word	0x00000000
	.align		4
        /*003c*/ 	.word	0xfffffffc


//--------------------- .nv.constant4             --------------------------
	.section	.nv.constant4,"a",@progbits
	.align	8
	.align		8
.nv.constant4:
        /*0000*/ 	.dword	precalc_xorwow_matrix
	.align		8
        /*0008*/ 	.dword	precalc_xorwow_offset_matrix
	.align		8
        /*0010*/ 	.dword	mrg32k3aM1
	.align		8
        /*0018*/ 	.dword	mrg32k3aM2
	.align		8
        /*0020*/ 	.dword	mrg32k3aM1SubSeq
	.align		8
        /*0028*/ 	.dword	mrg32k3aM2SubSeq
	.align		8
        /*0030*/ 	.dword	mrg32k3aM1Seq
	.align		8
        /*0038*/ 	.dword	mrg32k3aM2Seq
	.align		8
        /*0040*/ 	.dword	gr_viz
	.align		8
        /*0048*/ 	.dword	gr_viz1
	.align		8
        /*0050*/ 	.dword	distance
	.align		8
        /*0058*/ 	.dword	visited
	.align		8
        /*0060*/ 	.dword	mVisited
	.align		8
        /*0068*/ 	.dword	uDistance
	.align		8
        /*0070*/ 	.dword	cDistance
	.align		8
        /*0078*/ 	.dword	points
	.align		8
        /*0080*/ 	.dword	polygons
	.align		8
        /*0088*/ 	.dword	points_count
	.align		8
        /*0090*/ 	.dword	polygons_count
	.align		8
        /*0098*/ 	.dword	dimension
	.align		8
        /*00a0*/ 	.dword	k
	.align		8
        /*00a8*/ 	.dword	$str
	.align		8
        /*00b0*/ 	.dword	$str$1
	.align		8
        /*00b8*/ 	.dword	$str$2
	.align		8
        /*00c0*/ 	.dword	vprintf
	.align		8
        /*00c8*/ 	.dword	malloc
	.align		8
        /*00d0*/ 	.dword	free


//--------------------- .nv.constant3             --------------------------
	.section	.nv.constant3,"a",@progbits
	.align	8
.nv.constant3:
	.type		__cr_lgamma_table,@object
	.size		__cr_lgamma_table,(MAX_VALUE - __cr_lgamma_table)
__cr_lgamma_table:
        /*0000*/ 	.byte	0x00, 0x00, 0x00, 0x00, 0x00, 0x00, 0x00, 0x00, 0x00, 0x00, 0x00, 0x00, 0x00, 0x00, 0x00, 0x00
        /*0010*/ 	.byte	0xef, 0x39, 0xfa, 0xfe, 0x42, 0x2e, 0xe6, 0x3f, 0x02, 0x20, 0x2a, 0xfa, 0x0b, 0xab, 0xfc, 0x3f
        /*0020*/ 	.byte	0xf9, 0x2c, 0x92, 0x7c, 0xa7, 0x6c, 0x09, 0x40, 0xc9, 0x79, 0x44, 0x3c, 0x64, 0x26, 0x13, 0x40
        /*0030*/ 	.byte	0xca, 0x01, 0xcf, 0x3a, 0x27, 0x51, 0x1a, 0x40, 0x30, 0xcc, 0x2d, 0xf3, 0xe1, 0x0c, 0x21, 0x40
        /*0040*/ 	.byte	0x0d, 0xb7, 0xfc, 0x82, 0x8e, 0x35, 0x25, 0x40
	.type		MAX_VALUE,@object
	.size		MAX_VALUE,(.L_22 - MAX_VALUE)
MAX_VALUE:
        /*0048*/ 	.byte	0x00, 0x24, 0x74, 0x49
.L_22:


//--------------------- .text.floyd1              --------------------------
	.section	.text.floyd1,"ax",@progbits
	.align	128
        .global         floyd1
        .type           floyd1,@function
        .size           floyd1,(.L_x_344 - floyd1)
        .other          floyd1,@"STO_CUDA_ENTRY STV_DEFAULT"
floyd1:
.text.floyd1:
[----:B------:R-:W-:Y:S08]  /*0000*/  LDC R1, c[0x0][0x37c] ;  /* 0x0000df00ff017b82 */ /* 0x000ff00000000800 */
[----:B------:R-:W0:Y:S01]  /*0010*/  LDC.64 R2, c[0x4][0x88] ;  /* 0x01002200ff027b82 */ /* 0x000e220000000a00 */
[----:B------:R-:W0:Y:S02]  /*0020*/  LDCU.64 UR6, c[0x0][0x358] ;  /* 0x00006b00ff0677ac */ /* 0x000e240008000a00 */
[----:B0-----:R-:W2:Y:S02]  /*0030*/  LDG.E R2, desc[UR6][R2.64] ;  /* 0x0000000602027981 */ /* 0x001ea4000c1e1900 */
[----:B--2---:R-:W-:-:S13]  /*0040*/  ISETP.GE.AND P0, PT, R2, 0x1, PT ;  /* 0x000000010200780c */ /* 0x004fda0003f06270 */
[----:B------:R-:W-:Y:S05]  /*0050*/  @!P0 EXIT ;  /* 0x000000000000894d */ /* 0x000fea0003800000 */
[----:B------:R-:W-:Y:S01]  /*0060*/  MOV R13, R2 ;  /* 0x00000002000d7202 */ /* 0x000fe20000000f00 */
[----:B------:R-:W-:-:S06]  /*0070*/  UMOV UR4, URZ ;  /* 0x000000ff00047c82 */ /* 0x000fcc0008000000 */
.L_x_5:
[----:B------:R-:W-:-:S13]  /*0080*/  ISETP.GE.AND P0, PT, R13, 0x1, PT ;  /* 0x000000010d00780c */ /* 0x000fda0003f06270 */
[----:B-12---:R-:W-:Y:S05]  /*0090*/  @!P0 BRA `(.L_x_0) ;  /* 0x0000000000a08947 */ /* 0x006fea0003800000 */
[----:B------:R-:W-:-:S05]  /*00a0*/  UMOV UR5, URZ ;  /* 0x000000ff00057c82 */ /* 0x000fca0008000000 */
.L_x_4:
[----:B------:R-:W-:-:S13]  /*00b0*/  ISETP.GE.AND P0, PT, R13, 0x1, PT ;  /* 0x000000010d00780c */ /* 0x000fda0003f06270 */
[----:B-12---:R-:W-:Y:S05]  /*00c0*/  @!P0 BRA `(.L_x_1) ;  /* 0x0000000000888947 */ /* 0x006fea0003800000 */
[----:B------:R-:W0:Y:S01]  /*00d0*/  LDC.64 R2, c[0x4][0x48] ;  /* 0x01001200ff027b82 */ /* 0x000e220000000a00 */
[----:B------:R-:W-:-:S07]  /*00e0*/  HFMA2 R0, -RZ, RZ, 0, 0 ;  /* 0x00000000ff007431 */ /* 0x000fce00000001ff */
[----:B------:R-:W1:Y:S02]  /*00f0*/  LDC.64 R4, c[0x0][0x380] ;  /* 0x0000e000ff047b82 */ /* 0x000e640000000a00 */
.L_x_3:
[----:B------:R-:W-:-:S04]  /*0100*/  IMAD R9, R13, UR5, RZ ;  /* 0x000000050d097c24 */ /* 0x000fc8000f8e02ff */
[----:B--2---:R-:W-:-:S04]  /*0110*/  VIADD R11, R9, UR4 ;  /* 0x00000004090b7c36 */ /* 0x004fc80008000000 */
[----:B0-----:R-:W-:-:S05]  /*0120*/  IMAD.WIDE R6, R11, 0x4, R2 ;  /* 0x000000040b067825 */ /* 0x001fca00078e0202 */
[----:B------:R-:W2:Y:S02]  /*0130*/  LDG.E R14, desc[UR6][R6.64] ;  /* 0x00000006060e7981 */ /* 0x000ea4000c1e1900 */
[----:B--2---:R-:W-:-:S13]  /*0140*/  FSETP.GEU.AND P0, PT, R14, RZ, PT ;  /* 0x000000ff0e00720b */ /* 0x004fda0003f0e000 */
[----:B------:R-:W-:Y:S05]  /*0150*/  @!P0 BRA `(.L_x_2) ;  /* 0x0000000000588947 */ /* 0x000fea0003800000 */
[----:B------:R-:W-:-:S04]  /*0160*/  IMAD R7, R13, UR4, R0 ;  /* 0x000000040d077c24 */ /* 0x000fc8000f8e0200 */
[----:B------:R-:W-:-:S05]  /*0170*/  IMAD.WIDE R6, R7, 0x4, R2 ;  /* 0x0000000407067825 */ /* 0x000fca00078e0202 */
[----:B------:R-:W2:Y:S02]  /*0180*/  LDG.E R15, desc[UR6][R6.64] ;  /* 0x00000006060f7981 */ /* 0x000ea4000c1e1900 */
[----:B--2---:R-:W-:-:S13]  /*0190*/  FSETP.GEU.AND P0, PT, R15, RZ, PT ;  /* 0x000000ff0f00720b */ /* 0x004fda0003f0e000 */
[----:B------:R-:W-:Y:S05]  /*01a0*/  @!P0 BRA `(.L_x_2) ;  /* 0x0000000000448947 */ /* 0x000fea0003800000 */
[----:B------:R-:W-:-:S05]  /*01b0*/  IADD3 R17, PT, PT, R9, R0, RZ ;  /* 0x0000000009117210 */ /* 0x000fca0007ffe0ff */
[----:B------:R-:W-:-:S06]  /*01c0*/  IMAD.WIDE R6, R17, 0x4, R2 ;  /* 0x0000000411067825 */ /* 0x000fcc00078e0202 */
[----:B------:R-:W2:Y:S02]  /*01d0*/  LDG.E R7, desc[UR6][R6.64] ;  /* 0x0000000606077981 */ /* 0x000ea4000c1e1900 */
[----:B--2---:R-:W-:-:S13]  /*01e0*/  FSETP.GEU.AND P0, PT, R7, RZ, PT ;  /* 0x000000ff0700720b */ /* 0x004fda0003f0e000 */
[----:B------:R-:W0:Y:S02]  /*01f0*/  @!P0 LDC.64 R8, c[0x4][0x40] ;  /* 0x01001000ff088b82 */ /* 0x000e240000000a00 */
[----:B0-----:R-:W-:-:S06]  /*0200*/  @!P0 IMAD.WIDE R8, R11, 0x4, R8 ;  /* 0x000000040b088825 */ /* 0x001fcc00078e0208 */
[----:B------:R-:W2:Y:S01]  /*0210*/  @!P0 LDG.E R8, desc[UR6][R8.64] ;  /* 0x0000000608088981 */ /* 0x000ea2000c1e1900 */
[----:B------:R-:W0:Y:S01]  /*0220*/  LDC.64 R12, c[0x4][0x88] ;  /* 0x01002200ff0c7b82 */ /* 0x000e220000000a00 */
[----:B------:R-:W-:Y:S01]  /*0230*/  @P0 FADD R14, R14, R15 ;  /* 0x0000000f0e0e0221 */ /* 0x000fe20000000000 */
[----:B-1----:R-:W-:-:S04]  /*0240*/  IMAD.WIDE R10, R17, 0x4, R4 ;  /* 0x00000004110a7825 */ /* 0x002fc800078e0204 */
[----:B--2---:R-:W-:Y:S01]  /*0250*/  @!P0 FADD R15, R15, R8 ;  /* 0x000000080f0f8221 */ /* 0x004fe20000000000 */
[----:B------:R-:W-:-:S05]  /*0260*/  @P0 FMNMX R15, R7, R14, PT ;  /* 0x0000000e070f0209 */ /* 0x000fca0003800000 */
[----:B------:R2:W-:Y:S04]  /*0270*/  STG.E desc[UR6][R10.64], R15 ;  /* 0x0000000f0a007986 */ /* 0x0005e8000c101906 */
[----:B0-----:R-:W3:Y:S02]  /*0280*/  LDG.E R13, desc[UR6][R12.64] ;  /* 0x000000060c0d7981 */ /* 0x001ee4000c1e1900 */
[----:B---3--:R-:W-:-:S04]  /*0290*/  IMAD R7, R13, UR5, R0 ;  /* 0x000000050d077c24 */ /* 0x008fc8000f8e0200 */
[----:B------:R-:W-:-:S05]  /*02a0*/  IMAD.WIDE R6, R7, 0x4, R2 ;  /* 0x0000000407067825 */ /* 0x000fca00078e0202 */
[----:B------:R2:W-:Y:S02]  /*02b0*/  STG.E desc[UR6][R6.64], R15 ;  /* 0x0000000f06007986 */ /* 0x0005e4000c101906 */
.L_x_2:
[----:B------:R-:W-:-:S05]  /*02c0*/  VIADD R0, R0, 0x1 ;  /* 0x0000000100007836 */ /* 0x000fca0000000000 */
[----:B------:R-:W-:-:S13]  /*02d0*/  ISETP.GE.AND P0, PT, R0, R13, PT ;  /* 0x0000000d0000720c */ /* 0x000fda0003f06270 */
[----:B------:R-:W-:Y:S05]  /*02e0*/  @!P0 BRA `(.L_x_3) ;  /* 0xfffffffc00848947 */ /* 0x000fea000383ffff */
.L_x_1:
[----:B------:R-:W-:-:S06]  /*02f0*/  UIADD3 UR5, UPT, UPT, UR5, 0x1, URZ ;  /* 0x0000000105057890 */ /* 0x000fcc000fffe0ff */
[----:B------:R-:W-:-:S13]  /*0300*/  ISETP.LE.AND P0, PT, R13, UR5, PT ;  /* 0x000000050d007c0c */ /* 0x000fda000bf03270 */
[----:B------:R-:W-:Y:S05]  /*0310*/  @!P0 BRA `(.L_x_4) ;  /* 0xfffffffc00648947 */ /* 0x000fea000383ffff */
.L_x_0:
[----:B------:R-:W-:-:S06]  /*0320*/  UIADD3 UR4, UPT, UPT, UR4, 0x1, URZ ;  /* 0x0000000104047890 */ /* 0x000fcc000fffe0ff */
[----:B------:R-:W-:-:S13]  /*0330*/  ISETP.LE.AND P0, PT, R13, UR4, PT ;  /* 0x000000040d007c0c */ /* 0x000fda000bf03270 */
[----:B------:R-:W-:Y:S05]  /*0340*/  @!P0 BRA `(.L_x_5) ;  /* 0xfffffffc004c8947 */ /* 0x000fea000383ffff */
[----:B------:R-:W-:Y:S05]  /*0350*/  EXIT ;  /* 0x000000000000794d */ /* 0x000fea0003800000 */
.L_x_6:
[----:B------:R-:W-:-:S00]  /*0360*/  BRA `(.L_x_6) ;  /* 0xfffffffc00fc7947 */ /* 0x000fc0000383ffff */
[----:B------:R-:W-:-:S00]  /*0370*/  NOP ;  /* 0x0000000000007918 */ /* 0x000fc00000000000 */
        /* <DEDUP_REMOVED lines=8> */
.L_x_344:


//--------------------- .text.get_floyd_result    --------------------------
	.section	.text.get_floyd_result,"ax",@progbits
	.align	128
        .global         get_floyd_result
        .type           get_floyd_result,@function
        .size           get_floyd_result,(.L_x_345 - get_floyd_result)
        .other          get_floyd_result,@"STO_CUDA_ENTRY STV_DEFAULT"
get_floyd_result:
.text.get_floyd_result:
[----:B------:R-:W-:Y:S08]  /*0000*/  LDC R1, c[0x0][0x37c] ;  /* 0x0000df00ff017b82 */ /* 0x000ff00000000800 */
[----:B------:R-:W0:Y:S01]  /*0010*/  LDC.64 R2, c[0x4][0x88] ;  /* 0x01002200ff027b82 */ /* 0x000e220000000a00 */
[----:B------:R-:W0:Y:S02]  /*0020*/  LDCU.64 UR6, c[0x0][0x358] ;  /* 0x00006b00ff0677ac */ /* 0x000e240008000a00 */
[----:B0-----:R-:W2:Y:S02]  /*0030*/  LDG.E R2, desc[UR6][R2.64] ;  /* 0x0000000602027981 */ /* 0x001ea4000c1e1900 */
[----:B--2---:R-:W-:-:S13]  /*0040*/  ISETP.GE.AND P0, PT, R2, 0x1, PT ;  /* 0x000000010200780c */ /* 0x004fda0003f06270 */
[----:B------:R-:W-:Y:S05]  /*0050*/  @!P0 EXIT ;  /* 0x000000000000894d */ /* 0x000fea0003800000 */
[----:B------:R-:W-:-:S05]  /*0060*/  UMOV UR4, URZ ;  /* 0x000000ff00047c82 */ /* 0x000fca0008000000 */
.L_x_9:
[----:B------:R-:W-:-:S13]  /*0070*/  ISETP.GE.AND P0, PT, R2, 0x1, PT ;  /* 0x000000010200780c */ /* 0x000fda0003f06270 */
[----:B------:R-:W-:Y:S05]  /*0080*/  @!P0 BRA `(.L_x_7) ;  /* 0x0000000000348947 */ /* 0x000fea0003800000 */
[----:B------:R-:W0:Y:S01]  /*0090*/  LDC.64 R10, c[0x4][0x88] ;  /* 0x01002200ff0a7b82 */ /* 0x000e220000000a00 */
[----:B------:R-:W-:-:S07]  /*00a0*/  IMAD.MOV.U32 R13, RZ, RZ, RZ ;  /* 0x000000ffff0d7224 */ /* 0x000fce00078e00ff */
[----:B------:R-:W1:Y:S08]  /*00b0*/  LDC.64 R6, c[0x4][0x40] ;  /* 0x01001000ff067b82 */ /* 0x000e700000000a00 */
[----:B------:R-:W2:Y:S02]  /*00c0*/  LDC.64 R8, c[0x0][0x380] ;  /* 0x0000e000ff087b82 */ /* 0x000ea40000000a00 */
.L_x_8:
[----:B------:R-:W-:-:S04]  /*00d0*/  IMAD R5, R2, UR4, R13 ;  /* 0x0000000402057c24 */ /* 0x000fc8000f8e020d */
[----:B-1----:R-:W-:-:S06]  /*00e0*/  IMAD.WIDE R2, R5, 0x4, R6 ;  /* 0x0000000405027825 */ /* 0x002fcc00078e0206 */
[----:B------:R-:W3:Y:S01]  /*00f0*/  LDG.E R3, desc[UR6][R2.64] ;  /* 0x0000000602037981 */ /* 0x000ee2000c1e1900 */
[----:B--2---:R-:W-:Y:S01]  /*0100*/  IMAD.WIDE R4, R5, 0x4, R8 ;  /* 0x0000000405047825 */ /* 0x004fe200078e0208 */
[----:B------:R-:W-:-:S04]  /*0110*/  IADD3 R13, PT, PT, R13, 0x1, RZ ;  /* 0x000000010d0d7810 */ /* 0x000fc80007ffe0ff */
[----:B---3--:R3:W-:Y:S04]  /*0120*/  STG.E desc[UR6][R4.64], R3 ;  /* 0x0000000304007986 */ /* 0x0087e8000c101906 */
[----:B0-----:R-:W2:Y:S02]  /*0130*/  LDG.E R2, desc[UR6][R10.64] ;  /* 0x000000060a027981 */ /* 0x001ea4000c1e1900 */
[----:B--2---:R-:W-:-:S13]  /*0140*/  ISETP.GE.AND P0, PT, R13, R2, PT ;  /* 0x000000020d00720c */ /* 0x004fda0003f06270 */
[----:B---3--:R-:W-:Y:S05]  /*0150*/  @!P0 BRA `(.L_x_8) ;  /* 0xfffffffc00dc8947 */ /* 0x008fea000383ffff */
.L_x_7:
[----:B------:R-:W-:-:S06]  /*0160*/  UIADD3 UR4, UPT, UPT, UR4, 0x1, URZ ;  /* 0x0000000104047890 */ /* 0x000fcc000fffe0ff */
[----:B------:R-:W-:-:S13]  /*0170*/  ISETP.LE.AND P0, PT, R2, UR4, PT ;  /* 0x0000000402007c0c */ /* 0x000fda000bf03270 */
[----:B------:R-:W-:Y:S05]  /*0180*/  @!P0 BRA `(.L_x_9) ;  /* 0xfffffffc00b88947 */ /* 0x000fea000383ffff */
[----:B------:R-:W-:Y:S05]  /*0190*/  EXIT ;  /* 0x000000000000794d */ /* 0x000fea0003800000 */
.L_x_10:
        /* <DEDUP_REMOVED lines=14> */
.L_x_345:


//--------------------- .text.floyd               --------------------------
	.section	.text.floyd,"ax",@progbits
	.align	128
        .global         floyd
        .type           floyd,@function
        .size           floyd,(.L_x_331 - floyd)
        .other          floyd,@"STO_CUDA_ENTRY STV_DEFAULT"
floyd:
.text.floyd:
[----:B------:R-:W-:Y:S08]  /*0000*/  LDC R1, c[0x0][0x37c] ;  /* 0x0000df00ff017b82 */ /* 0x000ff00000000800 */
[----:B------:R-:W0:Y:S01]  /*0010*/  LDC.64 R2, c[0x4][0x88] ;  /* 0x01002200ff027b82 */ /* 0x000e220000000a00 */
[----:B------:R-:W0:Y:S02]  /*0020*/  LDCU.64 UR6, c[0x0][0x358] ;  /* 0x00006b00ff0677ac */ /* 0x000e240008000a00 */
[----:B0-----:R-:W2:Y:S02]  /*0030*/  LDG.E R2, desc[UR6][R2.64] ;  /* 0x0000000602027981 */ /* 0x001ea4000c1e1900 */
[----:B--2---:R-:W-:-:S04]  /*0040*/  VIMNMX R0, PT, PT, R2, 0x20, PT ;  /* 0x0000002002007848 */ /* 0x004fc80003fe0100 */
[----:B------:R-:W-:Y:S02]  /*0050*/  I2FP.F32.S32 R3, R0 ;  /* 0x0000000000037245 */ /* 0x000fe40000201400 */
[----:B------:R-:W-:Y:S02]  /*0060*/  I2FP.F32.S32 R0, R2 ;  /* 0x0000000200007245 */ /* 0x000fe40000201400 */
[----:B------:R-:W0:Y:S08]  /*0070*/  MUFU.RCP R4, R3 ;  /* 0x0000000300047308 */ /* 0x000e300000001000 */
[----:B------:R-:W1:Y:S01]  /*0080*/  FCHK P0, R0, R3 ;  /* 0x0000000300007302 */ /* 0x000e620000000000 */
[----:B0-----:R-:W-:-:S04]  /*0090*/  FFMA R5, -R3, R4, 1 ;  /* 0x3f80000003057423 */ /* 0x001fc80000000104 */
[----:B------:R-:W-:-:S04]  /*00a0*/  FFMA R5, R4, R5, R4 ;  /* 0x0000000504057223 */ /* 0x000fc80000000004 */
[----:B------:R-:W-:-:S04]  /*00b0*/  FFMA R4, R0, R5, RZ ;  /* 0x0000000500047223 */ /* 0x000fc800000000ff */
[----:B------:R-:W-:-:S04]  /*00c0*/  FFMA R6, -R3, R4, R0 ;  /* 0x0000000403067223 */ /* 0x000fc80000000100 */
[----:B------:R-:W-:Y:S01]  /*00d0*/  FFMA R4, R5, R6, R4 ;  /* 0x0000000605047223 */ /* 0x000fe20000000004 */
[----:B-1----:R-:W-:Y:S06]  /*00e0*/  @!P0 BRA `(.L_x_11) ;  /* 0x00000000000c8947 */ /* 0x002fec0003800000 */
[----:B------:R-:W-:-:S07]  /*00f0*/  MOV R4, 0x110 ;  /* 0x0000011000047802 */ /* 0x000fce0000000f00 */
[----:B------:R-:W-:Y:S05]  /*0100*/  CALL.REL.NOINC `($__internal_0_$__cuda_sm3x_div_rn_noftz_f32_slowpath) ;  /* 0x0000000400047944 */ /* 0x000fea0003c00000 */
[----:B------:R-:W-:-:S07]  /*0110*/  IMAD.MOV.U32 R4, RZ, RZ, R0 ;  /* 0x000000ffff047224 */ /* 0x000fce00078e0000 */
.L_x_11:
[----:B------:R-:W-:-:S13]  /*0120*/  ISETP.GE.AND P0, PT, R2, 0x1, PT ;  /* 0x000000010200780c */ /* 0x000fda0003f06270 */
[----:B------:R-:W-:Y:S05]  /*0130*/  @!P0 EXIT ;  /* 0x000000000000894d */ /* 0x000fea0003800000 */
[----:B------:R-:W0:Y:S01]  /*0140*/  S2R R3, SR_TID.X ;  /* 0x0000000000037919 */ /* 0x000e220000002100 */
[----:B------:R-:W-:Y:S01]  /*0150*/  FADD R4, R4, 1 ;  /* 0x3f80000004047421 */ /* 0x000fe20000000000 */
[----:B------:R-:W-:Y:S01]  /*0160*/  UMOV UR4, URZ ;  /* 0x000000ff00047c82 */ /* 0x000fe20008000000 */
[----:B------:R-:W1:Y:S04]  /*0170*/  S2R R11, SR_TID.Y ;  /* 0x00000000000b7919 */ /* 0x000e680000002200 */
[----:B------:R-:W0:Y:S02]  /*0180*/  F2I.TRUNC.NTZ R4, R4 ;  /* 0x0000000400047305 */ /* 0x000e24000020f100 */
[C---:B0-----:R-:W-:Y:S02]  /*0190*/  IMAD R3, R4.reuse, R3, RZ ;  /* 0x0000000304037224 */ /* 0x041fe400078e02ff */
[----:B-1----:R-:W-:-:S02]  /*01a0*/  IMAD R11, R4, R11, RZ ;  /* 0x0000000b040b7224 */ /* 0x002fc400078e02ff */
[C---:B------:R-:W-:Y:S02]  /*01b0*/  IMAD.IADD R0, R4.reuse, 0x1, R3 ;  /* 0x0000000104007824 */ /* 0x040fe400078e0203 */
[----:B------:R-:W-:-:S07]  /*01c0*/  IMAD.IADD R10, R4, 0x1, R11 ;  /* 0x00000001040a7824 */ /* 0x000fce00078e020b */
.L_x_20:
[C---:B------:R-:W-:Y:S01]  /*01d0*/  ISETP.GE.AND P0, PT, R3.reuse, R2, PT ;  /* 0x000000020300720c */ /* 0x040fe20003f06270 */
[----:B------:R-:W-:Y:S03]  /*01e0*/  BSSY.RECONVERGENT B0, `(.L_x_12) ;  /* 0x000002c000007945 */ /* 0x000fe60003800200 */
[----:B------:R-:W-:-:S13]  /*01f0*/  ISETP.GE.U32.OR P0, PT, R3, R0, P0 ;  /* 0x000000000300720c */ /* 0x000fda0000706470 */
[----:B0-----:R-:W-:Y:S05]  /*0200*/  @P0 BRA `(.L_x_13) ;  /* 0x0000000000a40947 */ /* 0x001fea0003800000 */
[CC--:B------:R-:W-:Y:S01]  /*0210*/  ISETP.GE.AND P0, PT, R11.reuse, R2.reuse, PT ;  /* 0x000000020b00720c */ /* 0x0c0fe20003f06270 */
[C---:B------:R-:W-:Y:S02]  /*0220*/  IMAD R16, R2.reuse, R2, RZ ;  /* 0x0000000202107224 */ /* 0x040fe400078e02ff */
[----:B------:R-:W-:Y:S01]  /*0230*/  IMAD R18, R2, UR4, R11 ;  /* 0x0000000402127c24 */ /* 0x000fe2000f8e020b */
[----:B------:R-:W-:Y:S01]  /*0240*/  ISETP.LT.U32.AND P0, PT, R11, R10, !P0 ;  /* 0x0000000a0b00720c */ /* 0x000fe20004701070 */
[----:B------:R-:W-:-:S12]  /*0250*/  IMAD.MOV.U32 R13, RZ, RZ, R3 ;  /* 0x000000ffff0d7224 */ /* 0x000fd800078e0003 */
.L_x_19:
[----:B------:R-:W-:Y:S04]  /*0260*/  BSSY.RECONVERGENT B1, `(.L_x_14) ;  /* 0x000001f000017945 */ /* 0x000fe80003800200 */
[----:B01----:R-:W-:Y:S05]  /*0270*/  @!P0 BRA `(.L_x_15) ;  /* 0x0000000000748947 */ /* 0x003fea0003800000 */
[----:B------:R-:W0:Y:S01]  /*0280*/  LDC.64 R6, c[0x4][0x40] ;  /* 0x01001000ff067b82 */ /* 0x000e220000000a00 */
[CC--:B------:R-:W-:Y:S02]  /*0290*/  IMAD R9, R13.reuse, R2.reuse, UR4 ;  /* 0x000000040d097e24 */ /* 0x0c0fe4000f8e0202 */
[--C-:B------:R-:W-:Y:S02]  /*02a0*/  IMAD R15, R13, R2, R11.reuse ;  /* 0x000000020d0f7224 */ /* 0x100fe400078e020b */
[----:B------:R-:W-:Y:S02]  /*02b0*/  IMAD.MOV.U32 R17, RZ, RZ, R18 ;  /* 0x000000ffff117224 */ /* 0x000fe400078e0012 */
[----:B------:R-:W-:Y:S01]  /*02c0*/  IMAD.MOV.U32 R12, RZ, RZ, R11 ;  /* 0x000000ffff0c7224 */ /* 0x000fe200078e000b */
[----:B------:R-:W1:Y:S01]  /*02d0*/  LDC.64 R4, c[0x4][0x40] ;  /* 0x01001000ff047b82 */ /* 0x000e620000000a00 */
[----:B0-----:R-:W-:-:S07]  /*02e0*/  IMAD.WIDE R6, R9, 0x4, R6 ;  /* 0x0000000409067825 */ /* 0x001fce00078e0206 */
.L_x_18:
[----:B------:R-:W-:Y:S01]  /*02f0*/  ISETP.GE.AND P3, PT, R15, R16, PT ;  /* 0x000000100f00720c */ /* 0x000fe20003f66270 */
[----:B------:R-:W-:Y:S01]  /*0300*/  VIADD R12, R12, 0x1 ;  /* 0x000000010c0c7836 */ /* 0x000fe20000000000 */
[----:B------:R-:W-:Y:S04]  /*0310*/  BSSY.RECONVERGENT B2, `(.L_x_16) ;  /* 0x0000010000027945 */ /* 0x000fe80003800200 */
[C---:B------:R-:W-:Y:S02]  /*0320*/  ISETP.GE.U32.AND P1, PT, R12.reuse, R10, PT ;  /* 0x0000000a0c00720c */ /* 0x040fe40003f26070 */
[----:B------:R-:W-:-:S05]  /*0330*/  ISETP.LT.AND P2, PT, R12, R2, PT ;  /* 0x000000020c00720c */ /* 0x000fca0003f41270 */
[----:B0-----:R-:W-:Y:S08]  /*0340*/  @P3 BRA `(.L_x_17) ;  /* 0x0000000000303947 */ /* 0x001ff00003800000 */
[----:B-1----:R-:W-:Y:S01]  /*0350*/  IMAD.WIDE R8, R17, 0x4, R4 ;  /* 0x0000000411087825 */ /* 0x002fe200078e0204 */
[----:B------:R-:W2:Y:S04]  /*0360*/  LDG.E R19, desc[UR6][R6.64] ;  /* 0x0000000606137981 */ /* 0x000ea8000c1e1900 */
[----:B------:R-:W2:Y:S02]  /*0370*/  LDG.E R20, desc[UR6][R8.64] ;  /* 0x0000000608147981 */ /* 0x000ea4000c1e1900 */
[----:B--2---:R-:W-:-:S04]  /*0380*/  FMNMX R14, R19, R20, PT ;  /* 0x00000014130e7209 */ /* 0x004fc80003800000 */
[----:B------:R-:W-:-:S13]  /*0390*/  FSETP.GEU.AND P3, PT, R14, RZ, PT ;  /* 0x000000ff0e00720b */ /* 0x000fda0003f6e000 */
[----:B------:R-:W-:Y:S05]  /*03a0*/  @!P3 BRA `(.L_x_17) ;  /* 0x000000000018b947 */ /* 0x000fea0003800000 */
[----:B------:R-:W-:-:S05]  /*03b0*/  IMAD.WIDE R8, R15, 0x4, R4 ;  /* 0x000000040f087825 */ /* 0x000fca00078e0204 */
[----:B------:R-:W2:Y:S01]  /*03c0*/  LDG.E R14, desc[UR6][R8.64] ;  /* 0x00000006080e7981 */ /* 0x000ea2000c1e1900 */
[----:B------:R-:W-:Y:S01]  /*03d0*/  FADD R19, R19, R20 ;  /* 0x0000001413137221 */ /* 0x000fe20000000000 */
[----:B--2---:R-:W-:-:S13]  /*03e0*/  FSETP.GEU.AND P3, PT, R14, RZ, PT ;  /* 0x000000ff0e00720b */ /* 0x004fda0003f6e000 */
[----:B------:R-:W-:-:S05]  /*03f0*/  @P3 FMNMX R19, R14, R19, PT ;  /* 0x000000130e133209 */ /* 0x000fca0003800000 */
[----:B------:R0:W-:Y:S02]  /*0400*/  STG.E desc[UR6][R8.64], R19 ;  /* 0x0000001308007986 */ /* 0x0001e4000c101906 */
.L_x_17:
[----:B------:R-:W-:Y:S05]  /*0410*/  BSYNC.RECONVERGENT B2 ;  /* 0x0000000000027941 */ /* 0x000fea0003800200 */
.L_x_16:
[----:B------:R-:W-:Y:S02]  /*0420*/  VIADD R17, R17, 0x1 ;  /* 0x0000000111117836 */ /* 0x000fe40000000000 */
[----:B------:R-:W-:Y:S01]  /*0430*/  VIADD R15, R15, 0x1 ;  /* 0x000000010f0f7836 */ /* 0x000fe20000000000 */
[----:B------:R-:W-:Y:S06]  /*0440*/  @!P1 BRA P2, `(.L_x_18) ;  /* 0xfffffffc00a89947 */ /* 0x000fec000103ffff */
.L_x_15:
[----:B------:R-:W-:Y:S05]  /*0450*/  BSYNC.RECONVERGENT B1 ;  /* 0x0000000000017941 */ /* 0x000fea0003800200 */
.L_x_14:
[----:B------:R-:W-:-:S05]  /*0460*/  VIADD R13, R13, 0x1 ;  /* 0x000000010d0d7836 */ /* 0x000fca0000000000 */
[C---:B------:R-:W-:Y:S02]  /*0470*/  ISETP.GE.U32.AND P1, PT, R13.reuse, R0, PT ;  /* 0x000000000d00720c */ /* 0x040fe40003f26070 */
[----:B------:R-:W-:-:S13]  /*0480*/  ISETP.LT.AND P2, PT, R13, R2, PT ;  /* 0x000000020d00720c */ /* 0x000fda0003f41270 */
[----:B------:R-:W-:Y:S05]  /*0490*/  @!P1 BRA P2, `(.L_x_19) ;  /* 0xfffffffc00709947 */ /* 0x000fea000103ffff */
.L_x_13:
[----:B------:R-:W-:Y:S05]  /*04a0*/  BSYNC.RECONVERGENT B0 ;  /* 0x0000000000007941 */ /* 0x000fea0003800200 */
.L_x_12:
[----:B-1----:R-:W1:Y:S08]  /*04b0*/  LDC.64 R4, c[0x4][0x88] ;  /* 0x01002200ff047b82 */ /* 0x002e700000000a00 */
[----:B------:R-:W-:Y:S06]  /*04c0*/  BAR.SYNC.DEFER_BLOCKING 0x0 ;  /* 0x0000000000007b1d */ /* 0x000fec0000010000 */
[----:B-1----:R-:W2:Y:S01]  /*04d0*/  LDG.E R2, desc[UR6][R4.64] ;  /* 0x0000000604027981 */ /* 0x002ea2000c1e1900 */
[----:B------:R-:W-:-:S06]  /*04e0*/  UIADD3 UR4, UPT, UPT, UR4, 0x1, URZ ;  /* 0x0000000104047890 */ /* 0x000fcc000fffe0ff */
[----:B--2---:R-:W-:-:S13]  /*04f0*/  ISETP.LE.AND P0, PT, R2, UR4, PT ;  /* 0x0000000402007c0c */ /* 0x004fda000bf03270 */
[----:B------:R-:W-:Y:S05]  /*0500*/  @!P0 BRA `(.L_x_20) ;  /* 0xfffffffc00308947 */ /* 0x000fea000383ffff */
[----:B------:R-:W-:Y:S05]  /*0510*/  EXIT ;  /* 0x000000000000794d */ /* 0x000fea0003800000 */
        .weak           $__internal_0_$__cuda_sm3x_div_rn_noftz_f32_slowpath
        .type           $__internal_0_$__cuda_sm3x_div_rn_noftz_f32_slowpath,@function
        .size           $__internal_0_$__cuda_sm3x_div_rn_noftz_f32_slowpath,(.L_x_331 - $__internal_0_$__cuda_sm3x_div_rn_noftz_f32_slowpath)
$__internal_0_$__cuda_sm3x_div_rn_noftz_f32_slowpath:
[--C-:B------:R-:W-:Y:S01]  /*0520*/  SHF.R.U32.HI R6, RZ, 0x17, R3.reuse ;  /* 0x00000017ff067819 */ /* 0x100fe20000011603 */
[--C-:B------:R-:W-:Y:S01]  /*0530*/  IMAD.MOV.U32 R7, RZ, RZ, R0.reuse ;  /* 0x000000ffff077224 */ /* 0x100fe200078e0000 */
[----:B------:R-:W-:Y:S01]  /*0540*/  SHF.R.U32.HI R5, RZ, 0x17, R0 ;  /* 0x00000017ff057819 */ /* 0x000fe20000011600 */
[----:B------:R-:W-:Y:S01]  /*0550*/  IMAD.MOV.U32 R8, RZ, RZ, R3 ;  /* 0x000000ffff087224 */ /* 0x000fe200078e0003 */
[----:B------:R-:W-:Y:S02]  /*0560*/  LOP3.LUT R6, R6, 0xff, RZ, 0xc0, !PT ;  /* 0x000000ff06067812 */ /* 0x000fe400078ec0ff */
[----:B------:R-:W-:-:S03]  /*0570*/  LOP3.LUT R5, R5, 0xff, RZ, 0xc0, !PT ;  /* 0x000000ff05057812 */ /* 0x000fc600078ec0ff */
[----:B------:R-:W-:Y:S02]  /*0580*/  VIADD R11, R6, 0xffffffff ;  /* 0xffffffff060b7836 */ /* 0x000fe40000000000 */
[----:B------:R-:W-:-:S03]  /*0590*/  VIADD R10, R5, 0xffffffff ;  /* 0xffffffff050a7836 */ /* 0x000fc60000000000 */
[----:B------:R-:W-:-:S04]  /*05a0*/  ISETP.GT.U32.AND P0, PT, R11, 0xfd, PT ;  /* 0x000000fd0b00780c */ /* 0x000fc80003f04070 */
[----:B------:R-:W-:-:S13]  /*05b0*/  ISETP.GT.U32.OR P0, PT, R10, 0xfd, P0 ;  /* 0x000000fd0a00780c */ /* 0x000fda0000704470 */
[----:B------:R-:W-:Y:S01]  /*05c0*/  @!P0 IMAD.MOV.U32 R9, RZ, RZ, RZ ;  /* 0x000000ffff098224 */ /* 0x000fe200078e00ff */
[----:B------:R-:W-:Y:S06]  /*05d0*/  @!P0 BRA `(.L_x_21) ;  /* 0x00000000005c8947 */ /* 0x000fec0003800000 */
[----:B------:R-:W-:Y:S02]  /*05e0*/  FSETP.GTU.FTZ.AND P0, PT, |R0|, +INF , PT ;  /* 0x7f8000000000780b */ /* 0x000fe40003f1c200 */
[----:B------:R-:W-:-:S04]  /*05f0*/  FSETP.GTU.FTZ.AND P1, PT, |R3|, +INF , PT ;  /* 0x7f8000000300780b */ /* 0x000fc80003f3c200 */
[----:B------:R-:W-:-:S13]  /*0600*/  PLOP3.LUT P0, PT, P0, P1, PT, 0xf8, 0x8f ;  /* 0x00000000008f781c */ /* 0x000fda0000703f70 */
[----:B------:R-:W-:Y:S05]  /*0610*/  @P0 BRA `(.L_x_22) ;  /* 0x0000000400440947 */ /* 0x000fea0003800000 */
[----:B------:R-:W-:-:S13]  /*0620*/  LOP3.LUT P0, RZ, R8, 0x7fffffff, R7, 0xc8, !PT ;  /* 0x7fffffff08ff7812 */ /* 0x000fda000780c807 */
[----:B------:R-:W-:Y:S05]  /*0630*/  @!P0 BRA `(.L_x_23) ;  /* 0x0000000400348947 */ /* 0x000fea0003800000 */
[C---:B------:R-:W-:Y:S02]  /*0640*/  FSETP.NEU.FTZ.AND P2, PT, |R0|.reuse, +INF , PT ;  /* 0x7f8000000000780b */ /* 0x040fe40003f5d200 */
[----:B------:R-:W-:Y:S02]  /*0650*/  FSETP.NEU.FTZ.AND P1, PT, |R3|, +INF , PT ;  /* 0x7f8000000300780b */ /* 0x000fe40003f3d200 */
[----:B------:R-:W-:-:S11]  /*0660*/  FSETP.NEU.FTZ.AND P0, PT, |R0|, +INF , PT ;  /* 0x7f8000000000780b */ /* 0x000fd60003f1d200 */
[----:B------:R-:W-:Y:S05]  /*0670*/  @!P1 BRA !P2, `(.L_x_23) ;  /* 0x0000000400249947 */ /* 0x000fea0005000000 */
[----:B------:R-:W-:-:S04]  /*0680*/  LOP3.LUT P2, RZ, R7, 0x7fffffff, RZ, 0xc0, !PT ;  /* 0x7fffffff07ff7812 */ /* 0x000fc8000784c0ff */
[----:B------:R-:W-:-:S13]  /*0690*/  PLOP3.LUT P1, PT, P1, P2, PT, 0x2f, 0xf2 ;  /* 0x0000000000f2781c */ /* 0x000fda0000f24577 */
[----:B------:R-:W-:Y:S05]  /*06a0*/  @P1 BRA `(.L_x_24) ;  /* 0x0000000400101947 */ /* 0x000fea0003800000 */
[----:B------:R-:W-:-:S04]  /*06b0*/  LOP3.LUT P1, RZ, R8, 0x7fffffff, RZ, 0xc0, !PT ;  /* 0x7fffffff08ff7812 */ /* 0x000fc8000782c0ff */
[----:B------:R-:W-:-:S13]  /*06c0*/  PLOP3.LUT P0, PT, P0, P1, PT, 0x2f, 0xf2 ;  /* 0x0000000000f2781c */ /* 0x000fda0000702577 */
[----:B------:R-:W-:Y:S05]  /*06d0*/  @P0 BRA `(.L_x_25) ;  /* 0x0000000000f80947 */ /* 0x000fea0003800000 */
[----:B------:R-:W-:Y:S02]  /*06e0*/  ISETP.GE.AND P0, PT, R10, RZ, PT ;  /* 0x000000ff0a00720c */ /* 0x000fe40003f06270 */
[----:B------:R-:W-:-:S11]  /*06f0*/  ISETP.GE.AND P1, PT, R11, RZ, PT ;  /* 0x000000ff0b00720c */ /* 0x000fd60003f26270 */
[----:B------:R-:W-:Y:S02]  /*0700*/  @P0 IMAD.MOV.U32 R9, RZ, RZ, RZ ;  /* 0x000000ffff090224 */ /* 0x000fe400078e00ff */
[----:B------:R-:W-:Y:S01]  /*0710*/  @!P0 FFMA R7, R0, 1.84467440737095516160e+19, RZ ;  /* 0x5f80000000078823 */ /* 0x000fe200000000ff */
[----:B------:R-:W-:Y:S02]  /*0720*/  @!P0 IMAD.MOV.U32 R9, RZ, RZ, -0x40 ;  /* 0xffffffc0ff098424 */ /* 0x000fe400078e00ff */
[----:B------:R-:W-:Y:S02]  /*0730*/  @!P1 FFMA R8, R3, 1.84467440737095516160e+19, RZ ;  /* 0x5f80000003089823 */ /* 0x000fe400000000ff */
[----:B------:R-:W-:-:S07]  /*0740*/  @!P1 VIADD R9, R9, 0x40 ;  /* 0x0000004009099836 */ /* 0x000fce0000000000 */
.L_x_21:
[----:B------:R-:W-:Y:S01]  /*0750*/  LEA R3, R6, 0xc0800000, 0x17 ;  /* 0xc080000006037811 */ /* 0x000fe200078eb8ff */
[----:B------:R-:W-:-:S04]  /*0760*/  VIADD R5, R5, 0xffffff81 ;  /* 0xffffff8105057836 */ /* 0x000fc80000000000 */
[----:B------:R-:W-:Y:S01]  /*0770*/  IMAD.IADD R3, R8, 0x1, -R3 ;  /* 0x0000000108037824 */ /* 0x000fe200078e0a03 */
[C---:B------:R-:W-:Y:S01]  /*0780*/  IADD3 R6, PT, PT, R5.reuse, 0x7f, -R6 ;  /* 0x0000007f05067810 */ /* 0x040fe20007ffe806 */
[----:B------:R-:W-:Y:S02]  /*0790*/  IMAD R0, R5, -0x800000, R7 ;  /* 0xff80000005007824 */ /* 0x000fe400078e0207 */
[----:B------:R-:W0:Y:S01]  /*07a0*/  MUFU.RCP R8, R3 ;  /* 0x0000000300087308 */ /* 0x000e220000001000 */
[----:B------:R-:W-:Y:S01]  /*07b0*/  FADD.FTZ R11, -R3, -RZ ;  /* 0x800000ff030b7221 */ /* 0x000fe20000010100 */
[----:B------:R-:W-:-:S03]  /*07c0*/  IMAD.IADD R6, R6, 0x1, R9 ;  /* 0x0000000106067824 */ /* 0x000fc600078e0209 */
[----:B0-----:R-:W-:-:S04]  /*07d0*/  FFMA R13, R8, R11, 1 ;  /* 0x3f800000080d7423 */ /* 0x001fc8000000000b */
[----:B------:R-:W-:-:S04]  /*07e0*/  FFMA R10, R8, R13, R8 ;  /* 0x0000000d080a7223 */ /* 0x000fc80000000008 */
[----:B------:R-:W-:-:S04]  /*07f0*/  FFMA R7, R0, R10, RZ ;  /* 0x0000000a00077223 */ /* 0x000fc800000000ff */
[----:B------:R-:W-:-:S04]  /*0800*/  FFMA R8, R11, R7, R0 ;  /* 0x000000070b087223 */ /* 0x000fc80000000000 */
[----:B------:R-:W-:-:S04]  /*0810*/  FFMA R7, R10, R8, R7 ;  /* 0x000000080a077223 */ /* 0x000fc80000000007 */
[----:B------:R-:W-:-:S04]  /*0820*/  FFMA R8, R11, R7, R0 ;  /* 0x000000070b087223 */ /* 0x000fc80000000000 */
[----:B------:R-:W-:-:S05]  /*0830*/  FFMA R0, R10, R8, R7 ;  /* 0x000000080a007223 */ /* 0x000fca0000000007 */
[----:B------:R-:W-:-:S04]  /*0840*/  SHF.R.U32.HI R3, RZ, 0x17, R0 ;  /* 0x00000017ff037819 */ /* 0x000fc80000011600 */
[----:B------:R-:W-:-:S05]  /*0850*/  LOP3.LUT R3, R3, 0xff, RZ, 0xc0, !PT ;  /* 0x000000ff03037812 */ /* 0x000fca00078ec0ff */
[----:B------:R-:W-:-:S04]  /*0860*/  IMAD.IADD R9, R3, 0x1, R6 ;  /* 0x0000000103097824 */ /* 0x000fc800078e0206 */
[----:B------:R-:W-:-:S05]  /*0870*/  VIADD R3, R9, 0xffffffff ;  /* 0xffffffff09037836 */ /* 0x000fca0000000000 */
[----:B------:R-:W-:-:S13]  /*0880*/  ISETP.GE.U32.AND P0, PT, R3, 0xfe, PT ;  /* 0x000000fe0300780c */ /* 0x000fda0003f06070 */
[----:B------:R-:W-:Y:S05]  /*0890*/  @!P0 BRA `(.L_x_26) ;  /* 0x0000000000808947 */ /* 0x000fea0003800000 */
[----:B------:R-:W-:-:S13]  /*08a0*/  ISETP.GT.AND P0, PT, R9, 0xfe, PT ;  /* 0x000000fe0900780c */ /* 0x000fda0003f04270 */
[----:B------:R-:W-:Y:S05]  /*08b0*/  @P0 BRA `(.L_x_27) ;  /* 0x00000000006c0947 */ /* 0x000fea0003800000 */
[----:B------:R-:W-:-:S13]  /*08c0*/  ISETP.GE.AND P0, PT, R9, 0x1, PT ;  /* 0x000000010900780c */ /* 0x000fda0003f06270 */
[----:B------:R-:W-:Y:S05]  /*08d0*/  @P0 BRA `(.L_x_28) ;  /* 0x0000000000980947 */ /* 0x000fea0003800000 */
[----:B------:R-:W-:Y:S02]  /*08e0*/  ISETP.GE.AND P0, PT, R9, -0x18, PT ;  /* 0xffffffe80900780c */ /* 0x000fe40003f06270 */
[----:B------:R-:W-:-:S11]  /*08f0*/  LOP3.LUT R0, R0, 0x80000000, RZ, 0xc0, !PT ;  /* 0x8000000000007812 */ /* 0x000fd600078ec0ff */
[----:B------:R-:W-:Y:S05]  /*0900*/  @!P0 BRA `(.L_x_28) ;  /* 0x00000000008c8947 */ /* 0x000fea0003800000 */
[CCC-:B------:R-:W-:Y:S01]  /*0910*/  FFMA.RZ R3, R10.reuse, R8.reuse, R7.reuse ;  /* 0x000000080a037223 */ /* 0x1c0fe2000000c007 */
[CCC-:B------:R-:W-:Y:S01]  /*0920*/  FFMA.RM R6, R10.reuse, R8.reuse, R7.reuse ;  /* 0x000000080a067223 */ /* 0x1c0fe20000004007 */
[C---:B------:R-:W-:Y:S02]  /*0930*/  ISETP.NE.AND P2, PT, R9.reuse, RZ, PT ;  /* 0x000000ff0900720c */ /* 0x040fe40003f45270 */
[----:B------:R-:W-:Y:S02]  /*0940*/  ISETP.NE.AND P1, PT, R9, RZ, PT ;  /* 0x000000ff0900720c */ /* 0x000fe40003f25270 */
[----:B------:R-:W-:Y:S01]  /*0950*/  LOP3.LUT R5, R3, 0x7fffff, RZ, 0xc0, !PT ;  /* 0x007fffff03057812 */ /* 0x000fe200078ec0ff */
[----:B------:R-:W-:Y:S01]  /*0960*/  FFMA.RP R3, R10, R8, R7 ;  /* 0x000000080a037223 */ /* 0x000fe20000008007 */
[----:B------:R-:W-:Y:S02]  /*0970*/  VIADD R8, R9, 0x20 ;  /* 0x0000002009087836 */ /* 0x000fe40000000000 */
[----:B------:R-:W-:Y:S01]  /*0980*/  LOP3.LUT R5, R5, 0x800000, RZ, 0xfc, !PT ;  /* 0x0080000005057812 */ /* 0x000fe200078efcff */
[----:B------:R-:W-:Y:S01]  /*0990*/  IMAD.MOV R7, RZ, RZ, -R9 ;  /* 0x000000ffff077224 */ /* 0x000fe200078e0a09 */
[----:B------:R-:W-:-:S02]  /*09a0*/  FSETP.NEU.FTZ.AND P0, PT, R3, R6, PT ;  /* 0x000000060300720b */ /* 0x000fc40003f1d000 */
[----:B------:R-:W-:Y:S02]  /*09b0*/  SHF.L.U32 R8, R5, R8, RZ ;  /* 0x0000000805087219 */ /* 0x000fe400000006ff */
[----:B------:R-:W-:Y:S02]  /*09c0*/  SEL R6, R7, RZ, P2 ;  /* 0x000000ff07067207 */ /* 0x000fe40001000000 */
[----:B------:R-:W-:Y:S02]  /*09d0*/  ISETP.NE.AND P1, PT, R8, RZ, P1 ;  /* 0x000000ff0800720c */ /* 0x000fe40000f25270 */
[----:B------:R-:W-:Y:S02]  /*09e0*/  SHF.R.U32.HI R6, RZ, R6, R5 ;  /* 0x00000006ff067219 */ /* 0x000fe40000011605 */
[----:B------:R-:W-:Y:S02]  /*09f0*/  PLOP3.LUT P0, PT, P0, P1, PT, 0xf8, 0x8f ;  /* 0x00000000008f781c */ /* 0x000fe40000703f70 */
[----:B------:R-:W-:-:S02]  /*0a00*/  SHF.R.U32.HI R8, RZ, 0x1, R6 ;  /* 0x00000001ff087819 */ /* 0x000fc40000011606 */
[----:B------:R-:W-:-:S04]  /*0a10*/  SEL R3, RZ, 0x1, !P0 ;  /* 0x00000001ff037807 */ /* 0x000fc80004000000 */
[----:B------:R-:W-:-:S04]  /*0a20*/  LOP3.LUT R3, R3, 0x1, R8, 0xf8, !PT ;  /* 0x0000000103037812 */ /* 0x000fc800078ef808 */
[----:B------:R-:W-:-:S05]  /*0a30*/  LOP3.LUT R3, R3, R6, RZ, 0xc0, !PT ;  /* 0x0000000603037212 */ /* 0x000fca00078ec0ff */
[----:B------:R-:W-:-:S05]  /*0a40*/  IMAD.IADD R3, R8, 0x1, R3 ;  /* 0x0000000108037824 */ /* 0x000fca00078e0203 */
[----:B------:R-:W-:Y:S01]  /*0a50*/  LOP3.LUT R0, R3, R0, RZ, 0xfc, !PT ;  /* 0x0000000003007212 */ /* 0x000fe200078efcff */
[----:B------:R-:W-:Y:S06]  /*0a60*/  BRA `(.L_x_28) ;  /* 0x0000000000347947 */ /* 0x000fec0003800000 */
.L_x_27:
[----:B------:R-:W-:-:S04]  /*0a70*/  LOP3.LUT R0, R0, 0x80000000, RZ, 0xc0, !PT ;  /* 0x8000000000007812 */ /* 0x000fc800078ec0ff */
[----:B------:R-:W-:Y:S01]  /*0a80*/  LOP3.LUT R0, R0, 0x7f800000, RZ, 0xfc, !PT ;  /* 0x7f80000000007812 */ /* 0x000fe200078efcff */
[----:B------:R-:W-:Y:S06]  /*0a90*/  BRA `(.L_x_28) ;  /* 0x0000000000287947 */ /* 0x000fec0003800000 */
.L_x_26:
[----:B------:R-:W-:Y:S01]  /*0aa0*/  IMAD R0, R6, 0x800000, R0 ;  /* 0x0080000006007824 */ /* 0x000fe200078e0200 */
[----:B------:R-:W-:Y:S06]  /*0ab0*/  BRA `(.L_x_28) ;  /* 0x0000000000207947 */ /* 0x000fec0003800000 */
.L_x_25:
[----:B------:R-:W-:-:S04]  /*0ac0*/  LOP3.LUT R0, R8, 0x80000000, R7, 0x48, !PT ;  /* 0x8000000008007812 */ /* 0x000fc800078e4807 */
[----:B------:R-:W-:Y:S01]  /*0ad0*/  LOP3.LUT R0, R0, 0x7f800000, RZ, 0xfc, !PT ;  /* 0x7f80000000007812 */ /* 0x000fe200078efcff */
[----:B------:R-:W-:Y:S06]  /*0ae0*/  BRA `(.L_x_28) ;  /* 0x0000000000147947 */ /* 0x000fec0003800000 */
.L_x_24:
[----:B------:R-:W-:Y:S01]  /*0af0*/  LOP3.LUT R0, R8, 0x80000000, R7, 0x48, !PT ;  /* 0x8000000008007812 */ /* 0x000fe200078e4807 */
[----:B------:R-:W-:Y:S06]  /*0b00*/  BRA `(.L_x_28) ;  /* 0x00000000000c7947 */ /* 0x000fec0003800000 */
.L_x_23:
[----:B------:R-:W0:Y:S01]  /*0b10*/  MUFU.RSQ R0, -QNAN ;  /* 0xffc0000000007908 */ /* 0x000e220000001400 */
[----:B------:R-:W-:Y:S05]  /*0b20*/  BRA `(.L_x_28) ;  /* 0x0000000000047947 */ /* 0x000fea0003800000 */
.L_x_22:
[----:B------:R-:W-:-:S07]  /*0b30*/  FADD.FTZ R0, R0, R3 ;  /* 0x0000000300007221 */ /* 0x000fce0000010000 */
.L_x_28:
[----:B------:R-:W-:-:S04]  /*0b40*/  IMAD.MOV.U32 R5, RZ, RZ, 0x0 ;  /* 0x00000000ff057424 */ /* 0x000fc800078e00ff */
[----:B0-----:R-:W-:Y:S05]  /*0b50*/  RET.REL.NODEC R4 `(floyd) ;  /* 0xfffffff404287950 */ /* 0x001fea0003c3ffff */
.L_x_29:
        /* <DEDUP_REMOVED lines=10> */
.L_x_331:


//--------------------- .text.get_floyd2_result   --------------------------
	.section	.text.get_floyd2_result,"ax",@progbits
	.align	128
        .global         get_floyd2_result
        .type           get_floyd2_result,@function
        .size           get_floyd2_result,(.L_x_347 - get_floyd2_result)
        .other          get_floyd2_result,@"STO_CUDA_ENTRY STV_DEFAULT"
get_floyd2_result:
.text.get_floyd2_result:
[----:B------:R-:W-:Y:S08]  /*0000*/  LDC R1, c[0x0][0x37c] ;  /* 0x0000df00ff017b82 */ /* 0x000ff00000000800 */
[----:B------:R-:W0:Y:S01]  /*0010*/  LDC.64 R2, c[0x4][0x88] ;  /* 0x01002200ff027b82 */ /* 0x000e220000000a00 */
[----:B------:R-:W0:Y:S02]  /*0020*/  LDCU.64 UR6, c[0x0][0x358] ;  /* 0x00006b00ff0677ac */ /* 0x000e240008000a00 */
[----:B0-----:R-:W2:Y:S02]  /*0030*/  LDG.E R2, desc[UR6][R2.64] ;  /* 0x0000000602027981 */ /* 0x001ea4000c1e1900 */
[----:B--2---:R-:W-:-:S13]  /*0040*/  ISETP.GE.AND P0, PT, R2, 0x1, PT ;  /* 0x000000010200780c */ /* 0x004fda0003f06270 */
[----:B------:R-:W-:Y:S05]  /*0050*/  @!P0 EXIT ;  /* 0x000000000000894d */ /* 0x000fea0003800000 */
[----:B------:R-:W-:-:S05]  /*0060*/  UMOV UR4, URZ ;  /* 0x000000ff00047c82 */ /* 0x000fca0008000000 */
.L_x_32:
[----:B------:R-:W-:-:S13]  /*0070*/  ISETP.GE.AND P0, PT, R2, 0x1, PT ;  /* 0x000000010200780c */ /* 0x000fda0003f06270 */
[----:B------:R-:W-:Y:S05]  /*0080*/  @!P0 BRA `(.L_x_30) ;  /* 0x0000000000348947 */ /* 0x000fea0003800000 */
[----:B------:R-:W0:Y:S01]  /*0090*/  LDC.64 R10, c[0x4][0x88] ;  /* 0x01002200ff0a7b82 */ /* 0x000e220000000a00 */
[----:B------:R-:W-:-:S07]  /*00a0*/  IMAD.MOV.U32 R13, RZ, RZ, RZ ;  /* 0x000000ffff0d7224 */ /* 0x000fce00078e00ff */
[----:B------:R-:W1:Y:S08]  /*00b0*/  LDC.64 R6, c[0x4][0x48] ;  /* 0x01001200ff067b82 */ /* 0x000e700000000a00 */
[----:B------:R-:W2:Y:S02]  /*00c0*/  LDC.64 R8, c[0x0][0x380] ;  /* 0x0000e000ff087b82 */ /* 0x000ea40000000a00 */
.L_x_31:
        /* <DEDUP_REMOVED lines=9> */
.L_x_30:
[----:B------:R-:W-:-:S06]  /*0160*/  UIADD3 UR4, UPT, UPT, UR4, 0x1, URZ ;  /* 0x0000000104047890 */ /* 0x000fcc000fffe0ff */
[----:B------:R-:W-:-:S13]  /*0170*/  ISETP.LE.AND P0, PT, R2, UR4, PT ;  /* 0x0000000402007c0c */ /* 0x000fda000bf03270 */
[----:B------:R-:W-:Y:S05]  /*0180*/  @!P0 BRA `(.L_x_32) ;  /* 0xfffffffc00b88947 */ /* 0x000fea000383ffff */
[----:B------:R-:W-:Y:S05]  /*0190*/  EXIT ;  /* 0x000000000000794d */ /* 0x000fea0003800000 */
.L_x_33:
        /* <DEDUP_REMOVED lines=14> */
.L_x_347:


//--------------------- .text.floyd2              --------------------------
	.section	.text.floyd2,"ax",@progbits
	.align	128
        .global         floyd2
        .type           floyd2,@function
        .size           floyd2,(.L_x_348 - floyd2)
        .other          floyd2,@"STO_CUDA_ENTRY STV_DEFAULT"
floyd2:
.text.floyd2:
[----:B------:R-:W-:Y:S08]  /*0000*/  LDC R1, c[0x0][0x37c] ;  /* 0x0000df00ff017b82 */ /* 0x000ff00000000800 */
[----:B------:R-:W0:Y:S01]  /*0010*/  LDC.64 R2, c[0x4][0x88] ;  /* 0x01002200ff027b82 */ /* 0x000e220000000a00 */
[----:B------:R-:W0:Y:S02]  /*0020*/  LDCU.64 UR4, c[0x0][0x358] ;  /* 0x00006b00ff0477ac */ /* 0x000e240008000a00 */
[----:B0-----:R-:W2:Y:S05]  /*0030*/  LDG.E R5, desc[UR4][R2.64] ;  /* 0x0000000402057981 */ /* 0x001eaa000c1e1900 */
[----:B------:R-:W0:Y:S01]  /*0040*/  S2UR UR6, SR_CTAID.X ;  /* 0x00000000000679c3 */ /* 0x000e220000002500 */
[----:B------:R-:W0:Y:S01]  /*0050*/  S2R R7, SR_TID.X ;  /* 0x0000000000077919 */ /* 0x000e220000002100 */
[----:B------:R-:W1:Y:S06]  /*0060*/  S2R R9, SR_TID.Y ;  /* 0x0000000000097919 */ /* 0x000e6c0000002200 */
[----:B------:R-:W0:Y:S08]  /*0070*/  LDC R0, c[0x0][0x360] ;  /* 0x0000d800ff007b82 */ /* 0x000e300000000800 */
[----:B------:R-:W1:Y:S08]  /*0080*/  S2UR UR7, SR_CTAID.Y ;  /* 0x00000000000779c3 */ /* 0x000e700000002600 */
[----:B------:R-:W1:Y:S01]  /*0090*/  LDC R4, c[0x0][0x364] ;  /* 0x0000d900ff047b82 */ /* 0x000e620000000800 */
[----:B0-----:R-:W-:-:S02]  /*00a0*/  IMAD R0, R0, UR6, R7 ;  /* 0x0000000600007c24 */ /* 0x001fc4000f8e0207 */
[----:B-1----:R-:W-:Y:S02]  /*00b0*/  IMAD R4, R4, UR7, R9 ;  /* 0x0000000704047c24 */ /* 0x002fe4000f8e0209 */
[-C--:B--2---:R-:W-:Y:S02]  /*00c0*/  IMAD R7, R0, R5.reuse, RZ ;  /* 0x0000000500077224 */ /* 0x084fe400078e02ff */
[----:B------:R-:W-:-:S03]  /*00d0*/  IMAD R0, R5, R5, RZ ;  /* 0x0000000505007224 */ /* 0x000fc600078e02ff */
[----:B------:R-:W-:-:S04]  /*00e0*/  IADD3 R11, PT, PT, R4, R7, RZ ;  /* 0x00000007040b7210 */ /* 0x000fc80007ffe0ff */
[----:B------:R-:W-:-:S13]  /*00f0*/  ISETP.GE.U32.AND P0, PT, R11, R0, PT ;  /* 0x000000000b00720c */ /* 0x000fda0003f06070 */
[----:B------:R-:W-:Y:S05]  /*0100*/  @P0 EXIT ;  /* 0x000000000000094d */ /* 0x000fea0003800000 */
[----:B------:R-:W0:Y:S08]  /*0110*/  LDC.64 R2, c[0x4][0xa0] ;  /* 0x01002800ff027b82 */ /* 0x000e300000000a00 */
[----:B------:R-:W1:Y:S01]  /*0120*/  LDC.64 R8, c[0x4][0x48] ;  /* 0x01001200ff087b82 */ /* 0x000e620000000a00 */
[----:B0-----:R-:W2:Y:S02]  /*0130*/  LDG.E R2, desc[UR4][R2.64] ;  /* 0x0000000402027981 */ /* 0x001ea4000c1e1900 */
[-C--:B--2---:R-:W-:Y:S01]  /*0140*/  IADD3 R7, PT, PT, R7, R2.reuse, RZ ;  /* 0x0000000207077210 */ /* 0x084fe20007ffe0ff */
[----:B------:R-:W-:-:S04]  /*0150*/  IMAD R13, R5, R2, R4 ;  /* 0x00000002050d7224 */ /* 0x000fc800078e0204 */
[----:B-1----:R-:W-:-:S04]  /*0160*/  IMAD.WIDE.U32 R4, R7, 0x4, R8 ;  /* 0x0000000407047825 */ /* 0x002fc800078e0008 */
[----:B------:R-:W-:Y:S02]  /*0170*/  IMAD.WIDE.U32 R6, R13, 0x4, R8 ;  /* 0x000000040d067825 */ /* 0x000fe400078e0008 */
[----:B------:R-:W2:Y:S04]  /*0180*/  LDG.E R4, desc[UR4][R4.64] ;  /* 0x0000000404047981 */ /* 0x000ea8000c1e1900 */
[----:B------:R-:W2:Y:S02]  /*0190*/  LDG.E R7, desc[UR4][R6.64] ;  /* 0x0000000406077981 */ /* 0x000ea4000c1e1900 */
[----:B--2---:R-:W-:-:S04]  /*01a0*/  FMNMX R0, R4, R7, PT ;  /* 0x0000000704007209 */ /* 0x004fc80003800000 */
[----:B------:R-:W-:-:S13]  /*01b0*/  FSETP.GEU.AND P0, PT, R0, RZ, PT ;  /* 0x000000ff0000720b */ /* 0x000fda0003f0e000 */
[----:B------:R-:W-:Y:S05]  /*01c0*/  @!P0 EXIT ;  /* 0x000000000000894d */ /* 0x000fea0003800000 */
[----:B------:R-:W-:-:S05]  /*01d0*/  IMAD.WIDE.U32 R2, R11, 0x4, R8 ;  /* 0x000000040b027825 */ /* 0x000fca00078e0008 */
[----:B------:R-:W2:Y:S01]  /*01e0*/  LDG.E R0, desc[UR4][R2.64] ;  /* 0x0000000402007981 */ /* 0x000ea2000c1e1900 */
[----:B------:R-:W-:Y:S01]  /*01f0*/  FADD R7, R4, R7 ;  /* 0x0000000704077221 */ /* 0x000fe20000000000 */
[----:B--2---:R-:W-:-:S13]  /*0200*/  FSETP.GEU.AND P0, PT, R0, RZ, PT ;  /* 0x000000ff0000720b */ /* 0x004fda0003f0e000 */
[----:B------:R-:W-:-:S05]  /*0210*/  @P0 FMNMX R7, R0, R7, PT ;  /* 0x0000000700070209 */ /* 0x000fca0003800000 */
[----:B------:R-:W-:Y:S01]  /*0220*/  STG.E desc[UR4][R2.64], R7 ;  /* 0x0000000702007986 */ /* 0x000fe2000c101904 */
[----:B------:R-:W-:Y:S05]  /*0230*/  EXIT ;  /* 0x000000000000794d */ /* 0x000fea0003800000 */
.L_x_34:
        /* <DEDUP_REMOVED lines=12> */
.L_x_348:


//--------------------- .text.spm                 --------------------------
	.section	.text.spm,"ax",@progbits
	.align	128
        .global         spm
        .type           spm,@function
        .size           spm,(.L_x_333 - spm)
        .other          spm,@"STO_CUDA_ENTRY STV_DEFAULT"
spm:
.text.spm:
[----:B------:R-:W-:Y:S08]  /*0000*/  LDC R1, c[0x0][0x37c] ;  /* 0x0000df00ff017b82 */ /* 0x000ff00000000800 */
[----:B------:R-:W0:Y:S01]  /*0010*/  LDC.64 R2, c[0x4][0x98] ;  /* 0x01002600ff027b82 */ /* 0x000e220000000a00 */
[----:B------:R-:W0:Y:S02]  /*0020*/  LDCU.64 UR4, c[0x0][0x358] ;  /* 0x00006b00ff0477ac */ /* 0x000e240008000a00 */
[----:B0-----:R-:W2:Y:S05]  /*0030*/  LDG.E R2, desc[UR4][R2.64] ;  /* 0x0000000402027981 */ /* 0x001eaa000c1e1900 */
[----:B------:R-:W0:Y:S01]  /*0040*/  LDC R8, c[0x0][0x360] ;  /* 0x0000d800ff087b82 */ /* 0x000e220000000800 */
[----:B------:R-:W0:Y:S01]  /*0050*/  S2R R5, SR_TID.X ;  /* 0x0000000000057919 */ /* 0x000e220000002100 */
[----:B------:R-:W1:Y:S06]  /*0060*/  S2R R0, SR_TID.Y ;  /* 0x0000000000007919 */ /* 0x000e6c0000002200 */
[----:B------:R-:W0:Y:S08]  /*0070*/  S2UR UR6, SR_CTAID.X ;  /* 0x00000000000679c3 */ /* 0x000e300000002500 */
[----:B------:R-:W1:Y:S08]  /*0080*/  S2UR UR7, SR_CTAID.Y ;  /* 0x00000000000779c3 */ /* 0x000e700000002600 */
[----:B------:R-:W1:Y:S01]  /*0090*/  LDC R9, c[0x0][0x364] ;  /* 0x0000d900ff097b82 */ /* 0x000e620000000800 */
[----:B0-----:R-:W-:-:S02]  /*00a0*/  IMAD R8, R8, UR6, R5 ;  /* 0x0000000608087c24 */ /* 0x001fc4000f8e0205 */
[----:B-1----:R-:W-:Y:S02]  /*00b0*/  IMAD R9, R9, UR7, R0 ;  /* 0x0000000709097c24 */ /* 0x002fe4000f8e0200 */
[-C--:B--2---:R-:W-:Y:S02]  /*00c0*/  IMAD R5, R2, R2.reuse, RZ ;  /* 0x0000000202057224 */ /* 0x084fe400078e02ff */
[----:B------:R-:W-:-:S05]  /*00d0*/  IMAD R10, R8, R2, R9 ;  /* 0x00000002080a7224 */ /* 0x000fca00078e0209 */
[----:B------:R-:W-:-:S13]  /*00e0*/  ISETP.GE.U32.AND P0, PT, R10, R5, PT ;  /* 0x000000050a00720c */ /* 0x000fda0003f06070 */
[----:B------:R-:W-:Y:S05]  /*00f0*/  @P0 EXIT ;  /* 0x000000000000094d */ /* 0x000fea0003800000 */
[----:B------:R-:W0:Y:S02]  /*0100*/  LDC.64 R2, c[0x4][0x90] ;  /* 0x01002400ff027b82 */ /* 0x000e240000000a00 */
[----:B0-----:R-:W2:Y:S02]  /*0110*/  LDG.E R11, desc[UR4][R2.64] ;  /* 0x00000004020b7981 */ /* 0x001ea4000c1e1900 */
[----:B--2---:R-:W-:-:S13]  /*0120*/  ISETP.GE.AND P0, PT, R11, 0x1, PT ;  /* 0x000000010b00780c */ /* 0x004fda0003f06270 */
[----:B------:R-:W-:Y:S05]  /*0130*/  @!P0 BRA `(.L_x_35) ;  /* 0x0000000800208947 */ /* 0x000fea0003800000 */
[----:B------:R-:W0:Y:S02]  /*0140*/  LDC.64 R6, c[0x4][0x80] ;  /* 0x01002000ff067b82 */ /* 0x000e240000000a00 */
[----:B0-----:R-:W5:Y:S01]  /*0150*/  LDG.E.64 R6, desc[UR4][R6.64] ;  /* 0x0000000406067981 */ /* 0x001f62000c1e1b00 */
[----:B------:R-:W-:Y:S01]  /*0160*/  I2FP.F32.U32 R9, R9 ;  /* 0x0000000900097245 */ /* 0x000fe20000201000 */
[----:B------:R-:W-:Y:S01]  /*0170*/  BSSY.RECONVERGENT B2, `(.L_x_36) ;  /* 0x0000089000027945 */ /* 0x000fe20003800200 */
[----:B------:R-:W-:Y:S01]  /*0180*/  I2FP.F32.U32 R8, R8 ;  /* 0x0000000800087245 */ /* 0x000fe20000201000 */
[----:B------:R-:W-:Y:S02]  /*0190*/  IMAD.MOV.U32 R12, RZ, RZ, RZ ;  /* 0x000000ffff0c7224 */ /* 0x000fe400078e00ff */
[----:B------:R-:W-:-:S07]  /*01a0*/  FADD R13, R9, -R9 ;  /* 0x80000009090d7221 */ /* 0x000fce0000000000 */
.L_x_52:
[----:B-----5:R-:W-:-:S05]  /*01b0*/  IMAD.WIDE.U32 R4, R12, 0x10, R6 ;  /* 0x000000100c047825 */ /* 0x020fca00078e0006 */
[----:B------:R-:W2:Y:S01]  /*01c0*/  LDG.E R14, desc[UR4][R4.64+0x8] ;  /* 0x00000804040e7981 */ /* 0x000ea2000c1e1900 */
[----:B------:R-:W-:Y:S01]  /*01d0*/  BSSY.RELIABLE B1, `(.L_x_37) ;  /* 0x000007b000017945 */ /* 0x000fe20003800100 */
[----:B--2---:R-:W-:-:S13]  /*01e0*/  ISETP.GE.AND P0, PT, R14, 0x1, PT ;  /* 0x000000010e00780c */ /* 0x004fda0003f06270 */
[----:B------:R-:W-:Y:S05]  /*01f0*/  @!P0 BRA `(.L_x_38) ;  /* 0x0000000400e08947 */ /* 0x000fea0003800000 */
[----:B------:R-:W5:Y:S01]  /*0200*/  LDG.E.64 R4, desc[UR4][R4.64] ;  /* 0x0000000404047981 */ /* 0x000f62000c1e1b00 */
[----:B------:R-:W-:Y:S02]  /*0210*/  HFMA2 R17, -RZ, RZ, 0, 0 ;  /* 0x00000000ff117431 */ /* 0x000fe400000001ff */
[----:B------:R-:W-:-:S07]  /*0220*/  IMAD.MOV.U32 R15, RZ, RZ, RZ ;  /* 0x000000ffff0f7224 */ /* 0x000fce00078e00ff */
.L_x_51:
[----:B-----5:R-:W-:-:S05]  /*0230*/  IMAD.WIDE.U32 R22, R17, 0x18, R4 ;  /* 0x0000001811167825 */ /* 0x020fca00078e0004 */
[----:B------:R-:W2:Y:S04]  /*0240*/  LDG.E R3, desc[UR4][R22.64] ;  /* 0x0000000416037981 */ /* 0x000ea8000c1e1900 */
[----:B------:R-:W3:Y:S04]  /*0250*/  LDG.E R19, desc[UR4][R22.64+0x4] ;  /* 0x0000040416137981 */ /* 0x000ee8000c1e1900 */
[----:B------:R-:W4:Y:S04]  /*0260*/  LDG.E R21, desc[UR4][R22.64+0xc] ;  /* 0x00000c0416157981 */ /* 0x000f28000c1e1900 */
[----:B------:R-:W4:Y:S01]  /*0270*/  LDG.E R16, desc[UR4][R22.64+0x10] ;  /* 0x0000100416107981 */ /* 0x000f22000c1e1900 */
[----:B------:R-:W-:Y:S01]  /*0280*/  BSSY.RELIABLE B0, `(.L_x_39) ;  /* 0x0000069000007945 */ /* 0x000fe20003800100 */
[----:B--2---:R-:W-:Y:S01]  /*0290*/  FMUL R27, R13, R3 ;  /* 0x000000030d1b7220 */ /* 0x004fe20000400000 */
[----:B---3--:R-:W-:Y:S01]  /*02a0*/  FADD R25, -R9, R19 ;  /* 0x0000001309197221 */ /* 0x008fe20000000100 */
[----:B----4-:R-:W-:-:S03]  /*02b0*/  FMUL R0, R13, R21 ;  /* 0x000000150d007220 */ /* 0x010fc60000400000 */
[----:B------:R-:W-:Y:S01]  /*02c0*/  FFMA R25, R8, R25, -R27 ;  /* 0x0000001908197223 */ /* 0x000fe2000000081b */
[----:B------:R-:W-:-:S04]  /*02d0*/  FADD R29, -R9, R16 ;  /* 0x00000010091d7221 */ /* 0x000fc80000000100 */
[----:B------:R-:W-:-:S04]  /*02e0*/  FFMA R0, R8, R29, -R0 ;  /* 0x0000001d08007223 */ /* 0x000fc80000000800 */
[----:B------:R-:W-:-:S05]  /*02f0*/  FMUL R0, R25, R0 ;  /* 0x0000000019007220 */ /* 0x000fca0000400000 */
[----:B------:R-:W-:-:S13]  /*0300*/  FSETP.GTU.AND P0, PT, R0, RZ, PT ;  /* 0x000000ff0000720b */ /* 0x000fda0003f0c000 */
[----:B------:R-:W-:Y:S05]  /*0310*/  @P0 BRA `(.L_x_40) ;  /* 0x0000000000680947 */ /* 0x000fea0003800000 */
[----:B------:R-:W-:Y:S01]  /*0320*/  FADD R0, -R3, R21 ;  /* 0x0000001503007221 */ /* 0x000fe20000000100 */
[----:B------:R-:W-:Y:S01]  /*0330*/  FADD R23, R9, -R19 ;  /* 0x8000001309177221 */ /* 0x000fe20000000000 */
[----:B------:R-:W-:Y:S01]  /*0340*/  FADD R25, -R19, R16 ;  /* 0x0000001013197221 */ /* 0x000fe20000000100 */
[--C-:B------:R-:W-:Y:S02]  /*0350*/  FADD R2, RZ, -R3.reuse ;  /* 0x80000003ff027221 */ /* 0x100fe40000000000 */
[----:B------:R-:W-:Y:S01]  /*0360*/  FMUL R0, R0, R23 ;  /* 0x0000001700007220 */ /* 0x000fe20000400000 */
[----:B------:R-:W-:-:S03]  /*0370*/  FADD R23, R8, -R3 ;  /* 0x8000000308177221 */ /* 0x000fc60000000000 */
[C-C-:B------:R-:W-:Y:S01]  /*0380*/  FFMA R2, R25.reuse, -R2, R0.reuse ;  /* 0x8000000219027223 */ /* 0x140fe20000000000 */
[----:B------:R-:W-:-:S04]  /*0390*/  FFMA R23, R25, -R23, R0 ;  /* 0x8000001719177223 */ /* 0x000fc80000000000 */
[----:B------:R-:W-:-:S05]  /*03a0*/  FMUL R2, R2, R23 ;  /* 0x0000001702027220 */ /* 0x000fca0000400000 */
[----:B------:R-:W-:-:S13]  /*03b0*/  FSETP.GTU.AND P0, PT, R2, RZ, PT ;  /* 0x000000ff0200720b */ /* 0x000fda0003f0c000 */
[----:B------:R-:W-:Y:S05]  /*03c0*/  @P0 BRA `(.L_x_40) ;  /* 0x00000000003c0947 */ /* 0x000fea0003800000 */
[----:B------:R-:W-:-:S04]  /*03d0*/  FSETP.GT.AND P0, PT, R3, R21, PT ;  /* 0x000000150300720b */ /* 0x000fc80003f04000 */
[----:B------:R-:W-:Y:S02]  /*03e0*/  FSEL R0, R21, R3, P0 ;  /* 0x0000000315007208 */ /* 0x000fe40000000000 */
[----:B------:R-:W-:Y:S02]  /*03f0*/  FSEL R23, R3, R21, P0 ;  /* 0x0000001503177208 */ /* 0x000fe40000000000 */
[----:B------:R-:W-:Y:S02]  /*0400*/  FMNMX R0, RZ, R0, !PT ;  /* 0x00000000ff007209 */ /* 0x000fe40007800000 */
[----:B------:R-:W-:-:S04]  /*0410*/  FMNMX R23, R8, R23, PT ;  /* 0x0000001708177209 */ /* 0x000fc80003800000 */
[----:B------:R-:W-:-:S13]  /*0420*/  FSETP.GTU.AND P0, PT, R0, R23, PT ;  /* 0x000000170000720b */ /* 0x000fda0003f0c000 */
[----:B------:R-:W-:Y:S05]  /*0430*/  @P0 BRA `(.L_x_40) ;  /* 0x0000000000200947 */ /* 0x000fea0003800000 */
[----:B------:R-:W-:-:S04]  /*0440*/  FSETP.GT.AND P0, PT, R19, R16, PT ;  /* 0x000000101300720b */ /* 0x000fc80003f04000 */
[----:B------:R-:W-:Y:S02]  /*0450*/  FSEL R0, R16, R19, P0 ;  /* 0x0000001310007208 */ /* 0x000fe40000000000 */
[----:B------:R-:W-:Y:S02]  /*0460*/  FSEL R2, R19, R16, P0 ;  /* 0x0000001013027208 */ /* 0x000fe40000000000 */
[C---:B------:R-:W-:Y:S02]  /*0470*/  FMNMX R0, R9.reuse, R0, !PT ;  /* 0x0000000009007209 */ /* 0x040fe40007800000 */
[----:B------:R-:W-:-:S04]  /*0480*/  FMNMX R23, R9, R2, PT ;  /* 0x0000000209177209 */ /* 0x000fc80003800000 */
[----:B------:R-:W-:-:S13]  /*0490*/  FSETP.GTU.AND P0, PT, R0, R23, PT ;  /* 0x000000170000720b */ /* 0x000fda0003f0c000 */
[----:B------:R-:W-:Y:S01]  /*04a0*/  @!P0 LOP3.LUT R15, R15, 0x1, RZ, 0x3c, !PT ;  /* 0x000000010f0f8812 */ /* 0x000fe200078e3cff */
[----:B------:R-:W-:Y:S06]  /*04b0*/  @!P0 BRA `(.L_x_41) ;  /* 0x0000000400148947 */ /* 0x000fec0003800000 */
.L_x_40:
[----:B------:R-:W0:Y:S01]  /*04c0*/  MUFU.RCP R2, R3 ;  /* 0x0000000300027308 */ /* 0x000e220000001000 */
[C---:B------:R-:W-:Y:S01]  /*04d0*/  FADD R0, R3.reuse, R21 ;  /* 0x0000001503007221 */ /* 0x040fe20000000000 */
[----:B------:R-:W-:Y:S06]  /*04e0*/  BSSY.RECONVERGENT B3, `(.L_x_42) ;  /* 0x000000b000037945 */ /* 0x000fec0003800200 */
        /* <DEDUP_REMOVED lines=8> */
[----:B------:R-:W-:Y:S05]  /*0570*/  CALL.REL.NOINC `($__internal_2_$__cuda_sm3x_div_rn_noftz_f32_slowpath) ;  /* 0x0000000c00ac7944 */ /* 0x000fea0003c00000 */
[----:B------:R-:W-:-:S07]  /*0580*/  IMAD.MOV.U32 R18, RZ, RZ, R22 ;  /* 0x000000ffff127224 */ /* 0x000fce00078e0016 */
.L_x_43:
[----:B------:R-:W-:Y:S05]  /*0590*/  BSYNC.RECONVERGENT B3 ;  /* 0x0000000000037941 */ /* 0x000fea0003800200 */
.L_x_42:
[----:B------:R-:W0:Y:S01]  /*05a0*/  MUFU.RCP R2, R21 ;  /* 0x0000001500027308 */ /* 0x000e220000001000 */
[----:B------:R-:W-:Y:S07]  /*05b0*/  BSSY.RECONVERGENT B3, `(.L_x_44) ;  /* 0x000000c000037945 */ /* 0x000fee0003800200 */
[----:B------:R-:W1:Y:S01]  /*05c0*/  FCHK P0, R0, R21 ;  /* 0x0000001500007302 */ /* 0x000e620000000000 */
[----:B0-----:R-:W-:-:S04]  /*05d0*/  FFMA R3, -R21, R2, 1 ;  /* 0x3f80000015037423 */ /* 0x001fc80000000102 */
[----:B------:R-:W-:-:S04]  /*05e0*/  FFMA R3, R2, R3, R2 ;  /* 0x0000000302037223 */ /* 0x000fc80000000002 */
[----:B------:R-:W-:-:S04]  /*05f0*/  FFMA R2, R0, R3, RZ ;  /* 0x0000000300027223 */ /* 0x000fc800000000ff */
[----:B------:R-:W-:-:S04]  /*0600*/  FFMA R20, -R21, R2, R0 ;  /* 0x0000000215147223 */ /* 0x000fc80000000100 */
[----:B------:R-:W-:Y:S01]  /*0610*/  FFMA R3, R3, R20, R2 ;  /* 0x0000001403037223 */ /* 0x000fe20000000002 */
[----:B-1----:R-:W-:Y:S06]  /*0620*/  @!P0 BRA `(.L_x_45) ;  /* 0x0000000000108947 */ /* 0x002fec0003800000 */
[----:B------:R-:W-:Y:S01]  /*0630*/  IMAD.MOV.U32 R3, RZ, RZ, R21 ;  /* 0x000000ffff037224 */ /* 0x000fe200078e0015 */
[----:B------:R-:W-:-:S07]  /*0640*/  MOV R20, 0x660 ;  /* 0x0000066000147802 */ /* 0x000fce0000000f00 */
[----:B------:R-:W-:Y:S05]  /*0650*/  CALL.REL.NOINC `($__internal_2_$__cuda_sm3x_div_rn_noftz_f32_slowpath) ;  /* 0x0000000c00747944 */ /* 0x000fea0003c00000 */
[----:B------:R-:W-:-:S07]  /*0660*/  MOV R3, R22 ;  /* 0x0000001600037202 */ /* 0x000fce0000000f00 */
.L_x_45:
[----:B------:R-:W-:Y:S05]  /*0670*/  BSYNC.RECONVERGENT B3 ;  /* 0x0000000000037941 */ /* 0x000fea0003800200 */
.L_x_44:
[CC--:B------:R-:W-:Y:S02]  /*0680*/  FMNMX R21, R3.reuse, R18.reuse, !PT ;  /* 0x0000001203157209 */ /* 0x0c0fe40007800000 */
[----:B------:R-:W-:Y:S02]  /*0690*/  FMNMX R3, R3, R18, PT ;  /* 0x0000001203037209 */ /* 0x000fe40003800000 */
[----:B------:R-:W-:-:S04]  /*06a0*/  FSETP.GEU.AND P0, PT, R21, R8, PT ;  /* 0x000000081500720b */ /* 0x000fc80003f0e000 */
[----:B------:R-:W-:-:S13]  /*06b0*/  FSETP.GT.OR P0, PT, R3, R8, !P0 ;  /* 0x000000080300720b */ /* 0x000fda0004704400 */
[----:B------:R-:W-:Y:S05]  /*06c0*/  @P0 BRA `(.L_x_41) ;  /* 0x0000000000900947 */ /* 0x000fea0003800000 */
        /* <DEDUP_REMOVED lines=13> */
[----:B------:R-:W-:-:S07]  /*07a0*/  IMAD.MOV.U32 R18, RZ, RZ, R22 ;  /* 0x000000ffff127224 */ /* 0x000fce00078e0016 */
.L_x_47:
[----:B------:R-:W-:Y:S05]  /*07b0*/  BSYNC.RECONVERGENT B3 ;  /* 0x0000000000037941 */ /* 0x000fea0003800200 */
.L_x_46:
        /* <DEDUP_REMOVED lines=9> */
[----:B------:R-:W-:Y:S02]  /*0850*/  MOV R3, R16 ;  /* 0x0000001000037202 */ /* 0x000fe40000000f00 */
[----:B------:R-:W-:-:S07]  /*0860*/  MOV R20, 0x880 ;  /* 0x0000088000147802 */ /* 0x000fce0000000f00 */
[----:B------:R-:W-:Y:S05]  /*0870*/  CALL.REL.NOINC `($__internal_2_$__cuda_sm3x_div_rn_noftz_f32_slowpath) ;  /* 0x0000000800ec7944 */ /* 0x000fea0003c00000 */
[----:B------:R-:W-:-:S07]  /*0880*/  IMAD.MOV.U32 R3, RZ, RZ, R22 ;  /* 0x000000ffff037224 */ /* 0x000fce00078e0016 */
.L_x_49:
[----:B------:R-:W-:Y:S05]  /*0890*/  BSYNC.RECONVERGENT B3 ;  /* 0x0000000000037941 */ /* 0x000fea0003800200 */
.L_x_48:
[CC--:B------:R-:W-:Y:S02]  /*08a0*/  FMNMX R0, R3.reuse, R18.reuse, !PT ;  /* 0x0000001203007209 */ /* 0x0c0fe40007800000 */
[----:B------:R-:W-:Y:S02]  /*08b0*/  FMNMX R18, R3, R18, PT ;  /* 0x0000001203127209 */ /* 0x000fe40003800000 */
[-C--:B------:R-:W-:Y:S02]  /*08c0*/  FSETP.GEU.AND P0, PT, R0, R9.reuse, PT ;  /* 0x000000090000720b */ /* 0x080fe40003f0e000 */
[----:B------:R-:W-:-:S13]  /*08d0*/  FSETP.LEU.AND P1, PT, R18, R9, PT ;  /* 0x000000091200720b */ /* 0x000fda0003f2b000 */
[----:B------:R-:W-:Y:S05]  /*08e0*/  @P0 BREAK.RELIABLE P1, B0 ;  /* 0x0000000000000942 */ /* 0x000fea0000800100 */
[----:B------:R-:W-:Y:S05]  /*08f0*/  @P0 BREAK.RELIABLE P1, B1 ;  /* 0x0000000000010942 */ /* 0x000fea0000800100 */
[----:B------:R-:W-:Y:S05]  /*0900*/  @P0 BRA P1, `(.L_x_50) ;  /* 0x00000000003c0947 */ /* 0x000fea0000800000 */
.L_x_41:
[----:B------:R-:W-:Y:S05]  /*0910*/  BSYNC.RELIABLE B0 ;  /* 0x0000000000007941 */ /* 0x000fea0003800100 */
.L_x_39:
[----:B------:R-:W-:-:S05]  /*0920*/  VIADD R17, R17, 0x1 ;  /* 0x0000000111117836 */ /* 0x000fca0000000000 */
[----:B------:R-:W-:-:S13]  /*0930*/  ISETP.NE.AND P0, PT, R17, R14, PT ;  /* 0x0000000e1100720c */ /* 0x000fda0003f05270 */
[----:B------:R-:W-:Y:S05]  /*0940*/  @P0 BRA `(.L_x_51) ;  /* 0xfffffff800380947 */ /* 0x000fea000383ffff */
[----:B------:R-:W-:-:S13]  /*0950*/  ISETP.NE.AND P0, PT, R15, RZ, PT ;  /* 0x000000ff0f00720c */ /* 0x000fda0003f05270 */
[----:B------:R-:W-:Y:S05]  /*0960*/  @P0 BREAK.RELIABLE B1 ;  /* 0x0000000000010942 */ /* 0x000fea0003800100 */
[----:B------:R-:W-:Y:S05]  /*0970*/  @P0 BRA `(.L_x_50) ;  /* 0x0000000000200947 */ /* 0x000fea0003800000 */
.L_x_38:
[----:B------:R-:W-:Y:S05]  /*0980*/  BSYNC.RELIABLE B1 ;  /* 0x0000000000017941 */ /* 0x000fea0003800100 */
.L_x_37:
[----:B------:R-:W-:-:S04]  /*0990*/  IADD3 R12, PT, PT, R12, 0x1, RZ ;  /* 0x000000010c0c7810 */ /* 0x000fc80007ffe0ff */
[----:B------:R-:W-:-:S13]  /*09a0*/  ISETP.NE.AND P0, PT, R12, R11, PT ;  /* 0x0000000b0c00720c */ /* 0x000fda0003f05270 */
[----:B------:R-:W-:Y:S05]  /*09b0*/  @P0 BRA `(.L_x_52) ;  /* 0xfffffff400fc0947 */ /* 0x000fea000383ffff */
.L_x_35:
[----:B------:R-:W0:Y:S02]  /*09c0*/  LDC.64 R2, c[0x0][0x380] ;  /* 0x0000e000ff027b82 */ /* 0x000e240000000a00 */
[----:B0-----:R-:W-:-:S05]  /*09d0*/  IMAD.WIDE.U32 R10, R10, 0x4, R2 ;  /* 0x000000040a0a7825 */ /* 0x001fca00078e0002 */
[----:B------:R-:W-:Y:S01]  /*09e0*/  STG.E desc[UR4][R10.64], RZ ;  /* 0x000000ff0a007986 */ /* 0x000fe2000c101904 */
[----:B------:R-:W-:Y:S05]  /*09f0*/  EXIT ;  /* 0x000000000000794d */ /* 0x000fea0003800000 */
.L_x_50:
[----:B------:R-:W-:Y:S05]  /*0a00*/  BSYNC.RECONVERGENT B2 ;  /* 0x0000000000027941 */ /* 0x000fea0003800200 */
.L_x_36:
[----:B------:R-:W0:Y:S02]  /*0a10*/  LDC.64 R2, c[0x4][0x88] ;  /* 0x01002200ff027b82 */ /* 0x000e240000000a00 */
[----:B0-----:R-:W2:Y:S02]  /*0a20*/  LDG.E R14, desc[UR4][R2.64] ;  /* 0x00000004020e7981 */ /* 0x001ea4000c1e1900 */
[----:B--2---:R-:W-:-:S13]  /*0a30*/  ISETP.GE.AND P0, PT, R14, 0x1, PT ;  /* 0x000000010e00780c */ /* 0x004fda0003f06270 */
[----:B------:R-:W-:Y:S05]  /*0a40*/  @!P0 EXIT ;  /* 0x000000000000894d */ /* 0x000fea0003800000 */
[----:B------:R-:W0:Y:S08]  /*0a50*/  LDC.64 R2, c[0x4][0x78] ;  /* 0x01001e00ff027b82 */ /* 0x000e300000000a00 */
[----:B------:R-:W1:Y:S01]  /*0a60*/  LDC.64 R4, c[0x0][0x380] ;  /* 0x0000e000ff047b82 */ /* 0x000e620000000a00 */
[----:B0-----:R-:W5:Y:S01]  /*0a70*/  LDG.E.64 R2, desc[UR4][R2.64] ;  /* 0x0000000402027981 */ /* 0x001f62000c1e1b00 */
[----:B------:R-:W0:Y:S01]  /*0a80*/  LDCU UR6, c[0x3][0x48] ;  /* 0x00c00900ff0677ac */ /* 0x000e220008000800 */
[----:B------:R-:W-:-:S02]  /*0a90*/  IMAD.MOV.U32 R15, RZ, RZ, RZ ;  /* 0x000000ffff0f7224 */ /* 0x000fc400078e00ff */
[----:B-1----:R-:W-:-:S04]  /*0aa0*/  IMAD.WIDE.U32 R4, R10, 0x4, R4 ;  /* 0x000000040a047825 */ /* 0x002fc800078e0004 */
[----:B0-----:R-:W-:-:S07]  /*0ab0*/  IMAD.U32 R16, RZ, RZ, UR6 ;  /* 0x00000006ff107e24 */ /* 0x001fce000f8e00ff */
.L_x_65:
[C---:B--2--5:R-:W-:Y:S01]  /*0ac0*/  IMAD.WIDE.U32 R10, R15.reuse, 0xc, R2 ;  /* 0x0000000c0f0a7825 */ /* 0x064fe200078e0002 */
[----:B------:R-:W0:Y:S04]  /*0ad0*/  LDC.64 R6, c[0x4][0x50] ;  /* 0x01001400ff067b82 */ /* 0x000e280000000a00 */
[----:B------:R-:W2:Y:S04]  /*0ae0*/  LDG.E R0, desc[UR4][R10.64+0x4] ;  /* 0x000004040a007981 */ /* 0x000ea8000c1e1900 */
[----:B------:R-:W3:Y:S01]  /*0af0*/  LDG.E R13, desc[UR4][R10.64] ;  /* 0x000000040a0d7981 */ /* 0x000ee2000c1e1900 */
[----:B0-----:R-:W-:-:S05]  /*0b00*/  IMAD.WIDE.U32 R6, R15, 0x4, R6 ;  /* 0x000000040f067825 */ /* 0x001fca00078e0006 */
[----:B------:R0:W5:Y:S01]  /*0b10*/  LDG.E R18, desc[UR4][R6.64] ;  /* 0x0000000406127981 */ /* 0x000162000c1e1900 */
[----:B------:R-:W-:Y:S01]  /*0b20*/  BSSY.RECONVERGENT B2, `(.L_x_53) ;  /* 0x0000010000027945 */ /* 0x000fe20003800200 */
[----:B--2---:R-:W-:Y:S01]  /*0b30*/  FADD R0, -R9, R0 ;  /* 0x0000000009007221 */ /* 0x004fe20000000100 */
[----:B---3--:R-:W-:-:S03]  /*0b40*/  FADD R13, -R8, R13 ;  /* 0x0000000d080d7221 */ /* 0x008fc60000000100 */
[----:B------:R-:W-:-:S04]  /*0b50*/  FMUL R0, R0, R0 ;  /* 0x0000000000007220 */ /* 0x000fc80000400000 */
[----:B------:R-:W-:-:S04]  /*0b60*/  FFMA R12, R13, R13, R0 ;  /* 0x0000000d0d0c7223 */ /* 0x000fc80000000000 */
[----:B------:R0:W1:Y:S01]  /*0b70*/  MUFU.RSQ R13, R12 ;  /* 0x0000000c000d7308 */ /* 0x0000620000001400 */
[----:B------:R-:W-:-:S04]  /*0b80*/  IADD3 R0, PT, PT, R12, -0xd000000, RZ ;  /* 0xf30000000c007810 */ /* 0x000fc80007ffe0ff */
[----:B------:R-:W-:-:S13]  /*0b90*/  ISETP.GT.U32.AND P0, PT, R0, 0x727fffff, PT ;  /* 0x727fffff0000780c */ /* 0x000fda0003f04070 */
[----:B01----:R-:W-:Y:S05]  /*0ba0*/  @!P0 BRA `(.L_x_54) ;  /* 0x00000000000c8947 */ /* 0x003fea0003800000 */
[----:B------:R-:W-:-:S07]  /*0bb0*/  MOV R13, 0xbd0 ;  /* 0x00000bd0000d7802 */ /* 0x000fce0000000f00 */
[----:B-----5:R-:W-:Y:S05]  /*0bc0*/  CALL.REL.NOINC `($__internal_1_$__cuda_sm20_sqrt_rn_f32_slowpath) ;  /* 0x0000000400b87944 */ /* 0x020fea0003c00000 */
[----:B------:R-:W-:Y:S05]  /*0bd0*/  BRA `(.L_x_55) ;  /* 0x0000000000107947 */ /* 0x000fea0003800000 */
.L_x_54:
[----:B------:R-:W-:Y:S01]  /*0be0*/  FMUL.FTZ R17, R12, R13 ;  /* 0x0000000d0c117220 */ /* 0x000fe20000410000 */
[----:B------:R-:W-:-:S03]  /*0bf0*/  FMUL.FTZ R6, R13, 0.5 ;  /* 0x3f0000000d067820 */ /* 0x000fc60000410000 */
[----:B------:R-:W-:-:S04]  /*0c00*/  FFMA R0, -R17, R17, R12 ;  /* 0x0000001111007223 */ /* 0x000fc8000000010c */
[----:B------:R-:W-:-:S07]  /*0c10*/  FFMA R17, R0, R6, R17 ;  /* 0x0000000600117223 */ /* 0x000fce0000000011 */
.L_x_55:
[----:B------:R-:W-:Y:S05]  /*0c20*/  BSYNC.RECONVERGENT B2 ;  /* 0x0000000000027941 */ /* 0x000fea0003800200 */
.L_x_53:
[----:B-----5:R-:W-:Y:S01]  /*0c30*/  FADD R17, R18, R17 ;  /* 0x0000001112117221 */ /* 0x020fe20000000000 */
[----:B------:R-:W-:Y:S04]  /*0c40*/  BSSY.RECONVERGENT B2, `(.L_x_56) ;  /* 0x0000062000027945 */ /* 0x000fe80003800200 */
[----:B------:R-:W-:-:S13]  /*0c50*/  FSETP.GEU.AND P0, PT, R17, R16, PT ;  /* 0x000000101100720b */ /* 0x000fda0003f0e000 */
[----:B------:R-:W-:Y:S05]  /*0c60*/  @P0 BRA `(.L_x_57) ;  /* 0x00000004007c0947 */ /* 0x000fea0003800000 */
[----:B------:R-:W0:Y:S02]  /*0c70*/  LDC.64 R6, c[0x4][0x90] ;  /* 0x01002400ff067b82 */ /* 0x000e240000000a00 */
[----:B0-----:R-:W2:Y:S01]  /*0c80*/  LDG.E R0, desc[UR4][R6.64] ;  /* 0x0000000406007981 */ /* 0x001ea2000c1e1900 */
[----:B------:R-:W-:Y:S01]  /*0c90*/  IMAD.WIDE.U32 R12, R15, 0xc, R2 ;  /* 0x0000000c0f0c7825 */ /* 0x000fe200078e0002 */
[----:B--2---:R-:W-:-:S13]  /*0ca0*/  ISETP.GE.AND P0, PT, R0, 0x1, PT ;  /* 0x000000010000780c */ /* 0x004fda0003f06270 */
[----:B------:R-:W-:Y:S05]  /*0cb0*/  @!P0 BRA `(.L_x_58) ;  /* 0x0000000400488947 */ /* 0x000fea0003800000 */
[----:B------:R-:W0:Y:S02]  /*0cc0*/  LDC.64 R10, c[0x4][0x80] ;  /* 0x01002000ff0a7b82 */ /* 0x000e240000000a00 */
[----:B0-----:R-:W5:Y:S01]  /*0cd0*/  LDG.E.64 R10, desc[UR4][R10.64] ;  /* 0x000000040a0a7981 */ /* 0x001f62000c1e1b00 */
[----:B------:R-:W-:-:S07]  /*0ce0*/  IMAD.MOV.U32 R19, RZ, RZ, RZ ;  /* 0x000000ffff137224 */ /* 0x000fce00078e00ff */
.L_x_64:
[----:B-----5:R-:W-:-:S05]  /*0cf0*/  IMAD.WIDE.U32 R6, R19, 0x10, R10 ;  /* 0x0000001013067825 */ /* 0x020fca00078e000a */
[----:B------:R-:W2:Y:S01]  /*0d00*/  LDG.E R20, desc[UR4][R6.64+0x8] ;  /* 0x0000080406147981 */ /* 0x000ea2000c1e1900 */
[----:B------:R-:W-:Y:S01]  /*0d10*/  BSSY.RELIABLE B3, `(.L_x_59) ;  /* 0x0000049000037945 */ /* 0x000fe20003800100 */
[----:B--2---:R-:W-:-:S13]  /*0d20*/  ISETP.GE.AND P0, PT, R20, 0x1, PT ;  /* 0x000000011400780c */ /* 0x004fda0003f06270 */
[----:B------:R-:W-:Y:S05]  /*0d30*/  @!P0 BRA `(.L_x_60) ;  /* 0x0000000400188947 */ /* 0x000fea0003800000 */
[----:B------:R-:W2:Y:S04]  /*0d40*/  LDG.E.64 R6, desc[UR4][R6.64] ;  /* 0x0000000406067981 */ /* 0x000ea8000c1e1b00 */
[----:B------:R-:W3:Y:S04]  /*0d50*/  LDG.E R21, desc[UR4][R12.64] ;  /* 0x000000040c157981 */ /* 0x000ee8000c1e1900 */
[----:B------:R-:W4:Y:S01]  /*0d60*/  LDG.E R18, desc[UR4][R12.64+0x4] ;  /* 0x000004040c127981 */ /* 0x000f22000c1e1900 */
[----:B------:R-:W-:Y:S02]  /*0d70*/  IADD3 R20, PT, PT, -R20, RZ, RZ ;  /* 0x000000ff14147210 */ /* 0x000fe40007ffe1ff */
[----:B--2---:R-:W-:Y:S01]  /*0d80*/  IADD3 R6, P0, PT, R6, 0x10, RZ ;  /* 0x0000001006067810 */ /* 0x004fe20007f1e0ff */
[----:B---3--:R-:W-:-:S04]  /*0d90*/  FADD R22, -R8, R21 ;  /* 0x0000001508167221 */ /* 0x008fc80000000100 */
[----:B------:R-:W-:Y:S02]  /*0da0*/  IMAD.X R7, RZ, RZ, R7, P0 ;  /* 0x000000ffff077224 */ /* 0x000fe400000e0607 */
[----:B----4-:R-:W-:-:S07]  /*0db0*/  FADD R23, -R9, R18 ;  /* 0x0000001209177221 */ /* 0x010fce0000000100 */
.L_x_63:
[----:B------:R-:W2:Y:S04]  /*0dc0*/  LDG.E R24, desc[UR4][R6.64+-0x10] ;  /* 0xfffff00406187981 */ /* 0x000ea8000c1e1900 */
[----:B------:R-:W3:Y:S04]  /*0dd0*/  LDG.E R25, desc[UR4][R6.64+-0x4] ;  /* 0xfffffc0406197981 */ /* 0x000ee8000c1e1900 */
[----:B------:R-:W4:Y:S04]  /*0de0*/  LDG.E R26, desc[UR4][R6.64+-0xc] ;  /* 0xfffff404061a7981 */ /* 0x000f28000c1e1900 */
[----:B------:R-:W5:Y:S01]  /*0df0*/  LDG.E R27, desc[UR4][R6.64] ;  /* 0x00000004061b7981 */ /* 0x000f62000c1e1900 */
[----:B------:R-:W-:Y:S01]  /*0e00*/  BSSY.RELIABLE B4, `(.L_x_61) ;  /* 0x0000034000047945 */ /* 0x000fe20003800100 */
[C---:B--2---:R-:W-:Y:S01]  /*0e10*/  FADD R28, -R8.reuse, R24 ;  /* 0x00000018081c7221 */ /* 0x044fe20000000100 */
[----:B---3--:R-:W-:-:S03]  /*0e20*/  FADD R30, -R8, R25 ;  /* 0x00000019081e7221 */ /* 0x008fc60000000100 */
[----:B------:R-:W-:Y:S01]  /*0e30*/  FMUL R31, R23, R28 ;  /* 0x0000001c171f7220 */ /* 0x000fe20000400000 */
[----:B----4-:R-:W-:Y:S01]  /*0e40*/  FADD R29, -R9, R26 ;  /* 0x0000001a091d7221 */ /* 0x010fe20000000100 */
[----:B------:R-:W-:Y:S01]  /*0e50*/  FMUL R30, R23, R30 ;  /* 0x0000001e171e7220 */ /* 0x000fe20000400000 */
[----:B-----5:R-:W-:Y:S02]  /*0e60*/  FADD R33, -R9, R27 ;  /* 0x0000001b09217221 */ /* 0x020fe40000000100 */
[C---:B------:R-:W-:Y:S02]  /*0e70*/  FFMA R29, R22.reuse, R29, -R31 ;  /* 0x0000001d161d7223 */ /* 0x040fe4000000081f */
[----:B------:R-:W-:-:S04]  /*0e80*/  FFMA R30, R22, R33, -R30 ;  /* 0x00000021161e7223 */ /* 0x000fc8000000081e */
[----:B------:R-:W-:-:S05]  /*0e90*/  FMUL R29, R29, R30 ;  /* 0x0000001e1d1d7220 */ /* 0x000fca0000400000 */
[----:B------:R-:W-:-:S13]  /*0ea0*/  FSETP.GTU.AND P0, PT, R29, RZ, PT ;  /* 0x000000ff1d00720b */ /* 0x000fda0003f0c000 */
[----:B------:R-:W-:Y:S05]  /*0eb0*/  @P0 BRA `(.L_x_62) ;  /* 0x0000000000a00947 */ /* 0x000fea0003800000 */
[----:B------:R-:W-:Y:S01]  /*0ec0*/  FADD R29, -R26, R27 ;  /* 0x0000001b1a1d7221 */ /* 0x000fe20000000100 */
[--C-:B------:R-:W-:Y:S01]  /*0ed0*/  FADD R30, R8, -R24.reuse ;  /* 0x80000018081e7221 */ /* 0x100fe20000000000 */
[----:B------:R-:W-:Y:S01]  /*0ee0*/  FADD R32, R21, -R24 ;  /* 0x8000001815207221 */ /* 0x000fe20000000000 */
[----:B------:R-:W-:Y:S01]  /*0ef0*/  FADD R28, -R24, R25 ;  /* 0x00000019181c7221 */ /* 0x000fe20000000100 */
[--C-:B------:R-:W-:Y:S01]  /*0f00*/  FADD R33, R18, -R26.reuse ;  /* 0x8000001a12217221 */ /* 0x100fe20000000000 */
[C---:B------:R-:W-:Y:S01]  /*0f10*/  FMUL R31, R29.reuse, R30 ;  /* 0x0000001e1d1f7220 */ /* 0x040fe20000400000 */
[----:B------:R-:W-:Y:S01]  /*0f20*/  FMUL R32, R29, R32 ;  /* 0x000000201d207220 */ /* 0x000fe20000400000 */
[----:B------:R-:W-:-:S03]  /*0f30*/  FADD R29, R9, -R26 ;  /* 0x8000001a091d7221 */ /* 0x000fc60000000000 */
[C---:B------:R-:W-:Y:S01]  /*0f40*/  FFMA R32, R28.reuse, R33, -R32 ;  /* 0x000000211c207223 */ /* 0x040fe20000000820 */
[----:B------:R-:W-:-:S04]  /*0f50*/  FFMA R29, R28, R29, -R31 ;  /* 0x0000001d1c1d7223 */ /* 0x000fc8000000081f */
[----:B------:R-:W-:-:S05]  /*0f60*/  FMUL R29, R29, R32 ;  /* 0x000000201d1d7220 */ /* 0x000fca0000400000 */
[----:B------:R-:W-:-:S13]  /*0f70*/  FSETP.GTU.AND P0, PT, R29, RZ, PT ;  /* 0x000000ff1d00720b */ /* 0x000fda0003f0c000 */
[----:B------:R-:W-:Y:S05]  /*0f80*/  @P0 BRA `(.L_x_62) ;  /* 0x00000000006c0947 */ /* 0x000fea0003800000 */
[CC--:B------:R-:W-:Y:S02]  /*0f90*/  FSETP.GEU.AND P1, PT, R21.reuse, R8.reuse, PT ;  /* 0x000000081500720b */ /* 0x0c0fe40003f2e000 */
[----:B------:R-:W-:Y:S02]  /*0fa0*/  FSETP.GT.AND P0, PT, R24, R25, PT ;  /* 0x000000191800720b */ /* 0x000fe40003f04000 */
[----:B------:R-:W-:Y:S02]  /*0fb0*/  FSEL R28, R21, R8, !P1 ;  /* 0x00000008151c7208 */ /* 0x000fe40004800000 */
[----:B------:R-:W-:Y:S02]  /*0fc0*/  FSEL R31, R25, R24, P0 ;  /* 0x00000018191f7208 */ /* 0x000fe40000000000 */
[----:B------:R-:W-:Y:S02]  /*0fd0*/  FSEL R29, R8, R21, !P1 ;  /* 0x00000015081d7208 */ /* 0x000fe40004800000 */
[----:B------:R-:W-:-:S02]  /*0fe0*/  FSEL R30, R24, R25, P0 ;  /* 0x00000019181e7208 */ /* 0x000fc40000000000 */
[----:B------:R-:W-:Y:S02]  /*0ff0*/  FMNMX R28, R28, R31, !PT ;  /* 0x0000001f1c1c7209 */ /* 0x000fe40007800000 */
[----:B------:R-:W-:-:S04]  /*1000*/  FMNMX R29, R29, R30, PT ;  /* 0x0000001e1d1d7209 */ /* 0x000fc80003800000 */
[----:B------:R-:W-:-:S13]  /*1010*/  FSETP.GTU.AND P0, PT, R28, R29, PT ;  /* 0x0000001d1c00720b */ /* 0x000fda0003f0c000 */
[----:B------:R-:W-:Y:S05]  /*1020*/  @P0 BRA `(.L_x_62) ;  /* 0x0000000000440947 */ /* 0x000fea0003800000 */
[----:B------:R-:W-:Y:S02]  /*1030*/  FSETP.GEU.AND P1, PT, R18, R9, PT ;  /* 0x000000091200720b */ /* 0x000fe40003f2e000 */
        /* <DEDUP_REMOVED lines=9> */
[C---:B------:R-:W-:Y:S02]  /*10d0*/  FSETP.NEU.AND P1, PT, R18.reuse, R26, PT ;  /* 0x0000001a1200720b */ /* 0x040fe40003f2d000 */
[----:B------:R-:W-:Y:S02]  /*10e0*/  FSETP.NEU.AND P0, PT, R18, R27, PT ;  /* 0x0000001b1200720b */ /* 0x000fe40003f0d000 */
[C---:B------:R-:W-:Y:S02]  /*10f0*/  FSETP.EQ.AND P1, PT, R21.reuse, R24, !P1 ;  /* 0x000000181500720b */ /* 0x040fe40004f22000 */
[----:B------:R-:W-:-:S13]  /*1100*/  FSETP.NEU.OR P0, PT, R21, R25, P0 ;  /* 0x000000191500720b */ /* 0x000fda000070d400 */
[----:B------:R-:W-:Y:S05]  /*1110*/  @P0 BREAK.RELIABLE !P1, B4 ;  /* 0x0000000000040942 */ /* 0x000fea0004800100 */
[----:B------:R-:W-:Y:S05]  /*1120*/  @P0 BREAK.RELIABLE !P1, B3 ;  /* 0x0000000000030942 */ /* 0x000fea0004800100 */
[----:B------:R-:W-:Y:S05]  /*1130*/  @P0 BRA !P1, `(.L_x_57) ;  /* 0x0000000000480947 */ /* 0x000fea0004800000 */
.L_x_62:
[----:B------:R-:W-:Y:S05]  /*1140*/  BSYNC.RELIABLE B4 ;  /* 0x0000000000047941 */ /* 0x000fea0003800100 */
.L_x_61:
[----:B------:R-:W-:Y:S01]  /*1150*/  VIADD R20, R20, 0x1 ;  /* 0x0000000114147836 */ /* 0x000fe20000000000 */
[----:B------:R-:W-:-:S04]  /*1160*/  IADD3 R6, P1, PT, R6, 0x18, RZ ;  /* 0x0000001806067810 */ /* 0x000fc80007f3e0ff */
[----:B------:R-:W-:Y:S01]  /*1170*/  ISETP.NE.AND P0, PT, R20, RZ, PT ;  /* 0x000000ff1400720c */ /* 0x000fe20003f05270 */
[----:B------:R-:W-:-:S12]  /*1180*/  IMAD.X R7, RZ, RZ, R7, P1 ;  /* 0x000000ffff077224 */ /* 0x000fd800008e0607 */
[----:B------:R-:W-:Y:S05]  /*1190*/  @P0 BRA `(.L_x_63) ;  /* 0xfffffffc00080947 */ /* 0x000fea000383ffff */
.L_x_60:
[----:B------:R-:W-:Y:S05]  /*11a0*/  BSYNC.RELIABLE B3 ;  /* 0x0000000000037941 */ /* 0x000fea0003800100 */
.L_x_59:
[----:B------:R-:W-:-:S04]  /*11b0*/  IADD3 R19, PT, PT, R19, 0x1, RZ ;  /* 0x0000000113137810 */ /* 0x000fc80007ffe0ff */
[----:B------:R-:W-:-:S13]  /*11c0*/  ISETP.NE.AND P0, PT, R19, R0, PT ;  /* 0x000000001300720c */ /* 0x000fda0003f05270 */
[----:B------:R-:W-:Y:S05]  /*11d0*/  @P0 BRA `(.L_x_64) ;  /* 0xfffffff800c40947 */ /* 0x000fea000383ffff */
.L_x_58:
[----:B------:R-:W2:Y:S01]  /*11e0*/  LDG.E R12, desc[UR4][R12.64+0x8] ;  /* 0x000008040c0c7981 */ /* 0x000ea2000c1e1900 */
[----:B------:R-:W0:Y:S08]  /*11f0*/  LDC.64 R6, c[0x4][0x88] ;  /* 0x01002200ff067b82 */ /* 0x000e300000000a00 */
[----:B------:R-:W1:Y:S01]  /*1200*/  LDC.64 R2, c[0x4][0x78] ;  /* 0x01001e00ff027b82 */ /* 0x000e620000000a00 */
[----:B--2---:R-:W-:-:S05]  /*1210*/  I2FP.F32.S32 R11, R12 ;  /* 0x0000000c000b7245 */ /* 0x004fca0000201400 */
[----:B------:R2:W-:Y:S04]  /*1220*/  STG.E desc[UR4][R4.64], R11 ;  /* 0x0000000b04007986 */ /* 0x0005e8000c101904 */
[----:B0-----:R2:W5:Y:S04]  /*1230*/  LDG.E R14, desc[UR4][R6.64] ;  /* 0x00000004060e7981 */ /* 0x001568000c1e1900 */
[----:B-1----:R-:W5:Y:S01]  /*1240*/  LDG.E.64 R2, desc[UR4][R2.64] ;  /* 0x0000000402027981 */ /* 0x002f62000c1e1b00 */
[----:B------:R-:W-:-:S07]  /*1250*/  IMAD.MOV.U32 R16, RZ, RZ, R17 ;  /* 0x000000ffff107224 */ /* 0x000fce00078e0011 */
.L_x_57:
[----:B------:R-:W-:Y:S05]  /*1260*/  BSYNC.RECONVERGENT B2 ;  /* 0x0000000000027941 */ /* 0x000fea0003800200 */
.L_x_56:
[----:B------:R-:W-:-:S05]  /*1270*/  VIADD R15, R15, 0x1 ;  /* 0x000000010f0f7836 */ /* 0x000fca0000000000 */
[----:B-----5:R-:W-:-:S13]  /*1280*/  ISETP.GE.AND P0, PT, R15, R14, PT ;  /* 0x0000000e0f00720c */ /* 0x020fda0003f06270 */
[----:B------:R-:W-:Y:S05]  /*1290*/  @!P0 BRA `(.L_x_65) ;  /* 0xfffffff800088947 */ /* 0x000fea000383ffff */
[----:B------:R-:W-:Y:S05]  /*12a0*/  EXIT ;  /* 0x000000000000794d */ /* 0x000fea0003800000 */
        .weak           $__internal_1_$__cuda_sm20_sqrt_rn_f32_slowpath
        .type           $__internal_1_$__cuda_sm20_sqrt_rn_f32_slowpath,@function
        .size           $__internal_1_$__cuda_sm20_sqrt_rn_f32_slowpath,($__internal_2_$__cuda_sm3x_div_rn_noftz_f32_slowpath - $__internal_1_$__cuda_sm20_sqrt_rn_f32_slowpath)
$__internal_1_$__cuda_sm20_sqrt_rn_f32_slowpath:
[----:B------:R-:W-:-:S13]  /*12b0*/  LOP3.LUT P0, RZ, R12, 0x7fffffff, RZ, 0xc0, !PT ;  /* 0x7fffffff0cff7812 */ /* 0x000fda000780c0ff */
[----:B------:R-:W-:Y:S01]  /*12c0*/  @!P0 MOV R6, R12 ;  /* 0x0000000c00068202 */ /* 0x000fe20000000f00 */
[----:B------:R-:W-:Y:S06]  /*12d0*/  @!P0 BRA `(.L_x_66) ;  /* 0x0000000000448947 */ /* 0x000fec0003800000 */
[----:B------:R-:W-:Y:S01]  /*12e0*/  FSETP.GEU.FTZ.AND P0, PT, R12, RZ, PT ;  /* 0x000000ff0c00720b */ /* 0x000fe20003f1e000 */
[----:B------:R-:W-:-:S12]  /*12f0*/  IMAD.MOV.U32 R0, RZ, RZ, R12 ;  /* 0x000000ffff007224 */ /* 0x000fd800078e000c */
[----:B------:R-:W-:Y:S01]  /*1300*/  @!P0 IMAD.MOV.U32 R6, RZ, RZ, 0x7fffffff ;  /* 0x7fffffffff068424 */ /* 0x000fe200078e00ff */
[----:B------:R-:W-:Y:S06]  /*1310*/  @!P0 BRA `(.L_x_66) ;  /* 0x0000000000348947 */ /* 0x000fec0003800000 */
[----:B------:R-:W-:-:S13]  /*1320*/  FSETP.GTU.FTZ.AND P0, PT, |R0|, +INF , PT ;  /* 0x7f8000000000780b */ /* 0x000fda0003f1c200 */
[----:B------:R-:W-:Y:S01]  /*1330*/  @P0 FADD.FTZ R6, R0, 1 ;  /* 0x3f80000000060421 */ /* 0x000fe20000010000 */
[----:B------:R-:W-:Y:S06]  /*1340*/  @P0 BRA `(.L_x_66) ;  /* 0x0000000000280947 */ /* 0x000fec0003800000 */
[----:B------:R-:W-:-:S13]  /*1350*/  FSETP.NEU.FTZ.AND P0, PT, |R0|, +INF , PT ;  /* 0x7f8000000000780b */ /* 0x000fda0003f1d200 */
[----:B------:R-:W-:-:S04]  /*1360*/  @P0 FFMA R7, R0, 1.84467440737095516160e+19, RZ ;  /* 0x5f80000000070823 */ /* 0x000fc800000000ff */
[----:B------:R-:W0:Y:S02]  /*1370*/  @P0 MUFU.RSQ R6, R7 ;  /* 0x0000000700060308 */ /* 0x000e240000001400 */
[----:B0-----:R-:W-:Y:S01]  /*1380*/  @P0 FMUL.FTZ R10, R7, R6 ;  /* 0x00000006070a0220 */ /* 0x001fe20000410000 */
[----:B------:R-:W-:Y:S01]  /*1390*/  @P0 FMUL.FTZ R12, R6, 0.5 ;  /* 0x3f000000060c0820 */ /* 0x000fe20000410000 */
[----:B------:R-:W-:Y:S02]  /*13a0*/  @!P0 MOV R6, R0 ;  /* 0x0000000000068202 */ /* 0x000fe40000000f00 */
[----:B------:R-:W-:-:S04]  /*13b0*/  @P0 FADD.FTZ R11, -R10, -RZ ;  /* 0x800000ff0a0b0221 */ /* 0x000fc80000010100 */
[----:B------:R-:W-:-:S04]  /*13c0*/  @P0 FFMA R11, R10, R11, R7 ;  /* 0x0000000b0a0b0223 */ /* 0x000fc80000000007 */
[----:B------:R-:W-:-:S04]  /*13d0*/  @P0 FFMA R11, R11, R12, R10 ;  /* 0x0000000c0b0b0223 */ /* 0x000fc8000000000a */
[----:B------:R-:W-:-:S07]  /*13e0*/  @P0 FMUL.FTZ R6, R11, 2.3283064365386962891e-10 ;  /* 0x2f8000000b060820 */ /* 0x000fce0000410000 */
.L_x_66:
[----:B------:R-:W-:Y:S02]  /*13f0*/  HFMA2 R7, -RZ, RZ, 0, 0 ;  /* 0x00000000ff077431 */ /* 0x000fe400000001ff */
[----:B------:R-:W-:Y:S02]  /*1400*/  IMAD.MOV.U32 R17, RZ, RZ, R6 ;  /* 0x000000ffff117224 */ /* 0x000fe400078e0006 */
[----:B------:R-:W-:-:S04]  /*1410*/  IMAD.MOV.U32 R6, RZ, RZ, R13 ;  /* 0x000000ffff067224 */ /* 0x000fc800078e000d */
[----:B------:R-:W-:Y:S05]  /*1420*/  RET.REL.NODEC R6 `(spm) ;  /* 0xffffffe806f47950 */ /* 0x000fea0003c3ffff */
        .weak           $__internal_2_$__cuda_sm3x_div_rn_noftz_f32_slowpath
        .type           $__internal_2_$__cuda_sm3x_div_rn_noftz_f32_slowpath,@function
        .size           $__internal_2_$__cuda_sm3x_div_rn_noftz_f32_slowpath,(.L_x_333 - $__internal_2_$__cuda_sm3x_div_rn_noftz_f32_slowpath)
$__internal_2_$__cuda_sm3x_div_rn_noftz_f32_slowpath:
[----:B------:R-:W-:Y:S01]  /*1430*/  SHF.R.U32.HI R22, RZ, 0x17, R3 ;  /* 0x00000017ff167819 */ /* 0x000fe20000011603 */
[----:B------:R-:W-:Y:S01]  /*1440*/  BSSY.RECONVERGENT B4, `(.L_x_67) ;  /* 0x0000063000047945 */ /* 0x000fe20003800200 */
[----:B------:R-:W-:Y:S02]  /*1450*/  SHF.R.U32.HI R2, RZ, 0x17, R0 ;  /* 0x00000017ff027819 */ /* 0x000fe40000011600 */
[----:B------:R-:W-:Y:S02]  /*1460*/  LOP3.LUT R22, R22, 0xff, RZ, 0xc0, !PT ;  /* 0x000000ff16167812 */ /* 0x000fe400078ec0ff */
[----:B------:R-:W-:Y:S02]  /*1470*/  LOP3.LUT R25, R2, 0xff, RZ, 0xc0, !PT ;  /* 0x000000ff02197812 */ /* 0x000fe400078ec0ff */
[----:B------:R-:W-:Y:S01]  /*1480*/  MOV R2, R0 ;  /* 0x0000000000027202 */ /* 0x000fe20000000f00 */
        /* <DEDUP_REMOVED lines=24> */
[----:B------:R-:W-:Y:S01]  /*1610*/  @P0 IMAD.MOV.U32 R23, RZ, RZ, RZ ;  /* 0x000000ffff170224 */ /* 0x000fe200078e00ff */
[----:B------:R-:W-:Y:S01]  /*1620*/  @!P0 MOV R23, 0xffffffc0 ;  /* 0xffffffc000178802 */ /* 0x000fe20000000f00 */
[----:B------:R-:W-:Y:S01]  /*1630*/  @!P0 FFMA R2, R0, 1.84467440737095516160e+19, RZ ;  /* 0x5f80000000028823 */ /* 0x000fe200000000ff */
[----:B------:R-:W-:-:S03]  /*1640*/  @!P1 FFMA R3, R3, 1.84467440737095516160e+19, RZ ;  /* 0x5f80000003039823 */ /* 0x000fc600000000ff */
[----:B------:R-:W-:-:S07]  /*1650*/  @!P1 VIADD R23, R23, 0x40 ;  /* 0x0000004017179836 */ /* 0x000fce0000000000 */
.L_x_68:
[----:B------:R-:W-:Y:S01]  /*1660*/  LEA R24, R22, 0xc0800000, 0x17 ;  /* 0xc080000016187811 */ /* 0x000fe200078eb8ff */
[----:B------:R-:W-:Y:S01]  /*1670*/  BSSY.RECONVERGENT B5, `(.L_x_73) ;  /* 0x0000036000057945 */ /* 0x000fe20003800200 */
[----:B------:R-:W-:-:S03]  /*1680*/  IADD3 R25, PT, PT, R25, -0x7f, RZ ;  /* 0xffffff8119197810 */ /* 0x000fc60007ffe0ff */
[----:B------:R-:W-:Y:S02]  /*1690*/  IMAD.IADD R26, R3, 0x1, -R24 ;  /* 0x00000001031a7824 */ /* 0x000fe400078e0a18 */
[C---:B------:R-:W-:Y:S02]  /*16a0*/  IMAD R2, R25.reuse, -0x800000, R2 ;  /* 0xff80000019027824 */ /* 0x040fe400078e0202 */
[----:B------:R0:W1:Y:S01]  /*16b0*/  MUFU.RCP R3, R26 ;  /* 0x0000001a00037308 */ /* 0x0000620000001000 */
[----:B------:R-:W-:Y:S01]  /*16c0*/  FADD.FTZ R27, -R26, -RZ ;  /* 0x800000ff1a1b7221 */ /* 0x000fe20000010100 */
[----:B0-----:R-:W-:-:S05]  /*16d0*/  IADD3 R26, PT, PT, R25, 0x7f, -R22 ;  /* 0x0000007f191a7810 */ /* 0x001fca0007ffe816 */
[----:B------:R-:W-:Y:S02]  /*16e0*/  IMAD.IADD R23, R26, 0x1, R23 ;  /* 0x000000011a177824 */ /* 0x000fe400078e0217 */
[----:B-1----:R-:W-:-:S04]  /*16f0*/  FFMA R24, R3, R27, 1 ;  /* 0x3f80000003187423 */ /* 0x002fc8000000001b */
        /* <DEDUP_REMOVED lines=8> */
[----:B------:R-:W-:-:S05]  /*1780*/  IMAD.IADD R25, R22, 0x1, R23 ;  /* 0x0000000116197824 */ /* 0x000fca00078e0217 */
[----:B------:R-:W-:-:S04]  /*1790*/  IADD3 R22, PT, PT, R25, -0x1, RZ ;  /* 0xffffffff19167810 */ /* 0x000fc80007ffe0ff */
        /* <DEDUP_REMOVED lines=9> */
[-CC-:B------:R-:W-:Y:S01]  /*1830*/  FFMA.RZ R22, R3, R27.reuse, R24.reuse ;  /* 0x0000001b03167223 */ /* 0x180fe2000000c018 */
[C---:B------:R-:W-:Y:S02]  /*1840*/  ISETP.NE.AND P2, PT, R25.reuse, RZ, PT ;  /* 0x000000ff1900720c */ /* 0x040fe40003f45270 */
[----:B------:R-:W-:Y:S02]  /*1850*/  ISETP.NE.AND P1, PT, R25, RZ, PT ;  /* 0x000000ff1900720c */ /* 0x000fe40003f25270 */
[----:B------:R-:W-:Y:S01]  /*1860*/  LOP3.LUT R23, R22, 0x7fffff, RZ, 0xc0, !PT ;  /* 0x007fffff16177812 */ /* 0x000fe200078ec0ff */
[CCC-:B------:R-:W-:Y:S01]  /*1870*/  FFMA.RP R22, R3.reuse, R27.reuse, R24.reuse ;  /* 0x0000001b03167223 */ /* 0x1c0fe20000008018 */
[----:B------:R-:W-:Y:S01]  /*1880*/  FFMA.RM R3, R3, R27, R24 ;  /* 0x0000001b03037223 */ /* 0x000fe20000004018 */
[----:B------:R-:W-:Y:S01]  /*1890*/  VIADD R24, R25, 0x20 ;  /* 0x0000002019187836 */ /* 0x000fe20000000000 */
[----:B------:R-:W-:Y:S01]  /*18a0*/  LOP3.LUT R23, R23, 0x800000, RZ, 0xfc, !PT ;  /* 0x0080000017177812 */ /* 0x000fe200078efcff */
[----:B------:R-:W-:-:S02]  /*18b0*/  IMAD.MOV R25, RZ, RZ, -R25 ;  /* 0x000000ffff197224 */ /* 0x000fc400078e0a19 */
[----:B------:R-:W-:Y:S02]  /*18c0*/  FSETP.NEU.FTZ.AND P0, PT, R22, R3, PT ;  /* 0x000000031600720b */ /* 0x000fe40003f1d000 */
[----:B------:R-:W-:Y:S02]  /*18d0*/  SHF.L.U32 R24, R23, R24, RZ ;  /* 0x0000001817187219 */ /* 0x000fe400000006ff */
[----:B------:R-:W-:Y:S02]  /*18e0*/  SEL R22, R25, RZ, P2 ;  /* 0x000000ff19167207 */ /* 0x000fe40001000000 */
[----:B------:R-:W-:Y:S02]  /*18f0*/  ISETP.NE.AND P1, PT, R24, RZ, P1 ;  /* 0x000000ff1800720c */ /* 0x000fe40000f25270 */
[----:B------:R-:W-:Y:S02]  /*1900*/  SHF.R.U32.HI R22, RZ, R22, R23 ;  /* 0x00000016ff167219 */ /* 0x000fe40000011617 */
[----:B------:R-:W-:-:S02]  /*1910*/  PLOP3.LUT P0, PT, P0, P1, PT, 0xf8, 0x8f ;  /* 0x00000000008f781c */ /* 0x000fc40000703f70 */
[----:B------:R-:W-:Y:S02]  /*1920*/  SHF.R.U32.HI R24, RZ, 0x1, R22 ;  /* 0x00000001ff187819 */ /* 0x000fe40000011616 */
[----:B------:R-:W-:-:S04]  /*1930*/  SEL R3, RZ, 0x1, !P0 ;  /* 0x00000001ff037807 */ /* 0x000fc80004000000 */
[----:B------:R-:W-:-:S04]  /*1940*/  LOP3.LUT R3, R3, 0x1, R24, 0xf8, !PT ;  /* 0x0000000103037812 */ /* 0x000fc800078ef818 */
[----:B------:R-:W-:-:S04]  /*1950*/  LOP3.LUT R3, R3, R22, RZ, 0xc0, !PT ;  /* 0x0000001603037212 */ /* 0x000fc800078ec0ff */
[----:B------:R-:W-:-:S04]  /*1960*/  IADD3 R3, PT, PT, R24, R3, RZ ;  /* 0x0000000318037210 */ /* 0x000fc80007ffe0ff */
[----:B------:R-:W-:Y:S01]  /*1970*/  LOP3.LUT R2, R3, R2, RZ, 0xfc, !PT ;  /* 0x0000000203027212 */ /* 0x000fe200078efcff */
[----:B------:R-:W-:Y:S06]  /*1980*/  BRA `(.L_x_76) ;  /* 0x0000000000107947 */ /* 0x000fec0003800000 */
.L_x_75:
[----:B------:R-:W-:-:S04]  /*1990*/  LOP3.LUT R2, R2, 0x80000000, RZ, 0xc0, !PT ;  /* 0x8000000002027812 */ /* 0x000fc800078ec0ff */
[----:B------:R-:W-:Y:S01]  /*19a0*/  LOP3.LUT R2, R2, 0x7f800000, RZ, 0xfc, !PT ;  /* 0x7f80000002027812 */ /* 0x000fe200078efcff */
[----:B------:R-:W-:Y:S06]  /*19b0*/  BRA `(.L_x_76) ;  /* 0x0000000000047947 */ /* 0x000fec0003800000 */
.L_x_74:
[----:B------:R-:W-:-:S07]  /*19c0*/  IMAD R2, R23, 0x800000, R2 ;  /* 0x0080000017027824 */ /* 0x000fce00078e0202 */
.L_x_76:
[----:B------:R-:W-:Y:S05]  /*19d0*/  BSYNC.RECONVERGENT B5 ;  /* 0x0000000000057941 */ /* 0x000fea0003800200 */
.L_x_73:
[----:B------:R-:W-:Y:S05]  /*19e0*/  BRA `(.L_x_77) ;  /* 0x0000000000207947 */ /* 0x000fea0003800000 */
.L_x_72:
[----:B------:R-:W-:-:S04]  /*19f0*/  LOP3.LUT R2, R3, 0x80000000, R2, 0x48, !PT ;  /* 0x8000000003027812 */ /* 0x000fc800078e4802 */
[----:B------:R-:W-:Y:S01]  /*1a00*/  LOP3.LUT R2, R2, 0x7f800000, RZ, 0xfc, !PT ;  /* 0x7f80000002027812 */ /* 0x000fe200078efcff */
[----:B------:R-:W-:Y:S06]  /*1a10*/  BRA `(.L_x_77) ;  /* 0x0000000000147947 */ /* 0x000fec0003800000 */
.L_x_71:
[----:B------:R-:W-:Y:S01]  /*1a20*/  LOP3.LUT R2, R3, 0x80000000, R2, 0x48, !PT ;  /* 0x8000000003027812 */ /* 0x000fe200078e4802 */
[----:B------:R-:W-:Y:S06]  /*1a30*/  BRA `(.L_x_77) ;  /* 0x00000000000c7947 */ /* 0x000fec0003800000 */
.L_x_70:
[----:B------:R-:W0:Y:S01]  /*1a40*/  MUFU.RSQ R2, -QNAN ;  /* 0xffc0000000027908 */ /* 0x000e220000001400 */
[----:B------:R-:W-:Y:S05]  /*1a50*/  BRA `(.L_x_77) ;  /* 0x0000000000047947 */ /* 0x000fea0003800000 */
.L_x_69:
[----:B------:R-:W-:-:S07]  /*1a60*/  FADD.FTZ R2, R0, R3 ;  /* 0x0000000300027221 */ /* 0x000fce0000010000 */
.L_x_77:
[----:B------:R-:W-:Y:S05]  /*1a70*/  BSYNC.RECONVERGENT B4 ;  /* 0x0000000000047941 */ /* 0x000fea0003800200 */
.L_x_67:
[----:B------:R-:W-:Y:S01]  /*1a80*/  HFMA2 R3, -RZ, RZ, 0, 0 ;  /* 0x00000000ff037431 */ /* 0x000fe200000001ff */
[----:B0-----:R-:W-:Y:S01]  /*1a90*/  MOV R22, R2 ;  /* 0x0000000200167202 */ /* 0x001fe20000000f00 */
[----:B------:R-:W-:-:S04]  /*1aa0*/  IMAD.MOV.U32 R2, RZ, RZ, R20 ;  /* 0x000000ffff027224 */ /* 0x000fc800078e0014 */
[----:B------:R-:W-:Y:S05]  /*1ab0*/  RET.REL.NODEC R2 `(spm) ;  /* 0xffffffe402507950 */ /* 0x000fea0003c3ffff */
.L_x_78:
        /* <DEDUP_REMOVED lines=12> */
.L_x_333:


//--------------------- .text.spm1                --------------------------
	.section	.text.spm1,"ax",@progbits
	.align	128
        .global         spm1
        .type           spm1,@function
        .size           spm1,(.L_x_335 - spm1)
        .other          spm1,@"STO_CUDA_ENTRY STV_DEFAULT"
spm1:
.text.spm1:
[----:B------:R-:W-:Y:S08]  /*0000*/  LDC R1, c[0x0][0x37c] ;  /* 0x0000df00ff017b82 */ /* 0x000ff00000000800 */
[----:B------:R-:W0:Y:S01]  /*0010*/  LDC.64 R2, c[0x4][0x98] ;  /* 0x01002600ff027b82 */ /* 0x000e220000000a00 */
[----:B------:R-:W0:Y:S02]  /*0020*/  LDCU.64 UR14, c[0x0][0x358] ;  /* 0x00006b00ff0e77ac */ /* 0x000e240008000a00 */
[----:B0-----:R-:W2:Y:S02]  /*0030*/  LDG.E R2, desc[UR14][R2.64] ;  /* 0x0000000e02027981 */ /* 0x001ea4000c1e1900 */
[----:B--2---:R-:W-:-:S13]  /*0040*/  ISETP.GE.AND P0, PT, R2, 0x1, PT ;  /* 0x000000010200780c */ /* 0x004fda0003f06270 */
[----:B------:R-:W-:Y:S05]  /*0050*/  @!P0 EXIT ;  /* 0x000000000000894d */ /* 0x000fea0003800000 */
[----:B------:R-:W-:Y:S01]  /*0060*/  R2UR UR6, R2 ;  /* 0x00000000020672ca */ /* 0x000fe200000e0000 */
[----:B------:R-:W-:-:S14]  /*0070*/  UMOV UR4, URZ ;  /* 0x000000ff00047c82 */ /* 0x000fdc0008000000 */
.L_x_102:
[----:B------:R-:W-:-:S09]  /*0080*/  UISETP.GE.AND UP0, UPT, UR6, 0x1, UPT ;  /* 0x000000010600788c */ /* 0x000fd2000bf06270 */
[----:B------:R-:W-:Y:S05]  /*0090*/  BRA.U !UP0, `(.L_x_79) ;  /* 0x00000011087c7547 */ /* 0x000fea000b800000 */
[----:B------:R-:W-:Y:S01]  /*00a0*/  I2FP.F32.U32 R8, UR4 ;  /* 0x0000000400087c45 */ /* 0x000fe20008201000 */
[----:B------:R-:W-:-:S06]  /*00b0*/  UMOV UR5, URZ ;  /* 0x000000ff00057c82 */ /* 0x000fcc0008000000 */
.L_x_101:
[----:B------:R-:W0:Y:S02]  /*00c0*/  LDC.64 R2, c[0x4][0x90] ;  /* 0x01002400ff027b82 */ /* 0x000e240000000a00 */
[----:B0-----:R-:W2:Y:S01]  /*00d0*/  LDG.E R9, desc[UR14][R2.64] ;  /* 0x0000000e02097981 */ /* 0x001ea2000c1e1900 */
[----:B------:R-:W-:Y:S01]  /*00e0*/  UIMAD UR10, UR4, UR6, UR5 ;  /* 0x00000006040a72a4 */ /* 0x000fe2000f8e0205 */
[----:B--2---:R-:W-:-:S13]  /*00f0*/  ISETP.GE.AND P0, PT, R9, 0x1, PT ;  /* 0x000000010900780c */ /* 0x004fda0003f06270 */
[----:B------:R-:W-:Y:S05]  /*0100*/  @!P0 BRA `(.L_x_80) ;  /* 0x0000000800008947 */ /* 0x000fea0003800000 */
[----:B------:R-:W0:Y:S02]  /*0110*/  LDC.64 R4, c[0x4][0x80] ;  /* 0x01002000ff047b82 */ /* 0x000e240000000a00 */
[----:B0-----:R-:W5:Y:S01]  /*0120*/  LDG.E.64 R4, desc[UR14][R4.64] ;  /* 0x0000000e04047981 */ /* 0x001f62000c1e1b00 */
[----:B------:R-:W-:Y:S01]  /*0130*/  I2FP.F32.U32 R3, UR5 ;  /* 0x0000000500037c45 */ /* 0x000fe20008201000 */
[----:B------:R-:W-:-:S04]  /*0140*/  IMAD.MOV.U32 R12, RZ, RZ, RZ ;  /* 0x000000ffff0c7224 */ /* 0x000fc800078e00ff */
[----:B------:R-:W-:-:S07]  /*0150*/  FADD R13, R3, -R3 ;  /* 0x80000003030d7221 */ /* 0x000fce0000000000 */
.L_x_90:
[----:B-----5:R-:W-:-:S05]  /*0160*/  IMAD.WIDE.U32 R6, R12, 0x10, R4 ;  /* 0x000000100c067825 */ /* 0x020fca00078e0004 */
[----:B------:R-:W2:Y:S02]  /*0170*/  LDG.E R14, desc[UR14][R6.64+0x8] ;  /* 0x0000080e060e7981 */ /* 0x000ea4000c1e1900 */
[----:B--2---:R-:W-:-:S13]  /*0180*/  ISETP.GE.AND P0, PT, R14, 0x1, PT ;  /* 0x000000010e00780c */ /* 0x004fda0003f06270 */
[----:B------:R-:W-:Y:S05]  /*0190*/  @!P0 BRA `(.L_x_81) ;  /* 0x0000000400d08947 */ /* 0x000fea0003800000 */
[----:B------:R-:W2:Y:S01]  /*01a0*/  LDG.E.64 R6, desc[UR14][R6.64] ;  /* 0x0000000e06067981 */ /* 0x000ea2000c1e1b00 */
[----:B------:R-:W-:Y:S02]  /*01b0*/  IMAD.MOV R14, RZ, RZ, -R14 ;  /* 0x000000ffff0e7224 */ /* 0x000fe400078e0a0e */
[----:B------:R-:W-:Y:S01]  /*01c0*/  IMAD.MOV.U32 R15, RZ, RZ, RZ ;  /* 0x000000ffff0f7224 */ /* 0x000fe200078e00ff */
[----:B--2---:R-:W-:-:S04]  /*01d0*/  IADD3 R6, P0, PT, R6, 0x10, RZ ;  /* 0x0000001006067810 */ /* 0x004fc80007f1e0ff */
[----:B------:R-:W-:-:S09]  /*01e0*/  IADD3.X R7, PT, PT, RZ, R7, RZ, P0, !PT ;  /* 0x00000007ff077210 */ /* 0x000fd200007fe4ff */
.L_x_89:
[----:B------:R-:W2:Y:S04]  /*01f0*/  LDG.E R11, desc[UR14][R6.64+-0x10] ;  /* 0xfffff00e060b7981 */ /* 0x000ea8000c1e1900 */
[----:B------:R-:W3:Y:S04]  /*0200*/  LDG.E R17, desc[UR14][R6.64+-0xc] ;  /* 0xfffff40e06117981 */ /* 0x000ee8000c1e1900 */
[----:B------:R-:W4:Y:S04]  /*0210*/  LDG.E R18, desc[UR14][R6.64+-0x4] ;  /* 0xfffffc0e06127981 */ /* 0x000f28000c1e1900 */
[----:B------:R-:W5:Y:S01]  /*0220*/  LDG.E R16, desc[UR14][R6.64] ;  /* 0x0000000e06107981 */ /* 0x000f62000c1e1900 */
[----:B--2---:R-:W-:Y:S01]  /*0230*/  FMUL R21, R13, R11 ;  /* 0x0000000b0d157220 */ /* 0x004fe20000400000 */
[----:B---3--:R-:W-:Y:S01]  /*0240*/  FADD R19, -R3, R17 ;  /* 0x0000001103137221 */ /* 0x008fe20000000100 */
[----:B----4-:R-:W-:-:S03]  /*0250*/  FMUL R0, R13, R18 ;  /* 0x000000120d007220 */ /* 0x010fc60000400000 */
[----:B------:R-:W-:Y:S01]  /*0260*/  FFMA R19, R8, R19, -R21 ;  /* 0x0000001308137223 */ /* 0x000fe20000000815 */
[----:B-----5:R-:W-:-:S04]  /*0270*/  FADD R23, -R3, R16 ;  /* 0x0000001003177221 */ /* 0x020fc80000000100 */
        /* <DEDUP_REMOVED lines=30> */
.L_x_82:
[----:B------:R-:W-:Y:S01]  /*0460*/  FADD R2, R11, R18 ;  /* 0x000000120b027221 */ /* 0x000fe20000000000 */
[----:B------:R-:W0:Y:S04]  /*0470*/  MUFU.RCP R0, R11 ;  /* 0x0000000b00007308 */ /* 0x000e280000001000 */
[----:B------:R-:W-:-:S13]  /*0480*/  R2UR UR7, R2 ;  /* 0x00000000020772ca */ /* 0x000fda00000e0000 */
[----:B------:R-:W-:Y:S02]  /*0490*/  IMAD.U32 R10, RZ, RZ, UR7 ;  /* 0x00000007ff0a7e24 */ /* 0x000fe4000f8e00ff */
[----:B0-----:R-:W-:Y:S02]  /*04a0*/  FFMA R19, -R11, R0, 1 ;  /* 0x3f8000000b137423 */ /* 0x001fe40000000100 */
[----:B------:R-:W0:Y:S02]  /*04b0*/  FCHK P0, R10, R11 ;  /* 0x0000000b0a007302 */ /* 0x000e240000000000 */
[----:B------:R-:W-:-:S04]  /*04c0*/  FFMA R0, R0, R19, R0 ;  /* 0x0000001300007223 */ /* 0x000fc80000000000 */
[----:B------:R-:W-:-:S04]  /*04d0*/  FFMA R19, R0, UR7, RZ ;  /* 0x0000000700137c23 */ /* 0x000fc800080000ff */
[----:B------:R-:W-:-:S04]  /*04e0*/  FFMA R2, -R11, R19, UR7 ;  /* 0x000000070b027e23 */ /* 0x000fc80008000113 */
[----:B------:R-:W-:Y:S01]  /*04f0*/  FFMA R19, R0, R2, R19 ;  /* 0x0000000200137223 */ /* 0x000fe20000000013 */
[----:B0-----:R-:W-:Y:S06]  /*0500*/  @!P0 BRA `(.L_x_84) ;  /* 0x0000000000108947 */ /* 0x001fec0003800000 */
[----:B------:R-:W-:Y:S01]  /*0510*/  IMAD.MOV.U32 R0, RZ, RZ, R11 ;  /* 0x000000ffff007224 */ /* 0x000fe200078e000b */
[----:B------:R-:W-:-:S07]  /*0520*/  MOV R10, 0x540 ;  /* 0x00000540000a7802 */ /* 0x000fce0000000f00 */
[----:B------:R-:W-:Y:S05]  /*0530*/  CALL.REL.NOINC `($__internal_4_$__cuda_sm3x_div_rn_noftz_f32_slowpath) ;  /* 0x0000000c00c47944 */ /* 0x000fea0003c00000 */
[----:B------:R-:W-:-:S07]  /*0540*/  IMAD.MOV.U32 R19, RZ, RZ, R0 ;  /* 0x000000ffff137224 */ /* 0x000fce00078e0000 */
.L_x_84:
[----:B------:R-:W0:Y:S01]  /*0550*/  MUFU.RCP R11, R18 ;  /* 0x00000012000b7308 */ /* 0x000e220000001000 */
[----:B------:R-:W-:-:S07]  /*0560*/  MOV R21, UR7 ;  /* 0x0000000700157c02 */ /* 0x000fce0008000f00 */
[----:B------:R-:W1:Y:S01]  /*0570*/  FCHK P0, R21, R18 ;  /* 0x0000001215007302 */ /* 0x000e620000000000 */
[----:B0-----:R-:W-:-:S04]  /*0580*/  FFMA R0, -R18, R11, 1 ;  /* 0x3f80000012007423 */ /* 0x001fc8000000010b */
[----:B------:R-:W-:-:S04]  /*0590*/  FFMA R0, R11, R0, R11 ;  /* 0x000000000b007223 */ /* 0x000fc8000000000b */
[----:B------:R-:W-:-:S04]  /*05a0*/  FFMA R11, R0, UR7, RZ ;  /* 0x00000007000b7c23 */ /* 0x000fc800080000ff */
[----:B------:R-:W-:-:S04]  /*05b0*/  FFMA R2, -R18, R11, UR7 ;  /* 0x0000000712027e23 */ /* 0x000fc8000800010b */
[----:B------:R-:W-:Y:S01]  /*05c0*/  FFMA R0, R0, R2, R11 ;  /* 0x0000000200007223 */ /* 0x000fe2000000000b */
[----:B-1----:R-:W-:Y:S06]  /*05d0*/  @!P0 BRA `(.L_x_85) ;  /* 0x00000000000c8947 */ /* 0x002fec0003800000 */
[----:B------:R-:W-:Y:S01]  /*05e0*/  IMAD.MOV.U32 R0, RZ, RZ, R18 ;  /* 0x000000ffff007224 */ /* 0x000fe200078e0012 */
[----:B------:R-:W-:-:S07]  /*05f0*/  MOV R10, 0x610 ;  /* 0x00000610000a7802 */ /* 0x000fce0000000f00 */
[----:B------:R-:W-:Y:S05]  /*0600*/  CALL.REL.NOINC `($__internal_4_$__cuda_sm3x_div_rn_noftz_f32_slowpath) ;  /* 0x0000000c00907944 */ /* 0x000fea0003c00000 */
.L_x_85:
[CC--:B------:R-:W-:Y:S02]  /*0610*/  FMNMX R11, R0.reuse, R19.reuse, !PT ;  /* 0x00000013000b7209 */ /* 0x0c0fe40007800000 */
[----:B------:R-:W-:Y:S02]  /*0620*/  FMNMX R19, R0, R19, PT ;  /* 0x0000001300137209 */ /* 0x000fe40003800000 */
[----:B------:R-:W-:-:S04]  /*0630*/  FSETP.GEU.AND P0, PT, R11, R8, PT ;  /* 0x000000080b00720b */ /* 0x000fc80003f0e000 */
[----:B------:R-:W-:-:S13]  /*0640*/  FSETP.GT.OR P0, PT, R19, R8, !P0 ;  /* 0x000000081300720b */ /* 0x000fda0004704400 */
[----:B------:R-:W-:Y:S05]  /*0650*/  @P0 BRA `(.L_x_83) ;  /* 0x0000000000840947 */ /* 0x000fea0003800000 */
        /* <DEDUP_REMOVED lines=14> */
[----:B------:R-:W-:-:S07]  /*0740*/  MOV R18, R0 ;  /* 0x0000000000127202 */ /* 0x000fce0000000f00 */
.L_x_86:
[----:B------:R-:W0:Y:S01]  /*0750*/  MUFU.RCP R11, R16 ;  /* 0x00000010000b7308 */ /* 0x000e220000001000 */
[----:B------:R-:W-:-:S07]  /*0760*/  IMAD.U32 R17, RZ, RZ, UR7 ;  /* 0x00000007ff117e24 */ /* 0x000fce000f8e00ff */
        /* <DEDUP_REMOVED lines=10> */
[----:B------:R-:W-:-:S07]  /*0810*/  IMAD.MOV.U32 R11, RZ, RZ, R0 ;  /* 0x000000ffff0b7224 */ /* 0x000fce00078e0000 */
.L_x_87:
[CC--:B------:R-:W-:Y:S02]  /*0820*/  FMNMX R0, R11.reuse, R18.reuse, !PT ;  /* 0x000000120b007209 */ /* 0x0c0fe40007800000 */
[----:B------:R-:W-:Y:S02]  /*0830*/  FMNMX R18, R11, R18, PT ;  /* 0x000000120b127209 */ /* 0x000fe40003800000 */
[-C--:B------:R-:W-:Y:S02]  /*0840*/  FSETP.GEU.AND P0, PT, R0, R3.reuse, PT ;  /* 0x000000030000720b */ /* 0x080fe40003f0e000 */
[----:B------:R-:W-:-:S13]  /*0850*/  FSETP.LEU.AND P1, PT, R18, R3, PT ;  /* 0x000000031200720b */ /* 0x000fda0003f2b000 */
[----:B------:R-:W-:Y:S05]  /*0860*/  @P0 BRA P1, `(.L_x_88) ;  /* 0x0000000000400947 */ /* 0x000fea0000800000 */
.L_x_83:
[----:B------:R-:W-:Y:S02]  /*0870*/  IADD3 R14, PT, PT, R14, 0x1, RZ ;  /* 0x000000010e0e7810 */ /* 0x000fe40007ffe0ff */
[----:B------:R-:W-:Y:S02]  /*0880*/  IADD3 R6, P1, PT, R6, 0x18, RZ ;  /* 0x0000001806067810 */ /* 0x000fe40007f3e0ff */
[----:B------:R-:W-:-:S03]  /*0890*/  ISETP.NE.AND P0, PT, R14, RZ, PT ;  /* 0x000000ff0e00720c */ /* 0x000fc60003f05270 */
[----:B------:R-:W-:-:S10]  /*08a0*/  IMAD.X R7, RZ, RZ, R7, P1 ;  /* 0x000000ffff077224 */ /* 0x000fd400008e0607 */
[----:B------:R-:W-:Y:S05]  /*08b0*/  @P0 BRA `(.L_x_89) ;  /* 0xfffffff8004c0947 */ /* 0x000fea000383ffff */
[----:B------:R-:W-:-:S13]  /*08c0*/  ISETP.NE.AND P0, PT, R15, RZ, PT ;  /* 0x000000ff0f00720c */ /* 0x000fda0003f05270 */
[----:B------:R-:W-:Y:S05]  /*08d0*/  @P0 BRA `(.L_x_88) ;  /* 0x0000000000240947 */ /* 0x000fea0003800000 */
.L_x_81:
[----:B------:R-:W-:-:S05]  /*08e0*/  VIADD R12, R12, 0x1 ;  /* 0x000000010c0c7836 */ /* 0x000fca0000000000 */
[----:B------:R-:W-:-:S13]  /*08f0*/  ISETP.NE.AND P0, PT, R12, R9, PT ;  /* 0x000000090c00720c */ /* 0x000fda0003f05270 */
[----:B------:R-:W-:Y:S05]  /*0900*/  @P0 BRA `(.L_x_90) ;  /* 0xfffffff800140947 */ /* 0x000fea000383ffff */
.L_x_80:
[----:B------:R-:W0:Y:S02]  /*0910*/  LDCU.64 UR6, c[0x0][0x380] ;  /* 0x00007000ff0677ac */ /* 0x000e240008000a00 */
[----:B0-----:R-:W-:-:S06]  /*0920*/  UIMAD.WIDE.U32 UR6, UR10, 0x4, UR6 ;  /* 0x000000040a0678a5 */ /* 0x001fcc000f8e0006 */
[----:B------:R-:W-:Y:S01]  /*0930*/  IMAD.U32 R2, RZ, RZ, UR6 ;  /* 0x00000006ff027e24 */ /* 0x000fe2000f8e00ff */
[----:B------:R-:W-:-:S05]  /*0940*/  MOV R3, UR7 ;  /* 0x0000000700037c02 */ /* 0x000fca0008000f00 */
[----:B------:R0:W-:Y:S01]  /*0950*/  STG.E desc[UR14][R2.64], RZ ;  /* 0x000000ff02007986 */ /* 0x0001e2000c10190e */
[----:B------:R-:W-:Y:S05]  /*0960*/  BRA `(.L_x_91) ;  /* 0x0000000800307947 */ /* 0x000fea0003800000 */
.L_x_88:
[----:B------:R-:W0:Y:S02]  /*0970*/  LDC.64 R4, c[0x4][0x88] ;  /* 0x01002200ff047b82 */ /* 0x000e240000000a00 */
[----:B0-----:R-:W2:Y:S02]  /*0980*/  LDG.E R2, desc[UR14][R4.64] ;  /* 0x0000000e04027981 */ /* 0x001ea4000c1e1900 */
[----:B--2---:R-:W-:-:S13]  /*0990*/  ISETP.GE.AND P0, PT, R2, 0x1, PT ;  /* 0x000000010200780c */ /* 0x004fda0003f06270 */
[----:B------:R-:W-:Y:S05]  /*09a0*/  @!P0 BRA `(.L_x_91) ;  /* 0x0000000800208947 */ /* 0x000fea0003800000 */
[----:B------:R-:W0:Y:S02]  /*09b0*/  LDC.64 R4, c[0x4][0x78] ;  /* 0x01001e00ff047b82 */ /* 0x000e240000000a00 */
[----:B0-----:R-:W2:Y:S01]  /*09c0*/  LDG.E.64 R4, desc[UR14][R4.64] ;  /* 0x0000000e04047981 */ /* 0x001ea2000c1e1b00 */
[----:B------:R-:W0:Y:S02]  /*09d0*/  LDCU UR6, c[0x3][0x48] ;  /* 0x00c00900ff0677ac */ /* 0x000e240008000800 */
[----:B0-----:R-:W-:Y:S01]  /*09e0*/  IMAD.U32 R9, RZ, RZ, UR6 ;  /* 0x00000006ff097e24 */ /* 0x001fe2000f8e00ff */
[----:B------:R-:W-:Y:S01]  /*09f0*/  UMOV UR6, URZ ;  /* 0x000000ff00067c82 */ /* 0x000fe20008000000 */
[----:B--2---:R-:W-:Y:S02]  /*0a00*/  R2UR UR12, R4 ;  /* 0x00000000040c72ca */ /* 0x004fe400000e0000 */
[----:B------:R-:W-:-:S15]  /*0a10*/  R2UR UR13, R5 ;  /* 0x00000000050d72ca */ /* 0x000fde00000e0000 */
.L_x_100:
[----:B------:R-:W-:-:S06]  /*0a20*/  UIMAD.WIDE.U32 UR8, UR6, 0xc, UR12 ;  /* 0x0000000c060878a5 */ /* 0x000fcc000f8e000c */
[----:B------:R-:W-:Y:S02]  /*0a30*/  IMAD.U32 R6, RZ, RZ, UR8 ;  /* 0x00000008ff067e24 */ /* 0x000fe4000f8e00ff */
[----:B------:R-:W-:-:S03]  /*0a40*/  IMAD.U32 R7, RZ, RZ, UR9 ;  /* 0x00000009ff077e24 */ /* 0x000fc6000f8e00ff */
[----:B------:R-:W0:Y:S02]  /*0a50*/  LDCU.64 UR8, c[0x4][0x50] ;  /* 0x01000a00ff0877ac */ /* 0x000e240008000a00 */
[----:B------:R-:W2:Y:S04]  /*0a60*/  LDG.E R0, desc[UR14][R6.64+0x4] ;  /* 0x0000040e06007981 */ /* 0x000ea8000c1e1900 */
[----:B------:R-:W3:Y:S01]  /*0a70*/  LDG.E R11, desc[UR14][R6.64] ;  /* 0x0000000e060b7981 */ /* 0x000ee2000c1e1900 */
[----:B0-----:R-:W-:-:S06]  /*0a80*/  UIMAD.WIDE.U32 UR8, UR6, 0x4, UR8 ;  /* 0x00000004060878a5 */ /* 0x001fcc000f8e0008 */
[----:B------:R-:W-:Y:S01]  /*0a90*/  MOV R4, UR8 ;  /* 0x0000000800047c02 */ /* 0x000fe20008000f00 */
[----:B------:R-:W-:-:S05]  /*0aa0*/  IMAD.U32 R5, RZ, RZ, UR9 ;  /* 0x00000009ff057e24 */ /* 0x000fca000f8e00ff */
[----:B------:R0:W5:Y:S01]  /*0ab0*/  LDG.E R4, desc[UR14][R4.64] ;  /* 0x0000000e04047981 */ /* 0x000162000c1e1900 */
[----:B--2---:R-:W-:Y:S01]  /*0ac0*/  FADD R0, -R3, R0 ;  /* 0x0000000003007221 */ /* 0x004fe20000000100 */
[----:B---3--:R-:W-:-:S03]  /*0ad0*/  FADD R11, -R8, R11 ;  /* 0x0000000b080b7221 */ /* 0x008fc60000000100 */
[----:B------:R-:W-:-:S04]  /*0ae0*/  FMUL R0, R0, R0 ;  /* 0x0000000000007220 */ /* 0x000fc80000400000 */
[----:B------:R-:W-:-:S04]  /*0af0*/  FFMA R12, R11, R11, R0 ;  /* 0x0000000b0b0c7223 */ /* 0x000fc80000000000 */
[----:B------:R-:W-:Y:S01]  /*0b00*/  VIADD R0, R12, 0xf3000000 ;  /* 0xf30000000c007836 */ /* 0x000fe20000000000 */
[----:B------:R0:W1:Y:S04]  /*0b10*/  MUFU.RSQ R11, R12 ;  /* 0x0000000c000b7308 */ /* 0x0000680000001400 */
[----:B------:R-:W-:-:S13]  /*0b20*/  ISETP.GT.U32.AND P0, PT, R0, 0x727fffff, PT ;  /* 0x727fffff0000780c */ /* 0x000fda0003f04070 */
[----:B01----:R-:W-:Y:S05]  /*0b30*/  @!P0 BRA `(.L_x_92) ;  /* 0x00000000000c8947 */ /* 0x003fea0003800000 */
[----:B------:R-:W-:-:S07]  /*0b40*/  MOV R10, 0xb60 ;  /* 0x00000b60000a7802 */ /* 0x000fce0000000f00 */
[----:B-----5:R-:W-:Y:S05]  /*0b50*/  CALL.REL.NOINC `($__internal_3_$__cuda_sm20_sqrt_rn_f32_slowpath) ;  /* 0x0000000400dc7944 */ /* 0x020fea0003c00000 */
[----:B------:R-:W-:Y:S05]  /*0b60*/  BRA `(.L_x_93) ;  /* 0x0000000000107947 */ /* 0x000fea0003800000 */
.L_x_92:
[----:B------:R-:W-:Y:S01]  /*0b70*/  FMUL.FTZ R5, R12, R11 ;  /* 0x0000000b0c057220 */ /* 0x000fe20000410000 */
[----:B------:R-:W-:-:S03]  /*0b80*/  FMUL.FTZ R6, R11, 0.5 ;  /* 0x3f0000000b067820 */ /* 0x000fc60000410000 */
[----:B------:R-:W-:-:S04]  /*0b90*/  FFMA R0, -R5, R5, R12 ;  /* 0x0000000505007223 */ /* 0x000fc8000000010c */
[----:B------:R-:W-:-:S07]  /*0ba0*/  FFMA R5, R0, R6, R5 ;  /* 0x0000000600057223 */ /* 0x000fce0000000005 */
.L_x_93:
[----:B-----5:R-:W-:-:S05]  /*0bb0*/  FADD R0, R4, R5 ;  /* 0x0000000504007221 */ /* 0x020fca0000000000 */
[----:B------:R-:W-:-:S13]  /*0bc0*/  FSETP.GEU.AND P0, PT, R0, R9, PT ;  /* 0x000000090000720b */ /* 0x000fda0003f0e000 */
[----:B------:R-:W-:Y:S05]  /*0bd0*/  @P0 BRA `(.L_x_94) ;  /* 0x0000000400880947 */ /* 0x000fea0003800000 */
[----:B------:R-:W0:Y:S02]  /*0be0*/  LDC.64 R12, c[0x4][0x90] ;  /* 0x01002400ff0c7b82 */ /* 0x000e240000000a00 */
[----:B0-----:R-:W2:Y:S01]  /*0bf0*/  LDG.E R12, desc[UR14][R12.64] ;  /* 0x0000000e0c0c7981 */ /* 0x001ea2000c1e1900 */
[----:B------:R-:W-:Y:S01]  /*0c00*/  UIMAD.WIDE.U32 UR8, UR6, 0xc, UR12 ;  /* 0x0000000c060878a5 */ /* 0x000fe2000f8e000c */
[----:B--2---:R-:W-:-:S13]  /*0c10*/  ISETP.GE.AND P0, PT, R12, 0x1, PT ;  /* 0x000000010c00780c */ /* 0x004fda0003f06270 */
[----:B------:R-:W-:Y:S05]  /*0c20*/  @!P0 BRA `(.L_x_95) ;  /* 0x0000000400348947 */ /* 0x000fea0003800000 */
[----:B------:R-:W0:Y:S02]  /*0c30*/  LDC.64 R6, c[0x4][0x80] ;  /* 0x01002000ff067b82 */ /* 0x000e240000000a00 */
[----:B0-----:R-:W5:Y:S01]  /*0c40*/  LDG.E.64 R6, desc[UR14][R6.64] ;  /* 0x0000000e06067981 */ /* 0x001f62000c1e1b00 */
[----:B------:R-:W-:-:S07]  /*0c50*/  IMAD.MOV.U32 R13, RZ, RZ, RZ ;  /* 0x000000ffff0d7224 */ /* 0x000fce00078e00ff */
.L_x_99:
[----:B-----5:R-:W-:-:S05]  /*0c60*/  IMAD.WIDE.U32 R4, R13, 0x10, R6 ;  /* 0x000000100d047825 */ /* 0x020fca00078e0006 */
[----:B------:R-:W2:Y:S02]  /*0c70*/  LDG.E R14, desc[UR14][R4.64+0x8] ;  /* 0x0000080e040e7981 */ /* 0x000ea4000c1e1900 */
[----:B--2---:R-:W-:-:S13]  /*0c80*/  ISETP.GE.AND P0, PT, R14, 0x1, PT ;  /* 0x000000010e00780c */ /* 0x004fda0003f06270 */
[----:B------:R-:W-:Y:S05]  /*0c90*/  @!P0 BRA `(.L_x_96) ;  /* 0x00000004000c8947 */ /* 0x000fea0003800000 */
[----:B------:R-:W-:Y:S01]  /*0ca0*/  MOV R10, UR8 ;  /* 0x00000008000a7c02 */ /* 0x000fe20008000f00 */
[----:B------:R-:W-:Y:S01]  /*0cb0*/  IMAD.U32 R11, RZ, RZ, UR9 ;  /* 0x00000009ff0b7e24 */ /* 0x000fe2000f8e00ff */
[----:B------:R-:W5:Y:S01]  /*0cc0*/  LDG.E.64 R4, desc[UR14][R4.64] ;  /* 0x0000000e04047981 */ /* 0x000f62000c1e1b00 */
[----:B------:R-:W-:Y:S02]  /*0cd0*/  IMAD.U32 R20, RZ, RZ, UR8 ;  /* 0x00000008ff147e24 */ /* 0x000fe4000f8e00ff */
[----:B------:R-:W-:Y:S01]  /*0ce0*/  IMAD.U32 R21, RZ, RZ, UR9 ;  /* 0x00000009ff157e24 */ /* 0x000fe2000f8e00ff */
[----:B------:R-:W2:Y:S04]  /*0cf0*/  LDG.E R15, desc[UR14][R10.64] ;  /* 0x0000000e0a0f7981 */ /* 0x000ea8000c1e1900 */
[----:B------:R-:W3:Y:S01]  /*0d00*/  LDG.E R16, desc[UR14][R20.64+0x4] ;  /* 0x0000040e14107981 */ /* 0x000ee2000c1e1900 */
[----:B------:R-:W-:-:S02]  /*0d10*/  HFMA2 R17, -RZ, RZ, 0, 0 ;  /* 0x00000000ff117431 */ /* 0x000fc400000001ff */
[----:B--2---:R-:W-:Y:S01]  /*0d20*/  FADD R18, -R8, R15 ;  /* 0x0000000f08127221 */ /* 0x004fe20000000100 */
[----:B---3--:R-:W-:-:S07]  /*0d30*/  FADD R19, -R3, R16 ;  /* 0x0000001003137221 */ /* 0x008fce0000000100 */
.L_x_98:
[----:B-----5:R-:W-:-:S05]  /*0d40*/  IMAD.WIDE.U32 R10, R17, 0x18, R4 ;  /* 0x00000018110a7825 */ /* 0x020fca00078e0004 */
[----:B------:R-:W2:Y:S04]  /*0d50*/  LDG.E R20, desc[UR14][R10.64] ;  /* 0x0000000e0a147981 */ /* 0x000ea8000c1e1900 */
[----:B------:R-:W3:Y:S04]  /*0d60*/  LDG.E R21, desc[UR14][R10.64+0xc] ;  /* 0x00000c0e0a157981 */ /* 0x000ee8000c1e1900 */
[----:B------:R-:W4:Y:S04]  /*0d70*/  LDG.E R22, desc[UR14][R10.64+0x4] ;  /* 0x0000040e0a167981 */ /* 0x000f28000c1e1900 */
[----:B------:R-:W4:Y:S01]  /*0d80*/  LDG.E R23, desc[UR14][R10.64+0x10] ;  /* 0x0000100e0a177981 */ /* 0x000f22000c1e1900 */
[C---:B--2---:R-:W-:Y:S01]  /*0d90*/  FADD R24, -R8.reuse, R20 ;  /* 0x0000001408187221 */ /* 0x044fe20000000100 */
[----:B---3--:R-:W-:-:S03]  /*0da0*/  FADD R26, -R8, R21 ;  /* 0x00000015081a7221 */ /* 0x008fc60000000100 */
[----:B------:R-:W-:Y:S01]  /*0db0*/  FMUL R24, R24, R19 ;  /* 0x0000001318187220 */ /* 0x000fe20000400000 */
[----:B----4-:R-:W-:Y:S01]  /*0dc0*/  FADD R25, -R3, R22 ;  /* 0x0000001603197221 */ /* 0x010fe20000000100 */
[----:B------:R-:W-:Y:S01]  /*0dd0*/  FMUL R29, R19, R26 ;  /* 0x0000001a131d7220 */ /* 0x000fe20000400000 */
[----:B------:R-:W-:Y:S02]  /*0de0*/  FADD R27, -R3, R23 ;  /* 0x00000017031b7221 */ /* 0x000fe40000000100 */
[----:B------:R-:W-:Y:S02]  /*0df0*/  FFMA R24, R25, R18, -R24 ;  /* 0x0000001219187223 */ /* 0x000fe40000000818 */
[----:B------:R-:W-:-:S04]  /*0e00*/  FFMA R27, R18, R27, -R29 ;  /* 0x0000001b121b7223 */ /* 0x000fc8000000081d */
[----:B------:R-:W-:-:S05]  /*0e10*/  FMUL R24, R24, R27 ;  /* 0x0000001b18187220 */ /* 0x000fca0000400000 */
[----:B------:R-:W-:-:S13]  /*0e20*/  FSETP.GTU.AND P0, PT, R24, RZ, PT ;  /* 0x000000ff1800720b */ /* 0x000fda0003f0c000 */
[----:B------:R-:W-:Y:S05]  /*0e30*/  @P0 BRA `(.L_x_97) ;  /* 0x0000000000980947 */ /* 0x000fea0003800000 */
[----:B------:R-:W-:Y:S01]  /*0e40*/  FADD R10, -R22, R23 ;  /* 0x00000017160a7221 */ /* 0x000fe20000000100 */
[--C-:B------:R-:W-:Y:S01]  /*0e50*/  FADD R11, R8, -R20.reuse ;  /* 0x80000014080b7221 */ /* 0x100fe20000000000 */
[----:B------:R-:W-:-:S03]  /*0e60*/  FADD R27, R15, -R20 ;  /* 0x800000140f1b7221 */ /* 0x000fc60000000000 */
[C---:B------:R-:W-:Y:S01]  /*0e70*/  FMUL R25, R10.reuse, R11 ;  /* 0x0000000b0a197220 */ /* 0x040fe20000400000 */
[----:B------:R-:W-:Y:S01]  /*0e80*/  FMUL R24, R10, R27 ;  /* 0x0000001b0a187220 */ /* 0x000fe20000400000 */
[----:B------:R-:W-:Y:S01]  /*0e90*/  FADD R10, -R20, R21 ;  /* 0x00000015140a7221 */ /* 0x000fe20000000100 */
[--C-:B------:R-:W-:Y:S01]  /*0ea0*/  FADD R11, R3, -R22.reuse ;  /* 0x80000016030b7221 */ /* 0x100fe20000000000 */
        /* <DEDUP_REMOVED lines=30> */
[----:B------:R-:W-:Y:S05]  /*1090*/  @P0 BRA !P1, `(.L_x_94) ;  /* 0x0000000000580947 */ /* 0x000fea0004800000 */
.L_x_97:
[----:B------:R-:W-:-:S05]  /*10a0*/  VIADD R17, R17, 0x1 ;  /* 0x0000000111117836 */ /* 0x000fca0000000000 */
[----:B------:R-:W-:-:S13]  /*10b0*/  ISETP.NE.AND P0, PT, R17, R14, PT ;  /* 0x0000000e1100720c */ /* 0x000fda0003f05270 */
[----:B------:R-:W-:Y:S05]  /*10c0*/  @P0 BRA `(.L_x_98) ;  /* 0xfffffffc001c0947 */ /* 0x000fea000383ffff */
.L_x_96:
[----:B------:R-:W-:-:S05]  /*10d0*/  VIADD R13, R13, 0x1 ;  /* 0x000000010d0d7836 */ /* 0x000fca0000000000 */
[----:B------:R-:W-:-:S13]  /*10e0*/  ISETP.NE.AND P0, PT, R13, R12, PT ;  /* 0x0000000c0d00720c */ /* 0x000fda0003f05270 */
[----:B------:R-:W-:Y:S05]  /*10f0*/  @P0 BRA `(.L_x_99) ;  /* 0xfffffff800d80947 */ /* 0x000fea000383ffff */
.L_x_95:
[----:B------:R-:W-:Y:S01]  /*1100*/  IMAD.U32 R12, RZ, RZ, UR8 ;  /* 0x00000008ff0c7e24 */ /* 0x000fe2000f8e00ff */
[----:B------:R-:W-:Y:S01]  /*1110*/  MOV R13, UR9 ;  /* 0x00000009000d7c02 */ /* 0x000fe20008000f00 */
[----:B------:R-:W0:Y:S04]  /*1120*/  LDCU.64 UR8, c[0x0][0x380] ;  /* 0x00007000ff0877ac */ /* 0x000e280008000a00 */
[----:B------:R-:W2:Y:S01]  /*1130*/  LDG.E R12, desc[UR14][R12.64+0x8] ;  /* 0x0000080e0c0c7981 */ /* 0x000ea2000c1e1900 */
[----:B------:R-:W1:Y:S08]  /*1140*/  LDC.64 R4, c[0x4][0x78] ;  /* 0x01001e00ff047b82 */ /* 0x000e700000000a00 */
[----:B------:R-:W3:Y:S01]  /*1150*/  LDC.64 R6, c[0x4][0x88] ;  /* 0x01002200ff067b82 */ /* 0x000ee20000000a00 */
[----:B0-----:R-:W-:-:S06]  /*1160*/  UIMAD.WIDE.U32 UR8, UR10, 0x4, UR8 ;  /* 0x000000040a0878a5 */ /* 0x001fcc000f8e0008 */
[----:B------:R-:W-:Y:S02]  /*1170*/  IMAD.U32 R10, RZ, RZ, UR8 ;  /* 0x00000008ff0a7e24 */ /* 0x000fe4000f8e00ff */
[----:B------:R-:W-:Y:S01]  /*1180*/  IMAD.U32 R11, RZ, RZ, UR9 ;  /* 0x00000009ff0b7e24 */ /* 0x000fe2000f8e00ff */
[----:B--2---:R-:W-:-:S05]  /*1190*/  I2FP.F32.S32 R15, R12 ;  /* 0x0000000c000f7245 */ /* 0x004fca0000201400 */
[----:B------:R0:W-:Y:S04]  /*11a0*/  STG.E desc[UR14][R10.64], R15 ;  /* 0x0000000f0a007986 */ /* 0x0001e8000c10190e */
[----:B-1----:R-:W2:Y:S04]  /*11b0*/  LDG.E.64 R4, desc[UR14][R4.64] ;  /* 0x0000000e04047981 */ /* 0x002ea8000c1e1b00 */
[----:B---3--:R0:W5:Y:S01]  /*11c0*/  LDG.E R2, desc[UR14][R6.64] ;  /* 0x0000000e06027981 */ /* 0x008162000c1e1900 */
[----:B------:R-:W-:Y:S01]  /*11d0*/  IMAD.MOV.U32 R9, RZ, RZ, R0 ;  /* 0x000000ffff097224 */ /* 0x000fe200078e0000 */
[----:B--2---:R-:W-:-:S02]  /*11e0*/  R2UR UR12, R4 ;  /* 0x00000000040c72ca */ /* 0x004fc400000e0000 */
[----:B0-----:R-:W-:-:S15]  /*11f0*/  R2UR UR13, R5 ;  /* 0x00000000050d72ca */ /* 0x001fde00000e0000 */
.L_x_94:
[----:B------:R-:W-:-:S06]  /*1200*/  UIADD3 UR6, UPT, UPT, UR6, 0x1, URZ ;  /* 0x0000000106067890 */ /* 0x000fcc000fffe0ff */
[----:B-----5:R-:W-:-:S13]  /*1210*/  ISETP.LE.AND P0, PT, R2, UR6, PT ;  /* 0x0000000602007c0c */ /* 0x020fda000bf03270 */
[----:B------:R-:W-:Y:S05]  /*1220*/  @!P0 BRA `(.L_x_100) ;  /* 0xfffffff400fc8947 */ /* 0x000fea000383ffff */
.L_x_91:
[----:B0-----:R-:W0:Y:S02]  /*1230*/  LDC.64 R2, c[0x4][0x98] ;  /* 0x01002600ff027b82 */ /* 0x001e240000000a00 */
[----:B0-----:R-:W2:Y:S01]  /*1240*/  LDG.E R2, desc[UR14][R2.64] ;  /* 0x0000000e02027981 */ /* 0x001ea2000c1e1900 */
[----:B------:R-:W-:-:S06]  /*1250*/  UIADD3 UR5, UPT, UPT, UR5, 0x1, URZ ;  /* 0x0000000105057890 */ /* 0x000fcc000fffe0ff */
[C---:B--2---:R-:W-:Y:S02]  /*1260*/  ISETP.LE.AND P0, PT, R2.reuse, UR5, PT ;  /* 0x0000000502007c0c */ /* 0x044fe4000bf03270 */
[----:B------:R-:W-:-:S11]  /*1270*/  R2UR UR6, R2 ;  /* 0x00000000020672ca */ /* 0x000fd600000e0000 */
[----:B------:R-:W-:Y:S05]  /*1280*/  @!P0 BRA `(.L_x_101) ;  /* 0xffffffec008c8947 */ /* 0x000fea000383ffff */
.L_x_79:
[----:B------:R-:W-:-:S04]  /*1290*/  UIADD3 UR4, UPT, UPT, UR4, 0x1, URZ ;  /* 0x0000000104047890 */ /* 0x000fc8000fffe0ff */
[----:B------:R-:W-:-:S09]  /*12a0*/  UISETP.GE.AND UP0, UPT, UR4, UR6, UPT ;  /* 0x000000060400728c */ /* 0x000fd2000bf06270 */
[----:B------:R-:W-:Y:S05]  /*12b0*/  BRA.U !UP0, `(.L_x_102) ;  /* 0xffffffed08707547 */ /* 0x000fea000b83ffff */
[----:B------:R-:W-:Y:S05]  /*12c0*/  EXIT ;  /* 0x000000000000794d */ /* 0x000fea0003800000 */
        .weak           $__internal_3_$__cuda_sm20_sqrt_rn_f32_slowpath
        .type           $__internal_3_$__cuda_sm20_sqrt_rn_f32_slowpath,@function
        .size           $__internal_3_$__cuda_sm20_sqrt_rn_f32_slowpath,($__internal_4_$__cuda_sm3x_div_rn_noftz_f32_slowpath - $__internal_3_$__cuda_sm20_sqrt_rn_f32_slowpath)
$__internal_3_$__cuda_sm20_sqrt_rn_f32_slowpath:
        /* <DEDUP_REMOVED lines=11> */
[----:B------:R-:W-:Y:S01]  /*1380*/  @!P0 IMAD.MOV.U32 R5, RZ, RZ, R0 ;  /* 0x000000ffff058224 */ /* 0x000fe200078e0000 */
[----:B------:R-:W-:Y:S06]  /*1390*/  @!P0 BRA `(.L_x_103) ;  /* 0x0000000000208947 */ /* 0x000fec0003800000 */
[----:B------:R-:W-:-:S04]  /*13a0*/  FFMA R0, R0, 1.84467440737095516160e+19, RZ ;  /* 0x5f80000000007823 */ /* 0x000fc800000000ff */
[----:B------:R-:W0:Y:S02]  /*13b0*/  MUFU.RSQ R5, R0 ;  /* 0x0000000000057308 */ /* 0x000e240000001400 */
[----:B0-----:R-:W-:Y:S01]  /*13c0*/  FMUL.FTZ R7, R0, R5 ;  /* 0x0000000500077220 */ /* 0x001fe20000410000 */
[----:B------:R-:W-:-:S03]  /*13d0*/  FMUL.FTZ R5, R5, 0.5 ;  /* 0x3f00000005057820 */ /* 0x000fc60000410000 */
[----:B------:R-:W-:-:S04]  /*13e0*/  FADD.FTZ R6, -R7, -RZ ;  /* 0x800000ff07067221 */ /* 0x000fc80000010100 */
[----:B------:R-:W-:-:S04]  /*13f0*/  FFMA R6, R7, R6, R0 ;  /* 0x0000000607067223 */ /* 0x000fc80000000000 */
[----:B------:R-:W-:-:S04]  /*1400*/  FFMA R5, R6, R5, R7 ;  /* 0x0000000506057223 */ /* 0x000fc80000000007 */
[----:B------:R-:W-:-:S07]  /*1410*/  FMUL.FTZ R5, R5, 2.3283064365386962891e-10 ;  /* 0x2f80000005057820 */ /* 0x000fce0000410000 */
.L_x_103:
[----:B------:R-:W-:Y:S01]  /*1420*/  MOV R6, R10 ;  /* 0x0000000a00067202 */ /* 0x000fe20000000f00 */
[----:B------:R-:W-:-:S04]  /*1430*/  IMAD.MOV.U32 R7, RZ, RZ, 0x0 ;  /* 0x00000000ff077424 */ /* 0x000fc800078e00ff */
[----:B------:R-:W-:Y:S05]  /*1440*/  RET.REL.NODEC R6 `(spm1) ;  /* 0xffffffe806ec7950 */ /* 0x000fea0003c3ffff */
        .weak           $__internal_4_$__cuda_sm3x_div_rn_noftz_f32_slowpath
        .type           $__internal_4_$__cuda_sm3x_div_rn_noftz_f32_slowpath,@function
        .size           $__internal_4_$__cuda_sm3x_div_rn_noftz_f32_slowpath,(.L_x_335 - $__internal_4_$__cuda_sm3x_div_rn_noftz_f32_slowpath)
$__internal_4_$__cuda_sm3x_div_rn_noftz_f32_slowpath:
[----:B------:R-:W-:Y:S01]  /*1450*/  USHF.R.U32.HI UR6, URZ, 0x17, UR7 ;  /* 0x00000017ff067899 */ /* 0x000fe20008011607 */
[----:B------:R-:W-:Y:S01]  /*1460*/  SHF.R.U32.HI R11, RZ, 0x17, R0 ;  /* 0x00000017ff0b7819 */ /* 0x000fe20000011600 */
[----:B------:R-:W-:Y:S02]  /*1470*/  IMAD.U32 R21, RZ, RZ, UR7 ;  /* 0x00000007ff157e24 */ /* 0x000fe4000f8e00ff */
[----:B------:R-:W-:Y:S01]  /*1480*/  ULOP3.LUT UR6, UR6, 0xff, URZ, 0xc0, !UPT ;  /* 0x000000ff06067892 */ /* 0x000fe2000f8ec0ff */
[----:B------:R-:W-:-:S05]  /*1490*/  LOP3.LUT R11, R11, 0xff, RZ, 0xc0, !PT ;  /* 0x000000ff0b0b7812 */ /* 0x000fca00078ec0ff */
[----:B------:R-:W-:Y:S02]  /*14a0*/  IMAD.U32 R2, RZ, RZ, UR6 ;  /* 0x00000006ff027e24 */ /* 0x000fe4000f8e00ff */
[----:B------:R-:W-:-:S03]  /*14b0*/  VIADD R22, R11, 0xffffffff ;  /* 0xffffffff0b167836 */ /* 0x000fc60000000000 */
[----:B------:R-:W-:Y:S02]  /*14c0*/  IADD3 R2, PT, PT, R2, -0x1, RZ ;  /* 0xffffffff02027810 */ /* 0x000fe40007ffe0ff */
[----:B------:R-:W-:-:S04]  /*14d0*/  ISETP.GT.U32.AND P0, PT, R22, 0xfd, PT ;  /* 0x000000fd1600780c */ /* 0x000fc80003f04070 */
[----:B------:R-:W-:-:S13]  /*14e0*/  ISETP.GT.U32.OR P0, PT, R2, 0xfd, P0 ;  /* 0x000000fd0200780c */ /* 0x000fda0000704470 */
[----:B------:R-:W-:Y:S01]  /*14f0*/  @!P0 IMAD.MOV.U32 R20, RZ, RZ, RZ ;  /* 0x000000ffff148224 */ /* 0x000fe200078e00ff */
[----:B------:R-:W-:Y:S06]  /*1500*/  @!P0 BRA `(.L_x_104) ;  /* 0x00000000006c8947 */ /* 0x000fec0003800000 */
[----:B------:R-:W-:Y:S01]  /*1510*/  IMAD.U32 R20, RZ, RZ, UR7 ;  /* 0x00000007ff147e24 */ /* 0x000fe2000f8e00ff */
[----:B------:R-:W-:-:S04]  /*1520*/  FSETP.GTU.FTZ.AND P1, PT, |R0|, +INF , PT ;  /* 0x7f8000000000780b */ /* 0x000fc80003f3c200 */
[----:B------:R-:W-:-:S04]  /*1530*/  FSETP.GTU.FTZ.AND P0, PT, |R20|, +INF , PT ;  /* 0x7f8000001400780b */ /* 0x000fc80003f1c200 */
[----:B------:R-:W-:-:S13]  /*1540*/  PLOP3.LUT P0, PT, P0, P1, PT, 0xf8, 0x8f ;  /* 0x00000000008f781c */ /* 0x000fda0000703f70 */
[----:B------:R-:W-:Y:S05]  /*1550*/  @P0 BRA `(.L_x_105) ;  /* 0x0000000400540947 */ /* 0x000fea0003800000 */
[----:B------:R-:W-:-:S13]  /*1560*/  LOP3.LUT P0, RZ, R0, 0x7fffffff, R21, 0xc8, !PT ;  /* 0x7fffffff00ff7812 */ /* 0x000fda000780c815 */
[----:B------:R-:W-:Y:S05]  /*1570*/  @!P0 BRA `(.L_x_106) ;  /* 0x0000000400448947 */ /* 0x000fea0003800000 */
[----:B------:R-:W-:Y:S01]  /*1580*/  IMAD.U32 R23, RZ, RZ, UR7 ;  /* 0x00000007ff177e24 */ /* 0x000fe2000f8e00ff */
[----:B------:R-:W-:Y:S02]  /*1590*/  FSETP.NEU.FTZ.AND P1, PT, |R0|, +INF , PT ;  /* 0x7f8000000000780b */ /* 0x000fe40003f3d200 */
[----:B------:R-:W-:Y:S02]  /*15a0*/  MOV R20, UR7 ;  /* 0x0000000700147c02 */ /* 0x000fe40008000f00 */
        /* <DEDUP_REMOVED lines=10> */
[----:B------:R-:W-:Y:S02]  /*1650*/  ISETP.GE.AND P1, PT, R22, RZ, PT ;  /* 0x000000ff1600720c */ /* 0x000fe40003f26270 */
[----:B------:R-:W-:-:S09]  /*1660*/  MOV R2, UR7 ;  /* 0x0000000700027c02 */ /* 0x000fd20008000f00 */
[----:B------:R-:W-:Y:S02]  /*1670*/  @P0 IMAD.MOV.U32 R20, RZ, RZ, RZ ;  /* 0x000000ffff140224 */ /* 0x000fe400078e00ff */
[----:B------:R-:W-:Y:S01]  /*1680*/  @!P0 FFMA R21, R2, 1.84467440737095516160e+19, RZ ;  /* 0x5f80000002158823 */ /* 0x000fe200000000ff */
[----:B------:R-:W-:Y:S02]  /*1690*/  @!P0 IMAD.MOV.U32 R20, RZ, RZ, -0x40 ;  /* 0xffffffc0ff148424 */ /* 0x000fe400078e00ff */
[----:B------:R-:W-:Y:S02]  /*16a0*/  @!P1 FFMA R0, R0, 1.84467440737095516160e+19, RZ ;  /* 0x5f80000000009823 */ /* 0x000fe400000000ff */
[----:B------:R-:W-:-:S07]  /*16b0*/  @!P1 VIADD R20, R20, 0x40 ;  /* 0x0000004014149836 */ /* 0x000fce0000000000 */
.L_x_104:
[----:B------:R-:W-:Y:S01]  /*16c0*/  LEA R23, R11, 0xc0800000, 0x17 ;  /* 0xc08000000b177811 */ /* 0x000fe200078eb8ff */
[----:B------:R-:W-:-:S03]  /*16d0*/  IMAD.U32 R2, RZ, RZ, UR6 ;  /* 0x00000006ff027e24 */ /* 0x000fc6000f8e00ff */
[----:B------:R-:W-:Y:S01]  /*16e0*/  IADD3 R24, PT, PT, -R23, R0, RZ ;  /* 0x0000000017187210 */ /* 0x000fe20007ffe1ff */
[----:B------:R-:W-:-:S03]  /*16f0*/  VIADD R2, R2, 0xffffff81 ;  /* 0xffffff8102027836 */ /* 0x000fc60000000000 */
[----:B------:R-:W0:Y:S01]  /*1700*/  MUFU.RCP R22, R24 ;  /* 0x0000001800167308 */ /* 0x000e220000001000 */
[----:B------:R-:W-:Y:S01]  /*1710*/  FADD.FTZ R23, -R24, -RZ ;  /* 0x800000ff18177221 */ /* 0x000fe20000010100 */
[C---:B------:R-:W-:Y:S01]  /*1720*/  IMAD R0, R2.reuse, -0x800000, R21 ;  /* 0xff80000002007824 */ /* 0x040fe200078e0215 */
[----:B------:R-:W-:-:S04]  /*1730*/  IADD3 R11, PT, PT, R2, 0x7f, -R11 ;  /* 0x0000007f020b7810 */ /* 0x000fc80007ffe80b */
[----:B------:R-:W-:Y:S01]  /*1740*/  IADD3 R11, PT, PT, R11, R20, RZ ;  /* 0x000000140b0b7210 */ /* 0x000fe20007ffe0ff */
        /* <DEDUP_REMOVED lines=22> */
[C---:B------:R-:W-:Y:S02]  /*18b0*/  ISETP.NE.AND P1, PT, R2.reuse, RZ, PT ;  /* 0x000000ff0200720c */ /* 0x040fe40003f25270 */
[----:B------:R-:W-:Y:S01]  /*18c0*/  LOP3.LUT R20, R11, 0x7fffff, RZ, 0xc0, !PT ;  /* 0x007fffff0b147812 */ /* 0x000fe200078ec0ff */
[CCC-:B------:R-:W-:Y:S01]  /*18d0*/  FFMA.RP R11, R21.reuse, R23.reuse, R22.reuse ;  /* 0x00000017150b7223 */ /* 0x1c0fe20000008016 */
[----:B------:R-:W-:Y:S01]  /*18e0*/  FFMA.RM R22, R21, R23, R22 ;  /* 0x0000001715167223 */ /* 0x000fe20000004016 */
[----:B------:R-:W-:Y:S01]  /*18f0*/  IADD3 R21, PT, PT, R2, 0x20, RZ ;  /* 0x0000002002157810 */ /* 0x000fe20007ffe0ff */
[----:B------:R-:W-:Y:S01]  /*1900*/  IMAD.MOV R2, RZ, RZ, -R2 ;  /* 0x000000ffff027224 */ /* 0x000fe200078e0a02 */
[----:B------:R-:W-:-:S02]  /*1910*/  LOP3.LUT R20, R20, 0x800000, RZ, 0xfc, !PT ;  /* 0x0080000014147812 */ /* 0x000fc400078efcff */
        /* <DEDUP_REMOVED lines=9> */
[----:B------:R-:W-:-:S05]  /*19b0*/  LOP3.LUT R2, R2, R11, RZ, 0xc0, !PT ;  /* 0x0000000b02027212 */ /* 0x000fca00078ec0ff */
[----:B------:R-:W-:-:S05]  /*19c0*/  IMAD.IADD R21, R21, 0x1, R2 ;  /* 0x0000000115157824 */ /* 0x000fca00078e0202 */
[----:B------:R-:W-:Y:S01]  /*19d0*/  LOP3.LUT R0, R21, R0, RZ, 0xfc, !PT ;  /* 0x0000000015007212 */ /* 0x000fe200078efcff */
[----:B------:R-:W-:Y:S06]  /*19e0*/  BRA `(.L_x_111) ;  /* 0x0000000000347947 */ /* 0x000fec0003800000 */
.L_x_110:
[----:B------:R-:W-:-:S04]  /*19f0*/  LOP3.LUT R0, R0, 0x80000000, RZ, 0xc0, !PT ;  /* 0x8000000000007812 */ /* 0x000fc800078ec0ff */
[----:B------:R-:W-:Y:S01]  /*1a00*/  LOP3.LUT R0, R0, 0x7f800000, RZ, 0xfc, !PT ;  /* 0x7f80000000007812 */ /* 0x000fe200078efcff */
[----:B------:R-:W-:Y:S06]  /*1a10*/  BRA `(.L_x_111) ;  /* 0x0000000000287947 */ /* 0x000fec0003800000 */
.L_x_109:
[----:B------:R-:W-:Y:S01]  /*1a20*/  LEA R0, R11, R0, 0x17 ;  /* 0x000000000b007211 */ /* 0x000fe200078eb8ff */
[----:B------:R-:W-:Y:S06]  /*1a30*/  BRA `(.L_x_111) ;  /* 0x0000000000207947 */ /* 0x000fec0003800000 */
.L_x_108:
[----:B------:R-:W-:-:S04]  /*1a40*/  LOP3.LUT R0, R0, 0x80000000, R21, 0x48, !PT ;  /* 0x8000000000007812 */ /* 0x000fc800078e4815 */
[----:B------:R-:W-:Y:S01]  /*1a50*/  LOP3.LUT R0, R0, 0x7f800000, RZ, 0xfc, !PT ;  /* 0x7f80000000007812 */ /* 0x000fe200078efcff */
[----:B------:R-:W-:Y:S06]  /*1a60*/  BRA `(.L_x_111) ;  /* 0x0000000000147947 */ /* 0x000fec0003800000 */
.L_x_107:
[----:B------:R-:W-:Y:S01]  /*1a70*/  LOP3.LUT R0, R0, 0x80000000, R21, 0x48, !PT ;  /* 0x8000000000007812 */ /* 0x000fe200078e4815 */
[----:B------:R-:W-:Y:S06]  /*1a80*/  BRA `(.L_x_111) ;  /* 0x00000000000c7947 */ /* 0x000fec0003800000 */
.L_x_106:
[----:B------:R-:W0:Y:S01]  /*1a90*/  MUFU.RSQ R0, -QNAN ;  /* 0xffc0000000007908 */ /* 0x000e220000001400 */
[----:B------:R-:W-:Y:S05]  /*1aa0*/  BRA `(.L_x_111) ;  /* 0x0000000000047947 */ /* 0x000fea0003800000 */
.L_x_105:
[----:B------:R-:W-:-:S07]  /*1ab0*/  FADD.FTZ R0, R0, UR7 ;  /* 0x0000000700007e21 */ /* 0x000fce0008010000 */
.L_x_111:
[----:B------:R-:W-:-:S04]  /*1ac0*/  IMAD.MOV.U32 R11, RZ, RZ, 0x0 ;  /* 0x00000000ff0b7424 */ /* 0x000fc800078e00ff */
[----:B0-----:R-:W-:Y:S05]  /*1ad0*/  RET.REL.NODEC R10 `(spm1) ;  /* 0xffffffe40a487950 */ /* 0x001fea0003c3ffff */
.L_x_112:
        /* <DEDUP_REMOVED lines=10> */
.L_x_335:


//--------------------- .text.dijkstra            --------------------------
	.section	.text.dijkstra,"ax",@progbits
	.align	128
        .global         dijkstra
        .type           dijkstra,@function
        .size           dijkstra,(.L_x_351 - dijkstra)
        .other          dijkstra,@"STO_CUDA_ENTRY STV_DEFAULT"
dijkstra:
.text.dijkstra:
[----:B------:R-:W0:Y:S08]  /*0000*/  LDC R1, c[0x0][0x37c] ;  /* 0x0000df00ff017b82 */ /* 0x000e300000000800 */
[----:B------:R-:W1:Y:S01]  /*0010*/  LDC.64 R4, c[0x4][0x88] ;  /* 0x01002200ff047b82 */ /* 0x000e620000000a00 */
[----:B------:R-:W1:Y:S01]  /*0020*/  LDCU.64 UR36, c[0x0][0x358] ;  /* 0x00006b00ff2477ac */ /* 0x000e620008000a00 */
[----:B0-----:R-:W-:-:S06]  /*0030*/  VIADD R1, R1, 0xfffffff0 ;  /* 0xfffffff001017836 */ /* 0x001fcc0000000000 */
[----:B------:R-:W0:Y:S08]  /*0040*/  LDC.64 R6, c[0x0][0x380] ;  /* 0x0000e000ff067b82 */ /* 0x000e300000000a00 */
[----:B------:R-:W2:Y:S01]  /*0050*/  LDC.64 R8, c[0x4][0x50] ;  /* 0x01001400ff087b82 */ /* 0x000ea20000000a00 */
[----:B-1----:R-:W0:Y:S07]  /*0060*/  LDG.E R3, desc[UR36][R4.64] ;  /* 0x0000002404037981 */ /* 0x002e2e000c1e1900 */
[----:B------:R-:W1:Y:S01]  /*0070*/  LDC.64 R10, c[0x0][0x388] ;  /* 0x0000e200ff0a7b82 */ /* 0x000e620000000a00 */
[----:B------:R-:W3:Y:S01]  /*0080*/  LDCU UR4, c[0x0][0x2f8] ;  /* 0x00005f00ff0477ac */ /* 0x000ee20008000800 */
[----:B0-----:R-:W-:-:S04]  /*0090*/  IMAD.WIDE R6, R3, 0x4, R6 ;  /* 0x0000000403067825 */ /* 0x001fc800078e0206 */
[C---:B------:R-:W-:Y:S02]  /*00a0*/  VIADD R16, R3.reuse, 0xffffffff ;  /* 0xffffffff03107836 */ /* 0x040fe40000000000 */
[----:B--2---:R-:W-:-:S03]  /*00b0*/  IMAD.WIDE R8, R3, 0x4, R8 ;  /* 0x0000000403087825 */ /* 0x004fc600078e0208 */
[----:B------:R0:W-:Y:S01]  /*00c0*/  STG.E desc[UR36][R6.64+-0x4], R16 ;  /* 0xfffffc1006007986 */ /* 0x0001e2000c101924 */
[----:B-1----:R-:W-:-:S03]  /*00d0*/  IMAD.WIDE R10, R3, 0x4, R10 ;  /* 0x00000004030a7825 */ /* 0x002fc600078e020a */
[----:B------:R0:W-:Y:S04]  /*00e0*/  STG.E desc[UR36][R8.64+-0x4], RZ ;  /* 0xfffffcff08007986 */ /* 0x0001e8000c101924 */
[----:B------:R0:W-:Y:S04]  /*00f0*/  STG.E desc[UR36][R10.64+-0x4], RZ ;  /* 0xfffffcff0a007986 */ /* 0x0001e8000c101924 */
[----:B------:R-:W2:Y:S01]  /*0100*/  LDG.E R22, desc[UR36][R4.64] ;  /* 0x0000002404167981 */ /* 0x000ea2000c1e1900 */
[----:B------:R-:W1:Y:S01]  /*0110*/  LDCU UR5, c[0x0][0x2fc] ;  /* 0x00005f80ff0577ac */ /* 0x000e620008000800 */
[----:B---3--:R-:W-:-:S05]  /*0120*/  IADD3 R18, P1, PT, R1, UR4, RZ ;  /* 0x0000000401127c10 */ /* 0x008fca000ff3e0ff */
[----:B-1----:R-:W-:Y:S01]  /*0130*/  IMAD.X R2, RZ, RZ, UR5, P1 ;  /* 0x00000005ff027e24 */ /* 0x002fe200088e06ff */
[----:B--2---:R-:W-:-:S13]  /*0140*/  ISETP.GE.AND P0, PT, R22, 0x2, PT ;  /* 0x000000021600780c */ /* 0x004fda0003f06270 */
[----:B0-----:R-:W-:Y:S05]  /*0150*/  @!P0 BRA `(.L_x_113) ;  /* 0x0000000800208947 */ /* 0x001fea0003800000 */
[----:B------:R-:W-:-:S05]  /*0160*/  UMOV UR4, URZ ;  /* 0x000000ff00047c82 */ /* 0x000fca0008000000 */
.L_x_126:
[----:B------:R-:W-:-:S13]  /*0170*/  ISETP.GE.AND P0, PT, R22, 0x1, PT ;  /* 0x000000011600780c */ /* 0x000fda0003f06270 */
[----:B-1234-:R-:W-:Y:S05]  /*0180*/  @!P0 BRA `(.L_x_114) ;  /* 0x0000000400308947 */ /* 0x01efea0003800000 */
[----:B------:R-:W0:Y:S01]  /*0190*/  LDCU UR5, c[0x3][0x48] ;  /* 0x00c00900ff0577ac */ /* 0x000e220008000800 */
[C---:B------:R-:W-:Y:S01]  /*01a0*/  ISETP.GE.U32.AND P0, PT, R22.reuse, 0x4, PT ;  /* 0x000000041600780c */ /* 0x040fe20003f06070 */
[----:B------:R-:W-:Y:S01]  /*01b0*/  IMAD.MOV.U32 R3, RZ, RZ, RZ ;  /* 0x000000ffff037224 */ /* 0x000fe200078e00ff */
[----:B------:R-:W-:Y:S01]  /*01c0*/  LOP3.LUT R13, R22, 0x3, RZ, 0xc0, !PT ;  /* 0x00000003160d7812 */ /* 0x000fe200078ec0ff */
[----:B0-----:R-:W-:-:S10]  /*01d0*/  IMAD.U32 R10, RZ, RZ, UR5 ;  /* 0x00000005ff0a7e24 */ /* 0x001fd4000f8e00ff */
[----:B------:R-:W-:Y:S05]  /*01e0*/  @!P0 BRA `(.L_x_115) ;  /* 0x00000000009c8947 */ /* 0x000fea0003800000 */
[----:B------:R-:W0:Y:S01]  /*01f0*/  LDC.64 R4, c[0x4][0x50] ;  /* 0x01001400ff047b82 */ /* 0x000e220000000a00 */
[----:B------:R-:W-:Y:S01]  /*0200*/  LOP3.LUT R3, R22, 0x7ffffffc, RZ, 0xc0, !PT ;  /* 0x7ffffffc16037812 */ /* 0x000fe200078ec0ff */
[----:B------:R-:W-:Y:S01]  /*0210*/  IMAD.MOV.U32 R11, RZ, RZ, RZ ;  /* 0x000000ffff0b7224 */ /* 0x000fe200078e00ff */
[----:B------:R-:W-:Y:S01]  /*0220*/  MOV R10, UR5 ;  /* 0x00000005000a7c02 */ /* 0x000fe20008000f00 */
[----:B------:R-:W1:Y:S06]  /*0230*/  LDCU.64 UR6, c[0x4][0x58] ;  /* 0x01000b00ff0677ac */ /* 0x000e6c0008000a00 */
.L_x_120:
[----:B-1----:R-:W-:-:S05]  /*0240*/  IADD3 R6, P0, PT, R11, UR6, RZ ;  /* 0x000000060b067c10 */ /* 0x002fca000ff1e0ff */
[----:B------:R-:W-:-:S05]  /*0250*/  IMAD.X R7, RZ, RZ, UR7, P0 ;  /* 0x00000007ff077e24 */ /* 0x000fca00080e06ff */
[----:B------:R-:W2:Y:S04]  /*0260*/  LDG.E.U8 R14, desc[UR36][R6.64] ;  /* 0x00000024060e7981 */ /* 0x000ea8000c1e1100 */
[----:B------:R-:W3:Y:S04]  /*0270*/  LDG.E.U8 R8, desc[UR36][R6.64+0x1] ;  /* 0x0000012406087981 */ /* 0x000ee8000c1e1100 */
[----:B------:R-:W4:Y:S04]  /*0280*/  LDG.E.U8 R9, desc[UR36][R6.64+0x2] ;  /* 0x0000022406097981 */ /* 0x000f28000c1e1100 */
[----:B------:R-:W5:Y:S01]  /*0290*/  LDG.E.U8 R12, desc[UR36][R6.64+0x3] ;  /* 0x00000324060c7981 */ /* 0x000f62000c1e1100 */
[----:B--2---:R-:W-:-:S02]  /*02a0*/  ISETP.NE.AND P3, PT, R14, RZ, PT ;  /* 0x000000ff0e00720c */ /* 0x004fc40003f65270 */
[----:B---3--:R-:W-:Y:S02]  /*02b0*/  ISETP.NE.AND P0, PT, R8, RZ, PT ;  /* 0x000000ff0800720c */ /* 0x008fe40003f05270 */
[----:B----4-:R-:W-:Y:S01]  /*02c0*/  ISETP.NE.AND P1, PT, R9, RZ, PT ;  /* 0x000000ff0900720c */ /* 0x010fe20003f25270 */
[----:B0-----:R-:W-:Y:S01]  /*02d0*/  IMAD.WIDE.U32 R8, R11, 0x4, R4 ;  /* 0x000000040b087825 */ /* 0x001fe200078e0004 */
[----:B-----5:R-:W-:-:S07]  /*02e0*/  ISETP.NE.AND P2, PT, R12, RZ, PT ;  /* 0x000000ff0c00720c */ /* 0x020fce0003f45270 */
[----:B------:R-:W-:Y:S06]  /*02f0*/  @P3 BRA `(.L_x_116) ;  /* 0x0000000000103947 */ /* 0x000fec0003800000 */
[----:B------:R-:W2:Y:S02]  /*0300*/  LDG.E R7, desc[UR36][R8.64] ;  /* 0x0000002408077981 */ /* 0x000ea4000c1e1900 */
[----:B--2---:R-:W-:-:S13]  /*0310*/  FSETP.GTU.AND P3, PT, R7, R10, PT ;  /* 0x0000000a0700720b */ /* 0x004fda0003f6c000 */
[----:B------:R-:W-:Y:S02]  /*0320*/  @!P3 IMAD.MOV.U32 R10, RZ, RZ, R7 ;  /* 0x000000ffff0ab224 */ /* 0x000fe400078e0007 */
[----:B------:R-:W-:-:S07]  /*0330*/  @!P3 IMAD.MOV.U32 R0, RZ, RZ, R11 ;  /* 0x000000ffff00b224 */ /* 0x000fce00078e000b */
.L_x_116:
[----:B------:R-:W-:Y:S05]  /*0340*/  @P0 BRA `(.L_x_117) ;  /* 0x0000000000100947 */ /* 0x000fea0003800000 */
[----:B------:R-:W2:Y:S02]  /*0350*/  LDG.E R7, desc[UR36][R8.64+0x4] ;  /* 0x0000042408077981 */ /* 0x000ea4000c1e1900 */
[----:B--2---:R-:W-:-:S13]  /*0360*/  FSETP.GTU.AND P0, PT, R7, R10, PT ;  /* 0x0000000a0700720b */ /* 0x004fda0003f0c000 */
[----:B------:R-:W-:Y:S02]  /*0370*/  @!P0 IMAD.MOV.U32 R10, RZ, RZ, R7 ;  /* 0x000000ffff0a8224 */ /* 0x000fe400078e0007 */
[----:B------:R-:W-:-:S07]  /*0380*/  @!P0 VIADD R0, R11, 0x1 ;  /* 0x000000010b008836 */ /* 0x000fce0000000000 */
.L_x_117:
[----:B------:R-:W-:Y:S05]  /*0390*/  @P1 BRA `(.L_x_118) ;  /* 0x0000000000101947 */ /* 0x000fea0003800000 */
[----:B------:R-:W2:Y:S02]  /*03a0*/  LDG.E R7, desc[UR36][R8.64+0x8] ;  /* 0x0000082408077981 */ /* 0x000ea4000c1e1900 */
[----:B--2---:R-:W-:-:S13]  /*03b0*/  FSETP.GTU.AND P0, PT, R7, R10, PT ;  /* 0x0000000a0700720b */ /* 0x004fda0003f0c000 */
[----:B------:R-:W-:Y:S01]  /*03c0*/  @!P0 MOV R10, R7 ;  /* 0x00000007000a8202 */ /* 0x000fe20000000f00 */
[----:B------:R-:W-:-:S07]  /*03d0*/  @!P0 VIADD R0, R11, 0x2 ;  /* 0x000000020b008836 */ /* 0x000fce0000000000 */
.L_x_118:
[----:B------:R-:W-:Y:S05]  /*03e0*/  @P2 BRA `(.L_x_119) ;  /* 0x0000000000102947 */ /* 0x000fea0003800000 */
[----:B------:R-:W2:Y:S02]  /*03f0*/  LDG.E R9, desc[UR36][R8.64+0xc] ;  /* 0x00000c2408097981 */ /* 0x000ea4000c1e1900 */
[----:B--2---:R-:W-:-:S13]  /*0400*/  FSETP.GTU.AND P0, PT, R9, R10, PT ;  /* 0x0000000a0900720b */ /* 0x004fda0003f0c000 */
[----:B------:R-:W-:Y:S02]  /*0410*/  @!P0 IMAD.MOV.U32 R10, RZ, RZ, R9 ;  /* 0x000000ffff0a8224 */ /* 0x000fe400078e0009 */
[----:B------:R-:W-:-:S07]  /*0420*/  @!P0 VIADD R0, R11, 0x3 ;  /* 0x000000030b008836 */ /* 0x000fce0000000000 */
.L_x_119:
[----:B------:R-:W-:-:S05]  /*0430*/  VIADD R11, R11, 0x4 ;  /* 0x000000040b0b7836 */ /* 0x000fca0000000000 */
[----:B------:R-:W-:-:S13]  /*0440*/  ISETP.NE.AND P0, PT, R11, R3, PT ;  /* 0x000000030b00720c */ /* 0x000fda0003f05270 */
[----:B------:R-:W-:Y:S05]  /*0450*/  @P0 BRA `(.L_x_120) ;  /* 0xfffffffc00780947 */ /* 0x000fea000383ffff */
.L_x_115:
[----:B------:R-:W-:-:S13]  /*0460*/  ISETP.NE.AND P0, PT, R13, RZ, PT ;  /* 0x000000ff0d00720c */ /* 0x000fda0003f05270 */
[----:B------:R-:W-:Y:S05]  /*0470*/  @!P0 BRA `(.L_x_114) ;  /* 0x0000000000748947 */ /* 0x000fea0003800000 */
[----:B------:R-:W0:Y:S01]  /*0480*/  LDCU.64 UR6, c[0x4][0x58] ;  /* 0x01000b00ff0677ac */ /* 0x000e220008000a00 */
[----:B------:R-:W1:Y:S01]  /*0490*/  LDC.64 R6, c[0x4][0x50] ;  /* 0x01001400ff067b82 */ /* 0x000e620000000a00 */
[----:B0-----:R-:W-:-:S05]  /*04a0*/  IADD3 R4, P0, PT, R3, UR6, RZ ;  /* 0x0000000603047c10 */ /* 0x001fca000ff1e0ff */
[----:B------:R-:W-:-:S05]  /*04b0*/  IMAD.X R5, RZ, RZ, UR7, P0 ;  /* 0x00000007ff057e24 */ /* 0x000fca00080e06ff */
[----:B------:R-:W2:Y:S01]  /*04c0*/  LDG.E.U8 R8, desc[UR36][R4.64] ;  /* 0x0000002404087981 */ /* 0x000ea2000c1e1100 */
[----:B------:R-:W-:Y:S01]  /*04d0*/  ISETP.NE.AND P1, PT, R13, 0x1, PT ;  /* 0x000000010d00780c */ /* 0x000fe20003f25270 */
[----:B-1----:R-:W-:Y:S01]  /*04e0*/  IMAD.WIDE.U32 R6, R3, 0x4, R6 ;  /* 0x0000000403067825 */ /* 0x002fe200078e0006 */
[----:B--2---:R-:W-:-:S13]  /*04f0*/  ISETP.NE.AND P0, PT, R8, RZ, PT ;  /* 0x000000ff0800720c */ /* 0x004fda0003f05270 */
[----:B------:R-:W-:Y:S05]  /*0500*/  @P0 BRA `(.L_x_121) ;  /* 0x0000000000100947 */ /* 0x000fea0003800000 */
[----:B------:R-:W2:Y:S02]  /*0510*/  LDG.E R9, desc[UR36][R6.64] ;  /* 0x0000002406097981 */ /* 0x000ea4000c1e1900 */
[----:B--2---:R-:W-:-:S13]  /*0520*/  FSETP.GTU.AND P0, PT, R9, R10, PT ;  /* 0x0000000a0900720b */ /* 0x004fda0003f0c000 */
[----:B------:R-:W-:Y:S01]  /*0530*/  @!P0 MOV R10, R9 ;  /* 0x00000009000a8202 */ /* 0x000fe20000000f00 */
[----:B------:R-:W-:-:S07]  /*0540*/  @!P0 IMAD.MOV.U32 R0, RZ, RZ, R3 ;  /* 0x000000ffff008224 */ /* 0x000fce00078e0003 */
.L_x_121:
[----:B------:R-:W-:Y:S05]  /*0550*/  @!P1 BRA `(.L_x_114) ;  /* 0x00000000003c9947 */ /* 0x000fea0003800000 */
[----:B------:R-:W2:Y:S01]  /*0560*/  LDG.E.U8 R8, desc[UR36][R4.64+0x1] ;  /* 0x0000012404087981 */ /* 0x000ea2000c1e1100 */
[----:B------:R-:W-:Y:S02]  /*0570*/  ISETP.NE.AND P1, PT, R13, 0x2, PT ;  /* 0x000000020d00780c */ /* 0x000fe40003f25270 */
[----:B--2---:R-:W-:-:S13]  /*0580*/  ISETP.NE.AND P0, PT, R8, RZ, PT ;  /* 0x000000ff0800720c */ /* 0x004fda0003f05270 */
[----:B------:R-:W-:Y:S05]  /*0590*/  @P0 BRA `(.L_x_122) ;  /* 0x0000000000100947 */ /* 0x000fea0003800000 */
[----:B------:R-:W2:Y:S02]  /*05a0*/  LDG.E R9, desc[UR36][R6.64+0x4] ;  /* 0x0000042406097981 */ /* 0x000ea4000c1e1900 */
[----:B--2---:R-:W-:-:S13]  /*05b0*/  FSETP.GTU.AND P0, PT, R9, R10, PT ;  /* 0x0000000a0900720b */ /* 0x004fda0003f0c000 */
[----:B------:R-:W-:Y:S02]  /*05c0*/  @!P0 IMAD.MOV.U32 R10, RZ, RZ, R9 ;  /* 0x000000ffff0a8224 */ /* 0x000fe400078e0009 */
[----:B------:R-:W-:-:S07]  /*05d0*/  @!P0 VIADD R0, R3, 0x1 ;  /* 0x0000000103008836 */ /* 0x000fce0000000000 */
.L_x_122:
[----:B------:R-:W-:Y:S05]  /*05e0*/  @!P1 BRA `(.L_x_114) ;  /* 0x0000000000189947 */ /* 0x000fea0003800000 */
[----:B------:R-:W2:Y:S02]  /*05f0*/  LDG.E.U8 R4, desc[UR36][R4.64+0x2] ;  /* 0x0000022404047981 */ /* 0x000ea4000c1e1100 */
[----:B--2---:R-:W-:-:S13]  /*0600*/  ISETP.NE.AND P0, PT, R4, RZ, PT ;  /* 0x000000ff0400720c */ /* 0x004fda0003f05270 */
[----:B------:R-:W-:Y:S05]  /*0610*/  @P0 BRA `(.L_x_114) ;  /* 0x00000000000c0947 */ /* 0x000fea0003800000 */
[----:B------:R-:W2:Y:S02]  /*0620*/  LDG.E R6, desc[UR36][R6.64+0x8] ;  /* 0x0000082406067981 */ /* 0x000ea4000c1e1900 */
[----:B--2---:R-:W-:-:S13]  /*0630*/  FSETP.GTU.AND P0, PT, R6, R10, PT ;  /* 0x0000000a0600720b */ /* 0x004fda0003f0c000 */
[----:B------:R-:W-:-:S07]  /*0640*/  @!P0 VIADD R0, R3, 0x2 ;  /* 0x0000000203008836 */ /* 0x000fce0000000000 */
.L_x_114:
[----:B------:R-:W0:Y:S01]  /*0650*/  LDC.64 R4, c[0x4][0x58] ;  /* 0x01001600ff047b82 */ /* 0x000e220000000a00 */
[----:B------:R-:W-:Y:S01]  /*0660*/  IMAD.MOV.U32 R3, RZ, RZ, 0x1 ;  /* 0x00000001ff037424 */ /* 0x000fe200078e00ff */
[----:B0-----:R-:W-:-:S04]  /*0670*/  IADD3 R4, P0, PT, R0, R4, RZ ;  /* 0x0000000400047210 */ /* 0x001fc80007f1e0ff */
[----:B------:R-:W-:Y:S02]  /*0680*/  LEA.HI.X.SX32 R5, R0, R5, 0x1, P0 ;  /* 0x0000000500057211 */ /* 0x000fe400000f0eff */
[----:B------:R-:W-:-:S03]  /*0690*/  ISETP.GE.AND P0, PT, R22, 0x1, PT ;  /* 0x000000011600780c */ /* 0x000fc60003f06270 */
[----:B------:R0:W-:Y:S10]  /*06a0*/  STG.E.U8 desc[UR36][R4.64], R3 ;  /* 0x0000000304007986 */ /* 0x0001f4000c101124 */
[----:B------:R-:W-:Y:S05]  /*06b0*/  @!P0 BRA `(.L_x_123) ;  /* 0x0000000000b88947 */ /* 0x000fea0003800000 */
[----:B------:R-:W1:Y:S01]  /*06c0*/  LDC.64 R12, c[0x4][0x50] ;  /* 0x01001400ff0c7b82 */ /* 0x000e620000000a00 */
[----:B0-----:R-:W-:Y:S01]  /*06d0*/  HFMA2 R3, -RZ, RZ, 0, 0 ;  /* 0x00000000ff037431 */ /* 0x001fe200000001ff */
[----:B------:R-:W0:Y:S01]  /*06e0*/  LDCU UR5, c[0x3][0x48] ;  /* 0x00c00900ff0577ac */ /* 0x000e220008000800 */
[----:B------:R-:W2:Y:S05]  /*06f0*/  LDCU.64 UR8, c[0x4][0x58] ;  /* 0x01000b00ff0877ac */ /* 0x000eaa0008000a00 */
[----:B------:R-:W3:Y:S08]  /*0700*/  LDC.64 R4, c[0x4][0x50] ;  /* 0x01001400ff047b82 */ /* 0x000ef00000000a00 */
[----:B------:R-:W4:Y:S08]  /*0710*/  LDC.64 R6, c[0x0][0x380] ;  /* 0x0000e000ff067b82 */ /* 0x000f300000000a00 */
[----:B------:R-:W0:Y:S01]  /*0720*/  LDC.64 R8, c[0x0][0x388] ;  /* 0x0000e200ff087b82 */ /* 0x000e220000000a00 */
[----:B-1----:R-:W-:-:S07]  /*0730*/  IMAD.WIDE R12, R0, 0x4, R12 ;  /* 0x00000004000c7825 */ /* 0x002fce00078e020c */
[----:B--2---:R-:W1:Y:S02]  /*0740*/  LDC.64 R10, c[0x4][0x40] ;  /* 0x01001000ff0a7b82 */ /* 0x004e640000000a00 */
.L_x_125:
[----:B--2---:R-:W-:-:S05]  /*0750*/  IADD3 R14, P0, PT, R3, UR8, RZ ;  /* 0x00000008030e7c10 */ /* 0x004fca000ff1e0ff */
[----:B------:R-:W-:-:S05]  /*0760*/  IMAD.X R15, RZ, RZ, UR9, P0 ;  /* 0x00000009ff0f7e24 */ /* 0x000fca00080e06ff */
[----:B------:R-:W2:Y:S02]  /*0770*/  LDG.E.U8 R14, desc[UR36][R14.64] ;  /* 0x000000240e0e7981 */ /* 0x000ea4000c1e1100 */
[----:B--2---:R-:W-:-:S13]  /*0780*/  ISETP.NE.AND P0, PT, R14, RZ, PT ;  /* 0x000000ff0e00720c */ /* 0x004fda0003f05270 */
[----:B------:R-:W-:Y:S05]  /*0790*/  @P0 BRA `(.L_x_124) ;  /* 0x0000000000740947 */ /* 0x000fea0003800000 */
[----:B------:R-:W-:-:S04]  /*07a0*/  IMAD R15, R22, R0, R3 ;  /* 0x00000000160f7224 */ /* 0x000fc800078e0203 */
[----:B-1----:R-:W-:-:S05]  /*07b0*/  IMAD.WIDE R14, R15, 0x4, R10 ;  /* 0x000000040f0e7825 */ /* 0x002fca00078e020a */
[----:B------:R-:W2:Y:S01]  /*07c0*/  LDG.E R17, desc[UR36][R14.64] ;  /* 0x000000240e117981 */ /* 0x000ea2000c1e1900 */
[----:B------:R-:W-:Y:S01]  /*07d0*/  UMOV UR6, 0x9999999a ;  /* 0x9999999a00067882 */ /* 0x000fe20000000000 */
[----:B------:R-:W-:Y:S01]  /*07e0*/  UMOV UR7, 0x3fb99999 ;  /* 0x3fb9999900077882 */ /* 0x000fe20000000000 */
[----:B--2---:R-:W1:Y:S02]  /*07f0*/  F2F.F64.F32 R20, R17 ;  /* 0x0000001100147310 */ /* 0x004e640000201800 */
[----:B-1----:R-:W-:-:S14]  /*0800*/  DSETP.GT.AND P0, PT, R20, UR6, PT ;  /* 0x0000000614007e2a */ /* 0x002fdc000bf04000 */
[----:B------:R-:W-:Y:S05]  /*0810*/  @!P0 BRA `(.L_x_124) ;  /* 0x0000000000548947 */ /* 0x000fea0003800000 */
[----:B------:R-:W0:Y:S02]  /*0820*/  LDG.E R24, desc[UR36][R12.64] ;  /* 0x000000240c187981 */ /* 0x000e24000c1e1900 */
[----:B0-----:R-:W-:-:S13]  /*0830*/  FSETP.GEU.AND P0, PT, R24, UR5, PT ;  /* 0x0000000518007c0b */ /* 0x001fda000bf0e000 */
[----:B------:R-:W-:Y:S05]  /*0840*/  @P0 BRA `(.L_x_124) ;  /* 0x0000000000480947 */ /* 0x000fea0003800000 */
[----:B---3--:R-:W-:-:S05]  /*0850*/  IMAD.WIDE.U32 R14, R3, 0x4, R4 ;  /* 0x00000004030e7825 */ /* 0x008fca00078e0004 */
[----:B------:R-:W2:Y:S01]  /*0860*/  LDG.E R20, desc[UR36][R14.64] ;  /* 0x000000240e147981 */ /* 0x000ea2000c1e1900 */
[----:B------:R-:W-:-:S05]  /*0870*/  FADD R17, R17, R24 ;  /* 0x0000001811117221 */ /* 0x000fca0000000000 */
[----:B--2---:R-:W-:-:S13]  /*0880*/  FSETP.GEU.AND P0, PT, R17, R20, PT ;  /* 0x000000141100720b */ /* 0x004fda0003f0e000 */
[----:B------:R-:W-:Y:S05]  /*0890*/  @P0 BRA `(.L_x_124) ;  /* 0x0000000000340947 */ /* 0x000fea0003800000 */
[----:B------:R-:W0:Y:S01]  /*08a0*/  LDC.64 R20, c[0x4][0x88] ;  /* 0x01002200ff147b82 */ /* 0x000e220000000a00 */
[----:B----4-:R-:W-:-:S05]  /*08b0*/  IMAD.WIDE.U32 R24, R3, 0x4, R6 ;  /* 0x0000000403187825 */ /* 0x010fca00078e0006 */
[----:B------:R2:W-:Y:S04]  /*08c0*/  STG.E desc[UR36][R24.64], R0 ;  /* 0x0000000018007986 */ /* 0x0005e8000c101924 */
[----:B0-----:R-:W3:Y:S02]  /*08d0*/  LDG.E R17, desc[UR36][R20.64] ;  /* 0x0000002414117981 */ /* 0x001ee4000c1e1900 */
[----:B---3--:R-:W-:-:S04]  /*08e0*/  IMAD R17, R0, R17, R3 ;  /* 0x0000001100117224 */ /* 0x008fc800078e0203 */
[----:B------:R-:W-:Y:S02]  /*08f0*/  IMAD.WIDE R26, R17, 0x4, R10 ;  /* 0x00000004111a7825 */ /* 0x000fe400078e020a */
[----:B------:R-:W3:Y:S04]  /*0900*/  LDG.E R17, desc[UR36][R12.64] ;  /* 0x000000240c117981 */ /* 0x000ee8000c1e1900 */
[----:B------:R-:W3:Y:S01]  /*0910*/  LDG.E R26, desc[UR36][R26.64] ;  /* 0x000000241a1a7981 */ /* 0x000ee2000c1e1900 */
[----:B------:R-:W-:-:S04]  /*0920*/  IMAD.WIDE.U32 R28, R3, 0x4, R8 ;  /* 0x00000004031c7825 */ /* 0x000fc800078e0008 */
[----:B---3--:R-:W-:-:S05]  /*0930*/  FADD R17, R17, R26 ;  /* 0x0000001a11117221 */ /* 0x008fca0000000000 */
[----:B------:R2:W-:Y:S04]  /*0940*/  STG.E desc[UR36][R14.64], R17 ;  /* 0x000000110e007986 */ /* 0x0005e8000c101924 */
[----:B------:R2:W-:Y:S04]  /*0950*/  STG.E desc[UR36][R28.64], R17 ;  /* 0x000000111c007986 */ /* 0x0005e8000c101924 */
[----:B------:R2:W5:Y:S02]  /*0960*/  LDG.E R22, desc[UR36][R20.64] ;  /* 0x0000002414167981 */ /* 0x000564000c1e1900 */
.L_x_124:
[----:B------:R-:W-:-:S05]  /*0970*/  VIADD R3, R3, 0x1 ;  /* 0x0000000103037836 */ /* 0x000fca0000000000 */
[----:B-----5:R-:W-:-:S13]  /*0980*/  ISETP.GE.AND P0, PT, R3, R22, PT ;  /* 0x000000160300720c */ /* 0x020fda0003f06270 */
[----:B------:R-:W-:Y:S05]  /*0990*/  @!P0 BRA `(.L_x_125) ;  /* 0xfffffffc006c8947 */ /* 0x000fea000383ffff */
.L_x_123:
[----:B------:R-:W-:Y:S01]  /*09a0*/  UIADD3 UR4, UPT, UPT, UR4, 0x1, URZ ;  /* 0x0000000104047890 */ /* 0x000fe2000fffe0ff */
[----:B0-----:R-:W-:-:S05]  /*09b0*/  VIADD R3, R22, 0xffffffff ;  /* 0xffffffff16037836 */ /* 0x001fca0000000000 */
[----:B------:R-:W-:-:S13]  /*09c0*/  ISETP.LE.AND P0, PT, R3, UR4, PT ;  /* 0x0000000403007c0c */ /* 0x000fda000bf03270 */
[----:B------:R-:W-:Y:S05]  /*09d0*/  @!P0 BRA `(.L_x_126) ;  /* 0xfffffff400e48947 */ /* 0x000fea000383ffff */
.L_x_113:
[----:B--2---:R-:W-:Y:S01]  /*09e0*/  MOV R0, 0xc0 ;  /* 0x000000c000007802 */ /* 0x004fe20000000f00 */
[----:B------:R-:W3:Y:S01]  /*09f0*/  LDCU.64 UR4, c[0x4][0xa8] ;  /* 0x01001500ff0477ac */ /* 0x000ee20008000a00 */
[----:B----4-:R-:W-:Y:S02]  /*0a00*/  CS2R R6, SRZ ;  /* 0x0000000000067805 */ /* 0x010fe4000001ff00 */
[----:B------:R0:W2:Y:S01]  /*0a10*/  LDC.64 R8, c[0x4][R0] ;  /* 0x0100000000087b82 */ /* 0x0000a20000000a00 */
[----:B------:R-:W4:Y:S01]  /*0a20*/  LDCU UR38, c[0x3][0x48] ;  /* 0x00c00900ff2677ac */ /* 0x000f220008000800 */
[----:B---3--:R-:W-:Y:S02]  /*0a30*/  IMAD.U32 R4, RZ, RZ, UR4 ;  /* 0x00000004ff047e24 */ /* 0x008fe4000f8e00ff */
[----:B0-----:R-:W-:-:S07]  /*0a40*/  IMAD.U32 R5, RZ, RZ, UR5 ;  /* 0x00000005ff057e24 */ /* 0x001fce000f8e00ff */
[----:B------:R-:W-:-:S07]  /*0a50*/  LEPC R20, `(.L_x_127) ;  /* 0x000000001014794e */ /* 0x000fce0000000000 */
[----:B-12-4-:R-:W-:Y:S05]  /*0a60*/  CALL.ABS.NOINC R8 ;  /* 0x0000000008007343 */ /* 0x016fea0003c00000 */
.L_x_127:
[----:B------:R-:W0:Y:S02]  /*0a70*/  LDC.64 R4, c[0x4][0x88] ;  /* 0x01002200ff047b82 */ /* 0x000e240000000a00 */
[----:B0-----:R-:W2:Y:S02]  /*0a80*/  LDG.E R4, desc[UR36][R4.64] ;  /* 0x0000002404047981 */ /* 0x001ea4000c1e1900 */
[----:B--2---:R-:W-:-:S13]  /*0a90*/  ISETP.GE.AND P0, PT, R4, 0x1, PT ;  /* 0x000000010400780c */ /* 0x004fda0003f06270 */
[----:B------:R-:W-:Y:S05]  /*0aa0*/  @!P0 EXIT ;  /* 0x000000000000894d */ /* 0x000fea0003800000 */
[----:B------:R-:W-:-:S07]  /*0ab0*/  HFMA2 R17, -RZ, RZ, 0, 0 ;  /* 0x00000000ff117431 */ /* 0x000fce00000001ff */
.L_x_132:
[----:B------:R-:W0:Y:S02]  /*0ac0*/  LDC.64 R8, c[0x4][0x50] ;  /* 0x01001400ff087b82 */ /* 0x000e240000000a00 */
[----:B0-----:R-:W-:-:S06]  /*0ad0*/  IMAD.WIDE.U32 R8, R17, 0x4, R8 ;  /* 0x0000000411087825 */ /* 0x001fcc00078e0008 */
[----:B------:R-:W2:Y:S01]  /*0ae0*/  LDG.E R8, desc[UR36][R8.64] ;  /* 0x0000002408087981 */ /* 0x000ea2000c1e1900 */
[----:B------:R-:W-:Y:S01]  /*0af0*/  BSSY.RECONVERGENT B6, `(.L_x_128) ;  /* 0x000001b000067945 */ /* 0x000fe20003800200 */
[C---:B--2---:R-:W-:Y:S02]  /*0b00*/  FSETP.GEU.AND P0, PT, R8.reuse, UR38, PT ;  /* 0x0000002608007c0b */ /* 0x044fe4000bf0e000 */
[----:B------:R-:W-:-:S13]  /*0b10*/  FSETP.LTU.AND P1, PT, R8, RZ, PT ;  /* 0x000000ff0800720b */ /* 0x000fda0003f29000 */
[----:B------:R-:W-:Y:S05]  /*0b20*/  @P0 BRA P1, `(.L_x_129) ;  /* 0x0000000000340947 */ /* 0x000fea0000800000 */
[----:B------:R-:W0:Y:S01]  /*0b30*/  F2F.F64.F32 R8, R8 ;  /* 0x0000000800087310 */ /* 0x000e220000201800 */
[----:B------:R-:W-:Y:S01]  /*0b40*/  MOV R0, 0xc0 ;  /* 0x000000c000007802 */ /* 0x000fe20000000f00 */
[----:B------:R1:W-:Y:S01]  /*0b50*/  STL.64 [R1], R16 ;  /* 0x0000001001007387 */ /* 0x0003e20000100a00 */
[----:B------:R-:W2:Y:S01]  /*0b60*/  LDCU.64 UR4, c[0x4][0xb0] ;  /* 0x01001600ff0477ac */ /* 0x000ea20008000a00 */
[----:B------:R-:W-:Y:S01]  /*0b70*/  IMAD.MOV.U32 R6, RZ, RZ, R18 ;  /* 0x000000ffff067224 */ /* 0x000fe200078e0012 */
[----:B------:R1:W3:Y:S01]  /*0b80*/  LDC.64 R10, c[0x4][R0] ;  /* 0x01000000000a7b82 */ /* 0x0002e20000000a00 */
[----:B------:R-:W-:Y:S01]  /*0b90*/  IMAD.MOV.U32 R7, RZ, RZ, R2 ;  /* 0x000000ffff077224 */ /* 0x000fe200078e0002 */
[----:B0-----:R1:W-:Y:S01]  /*0ba0*/  STL.64 [R1+0x8], R8 ;  /* 0x0000080801007387 */ /* 0x0013e20000100a00 */
[----:B--2---:R-:W-:Y:S02]  /*0bb0*/  IMAD.U32 R4, RZ, RZ, UR4 ;  /* 0x00000004ff047e24 */ /* 0x004fe4000f8e00ff */
[----:B------:R-:W-:-:S07]  /*0bc0*/  IMAD.U32 R5, RZ, RZ, UR5 ;  /* 0x00000005ff057e24 */ /* 0x000fce000f8e00ff */
[----:B------:R-:W-:-:S07]  /*0bd0*/  LEPC R20, `(.L_x_130) ;  /* 0x000000001014794e */ /* 0x000fce0000000000 */
[----:B-1-3--:R-:W-:Y:S05]  /*0be0*/  CALL.ABS.NOINC R10 ;  /* 0x000000000a007343 */ /* 0x00afea0003c00000 */
.L_x_130:
[----:B------:R-:W-:Y:S05]  /*0bf0*/  BRA `(.L_x_131) ;  /* 0x0000000000287947 */ /* 0x000fea0003800000 */
.L_x_129:
[----:B------:R-:W-:Y:S01]  /*0c00*/  MOV R0, 0xc0 ;  /* 0x000000c000007802 */ /* 0x000fe20000000f00 */
[----:B------:R0:W-:Y:S01]  /*0c10*/  STL.64 [R1], R16 ;  /* 0x0000001001007387 */ /* 0x0001e20000100a00 */
[----:B------:R-:W1:Y:S01]  /*0c20*/  LDCU.64 UR4, c[0x4][0xb8] ;  /* 0x01001700ff0477ac */ /* 0x000e620008000a00 */
[----:B------:R-:W-:Y:S01]  /*0c30*/  IMAD.MOV.U32 R6, RZ, RZ, R18 ;  /* 0x000000ffff067224 */ /* 0x000fe200078e0012 */
[----:B------:R0:W2:Y:S01]  /*0c40*/  LDC.64 R8, c[0x4][R0] ;  /* 0x0100000000087b82 */ /* 0x0000a20000000a00 */
[----:B------:R-:W-:Y:S02]  /*0c50*/  IMAD.MOV.U32 R7, RZ, RZ, R2 ;  /* 0x000000ffff077224 */ /* 0x000fe400078e0002 */
[----:B-1----:R-:W-:Y:S01]  /*0c60*/  IMAD.U32 R4, RZ, RZ, UR4 ;  /* 0x00000004ff047e24 */ /* 0x002fe2000f8e00ff */
[----:B0-----:R-:W-:-:S07]  /*0c70*/  MOV R5, UR5 ;  /* 0x0000000500057c02 */ /* 0x001fce0008000f00 */
[----:B------:R-:W-:-:S07]  /*0c80*/  LEPC R20, `(.L_x_131) ;  /* 0x000000001014794e */ /* 0x000fce0000000000 */
[----:B--2---:R-:W-:Y:S05]  /*0c90*/  CALL.ABS.NOINC R8 ;  /* 0x0000000008007343 */ /* 0x004fea0003c00000 */
.L_x_131:
[----:B------:R-:W-:Y:S05]  /*0ca0*/  BSYNC.RECONVERGENT B6 ;  /* 0x0000000000067941 */ /* 0x000fea0003800200 */
.L_x_128:
[----:B------:R-:W0:Y:S02]  /*0cb0*/  LDC.64 R4, c[0x4][0x88] ;  /* 0x01002200ff047b82 */ /* 0x000e240000000a00 */
[----:B0-----:R-:W2:Y:S01]  /*0cc0*/  LDG.E R4, desc[UR36][R4.64] ;  /* 0x0000002404047981 */ /* 0x001ea2000c1e1900 */
[----:B------:R-:W-:-:S05]  /*0cd0*/  VIADD R17, R17, 0x1 ;  /* 0x0000000111117836 */ /* 0x000fca0000000000 */
[----:B--2---:R-:W-:-:S13]  /*0ce0*/  ISETP.GE.AND P0, PT, R17, R4, PT ;  /* 0x000000041100720c */ /* 0x004fda0003f06270 */
[----:B------:R-:W-:Y:S05]  /*0cf0*/  @!P0 BRA `(.L_x_132) ;  /* 0xfffffffc00708947 */ /* 0x000fea000383ffff */
[----:B------:R-:W-:Y:S05]  /*0d00*/  EXIT ;  /* 0x000000000000794d */ /* 0x000fea0003800000 */
.L_x_133:
        /* <DEDUP_REMOVED lines=15> */
.L_x_351:


//--------------------- .text.dPrint              --------------------------
	.section	.text.dPrint,"ax",@progbits
	.align	128
        .global         dPrint
        .type           dPrint,@function
        .size           dPrint,(.L_x_352 - dPrint)
        .other          dPrint,@"STO_CUDA_ENTRY STV_DEFAULT"
dPrint:
.text.dPrint:
[----:B------:R-:W0:Y:S01]  /*0000*/  LDC R1, c[0x0][0x37c] ;  /* 0x0000df00ff017b82 */ /* 0x000e220000000800 */
[----:B------:R-:W-:Y:S01]  /*0010*/  MOV R0, 0xc0 ;  /* 0x000000c000007802 */ /* 0x000fe20000000f00 */
[----:B------:R-:W1:Y:S01]  /*0020*/  LDCU UR4, c[0x0][0x2f8] ;  /* 0x00005f00ff0477ac */ /* 0x000e620008000800 */
[----:B0-----:R-:W-:Y:S01]  /*0030*/  VIADD R1, R1, 0xfffffff0 ;  /* 0xfffffff001017836 */ /* 0x001fe20000000000 */
[----:B------:R-:W-:-:S04]  /*0040*/  CS2R R6, SRZ ;  /* 0x0000000000067805 */ /* 0x000fc8000001ff00 */
[----:B------:R0:W2:Y:S01]  /*0050*/  LDC.64 R8, c[0x4][R0] ;  /* 0x0100000000087b82 */ /* 0x0000a20000000a00 */
[----:B------:R-:W3:Y:S01]  /*0060*/  LDCU.64 UR6, c[0x4][0xa8] ;  /* 0x01001500ff0677ac */ /* 0x000ee20008000a00 */
[----:B------:R-:W4:Y:S01]  /*0070*/  LDCU UR5, c[0x0][0x2fc] ;  /* 0x00005f80ff0577ac */ /* 0x000f220008000800 */
[----:B------:R-:W0:Y:S01]  /*0080*/  LDCU.64 UR36, c[0x0][0x358] ;  /* 0x00006b00ff2477ac */ /* 0x000e220008000a00 */
[----:B-1----:R-:W-:Y:S01]  /*0090*/  IADD3 R2, P0, PT, R1, UR4, RZ ;  /* 0x0000000401027c10 */ /* 0x002fe2000ff1e0ff */
[----:B---3--:R-:W-:Y:S01]  /*00a0*/  IMAD.U32 R4, RZ, RZ, UR6 ;  /* 0x00000006ff047e24 */ /* 0x008fe2000f8e00ff */
[----:B------:R-:W-:-:S03]  /*00b0*/  MOV R5, UR7 ;  /* 0x0000000700057c02 */ /* 0x000fc60008000f00 */
[----:B0---4-:R-:W-:-:S08]  /*00c0*/  IMAD.X R18, RZ, RZ, UR5, P0 ;  /* 0x00000005ff127e24 */ /* 0x011fd000080e06ff */
[----:B------:R-:W-:-:S07]  /*00d0*/  LEPC R20, `(.L_x_134) ;  /* 0x000000001014794e */ /* 0x000fce0000000000 */
[----:B--2---:R-:W-:Y:S05]  /*00e0*/  CALL.ABS.NOINC R8 ;  /* 0x0000000008007343 */ /* 0x004fea0003c00000 */
.L_x_134:
[----:B------:R-:W0:Y:S02]  /*00f0*/  LDC.64 R4, c[0x4][0x88] ;  /* 0x01002200ff047b82 */ /* 0x000e240000000a00 */
[----:B0-----:R-:W2:Y:S02]  /*0100*/  LDG.E R4, desc[UR36][R4.64] ;  /* 0x0000002404047981 */ /* 0x001ea4000c1e1900 */
[----:B--2---:R-:W-:-:S13]  /*0110*/  ISETP.GE.AND P0, PT, R4, 0x1, PT ;  /* 0x000000010400780c */ /* 0x004fda0003f06270 */
[----:B------:R-:W-:Y:S05]  /*0120*/  @!P0 EXIT ;  /* 0x000000000000894d */ /* 0x000fea0003800000 */
[----:B------:R-:W-:-:S07]  /*0130*/  IMAD.MOV.U32 R17, RZ, RZ, RZ ;  /* 0x000000ffff117224 */ /* 0x000fce00078e00ff */
.L_x_136:
[----:B------:R-:W0:Y:S08]  /*0140*/  LDC.64 R8, c[0x4][0x50] ;  /* 0x01001400ff087b82 */ /* 0x000e300000000a00 */
[----:B------:R-:W1:Y:S01]  /*0150*/  LDC.64 R6, c[0x4][0x68] ;  /* 0x01001a00ff067b82 */ /* 0x000e620000000a00 */
[----:B------:R-:W-:Y:S01]  /*0160*/  IADD3 R16, PT, PT, R4, -0x1, RZ ;  /* 0xffffffff04107810 */ /* 0x000fe20007ffe0ff */
[----:B------:R-:W2:Y:S01]  /*0170*/  LDCU.64 UR4, c[0x4][0xb0] ;  /* 0x01001600ff0477ac */ /* 0x000ea20008000a00 */
[----:B0-----:R-:W-:-:S06]  /*0180*/  IMAD.WIDE.U32 R8, R17, 0x4, R8 ;  /* 0x0000000411087825 */ /* 0x001fcc00078e0008 */
[----:B------:R-:W3:Y:S01]  /*0190*/  LDG.E R9, desc[UR36][R8.64] ;  /* 0x0000002408097981 */ /* 0x000ee2000c1e1900 */
[----:B-1----:R-:W-:-:S05]  /*01a0*/  IMAD.WIDE.U32 R6, R17, 0x4, R6 ;  /* 0x0000000411067825 */ /* 0x002fca00078e0006 */
[----:B------:R0:W3:Y:S01]  /*01b0*/  LDG.E R0, desc[UR36][R6.64] ;  /* 0x0000002406007981 */ /* 0x0000e2000c1e1900 */
[----:B------:R-:W-:-:S03]  /*01c0*/  MOV R3, 0xc0 ;  /* 0x000000c000037802 */ /* 0x000fc60000000f00 */
[----:B------:R1:W-:Y:S01]  /*01d0*/  STL.64 [R1], R16 ;  /* 0x0000001001007387 */ /* 0x0003e20000100a00 */
[----:B------:R1:W4:Y:S01]  /*01e0*/  LDC.64 R12, c[0x4][R3] ;  /* 0x01000000030c7b82 */ /* 0x0003220000000a00 */
[----:B--2---:R-:W-:Y:S02]  /*01f0*/  IMAD.U32 R4, RZ, RZ, UR4 ;  /* 0x00000004ff047e24 */ /* 0x004fe4000f8e00ff */
[----:B------:R-:W-:Y:S01]  /*0200*/  IMAD.U32 R5, RZ, RZ, UR5 ;  /* 0x00000005ff057e24 */ /* 0x000fe2000f8e00ff */
[----:B0-----:R-:W-:Y:S01]  /*0210*/  MOV R6, R2 ;  /* 0x0000000200067202 */ /* 0x001fe20000000f00 */
[----:B------:R-:W-:Y:S02]  /*0220*/  IMAD.MOV.U32 R7, RZ, RZ, R18 ;  /* 0x000000ffff077224 */ /* 0x000fe400078e0012 */
[----:B---3--:R-:W-:-:S04]  /*0230*/  FADD R0, R0, -R9 ;  /* 0x8000000900007221 */ /* 0x008fc80000000000 */
[----:B------:R-:W0:Y:S02]  /*0240*/  F2F.F64.F32 R10, R0 ;  /* 0x00000000000a7310 */ /* 0x000e240000201800 */
[----:B0---4-:R1:W-:Y:S02]  /*0250*/  STL.64 [R1+0x8], R10 ;  /* 0x0000080a01007387 */ /* 0x0113e40000100a00 */
[----:B------:R-:W-:-:S07]  /*0260*/  LEPC R20, `(.L_x_135) ;  /* 0x000000001014794e */ /* 0x000fce0000000000 */
[----:B-1----:R-:W-:Y:S05]  /*0270*/  CALL.ABS.NOINC R12 ;  /* 0x000000000c007343 */ /* 0x002fea0003c00000 */
.L_x_135:
[----:B------:R-:W0:Y:S02]  /*0280*/  LDC.64 R4, c[0x4][0x88] ;  /* 0x01002200ff047b82 */ /* 0x000e240000000a00 */
[----:B0-----:R-:W2:Y:S01]  /*0290*/  LDG.E R4, desc[UR36][R4.64] ;  /* 0x0000002404047981 */ /* 0x001ea2000c1e1900 */
[----:B------:R-:W-:-:S04]  /*02a0*/  IADD3 R17, PT, PT, R17, 0x1, RZ ;  /* 0x0000000111117810 */ /* 0x000fc80007ffe0ff */
[----:B--2---:R-:W-:-:S13]  /*02b0*/  ISETP.GE.AND P0, PT, R17, R4, PT ;  /* 0x000000041100720c */ /* 0x004fda0003f06270 */
[----:B------:R-:W-:Y:S05]  /*02c0*/  @!P0 BRA `(.L_x_136) ;  /* 0xfffffffc009c8947 */ /* 0x000fea000383ffff */
[----:B------:R-:W-:Y:S05]  /*02d0*/  EXIT ;  /* 0x000000000000794d */ /* 0x000fea0003800000 */
.L_x_137:
        /* <DEDUP_REMOVED lines=10> */
.L_x_352:


//--------------------- .text.isEmpty             --------------------------
	.section	.text.isEmpty,"ax",@progbits
	.align	128
        .global         isEmpty
        .type           isEmpty,@function
        .size           isEmpty,(.L_x_353 - isEmpty)
        .other          isEmpty,@"STO_CUDA_ENTRY STV_DEFAULT"
isEmpty:
.text.isEmpty:
[----:B------:R-:W-:Y:S08]  /*0000*/  LDC R1, c[0x0][0x37c] ;  /* 0x0000df00ff017b82 */ /* 0x000ff00000000800 */
[----:B------:R-:W0:Y:S01]  /*0010*/  LDC.64 R2, c[0x0][0x380] ;  /* 0x0000e000ff027b82 */ /* 0x000e220000000a00 */
[----:B------:R-:W0:Y:S07]  /*0020*/  LDCU.64 UR4, c[0x0][0x358] ;  /* 0x00006b00ff0477ac */ /* 0x000e2e0008000a00 */
[----:B------:R-:W1:Y:S01]  /*0030*/  LDC.64 R4, c[0x4][0x88] ;  /* 0x01002200ff047b82 */ /* 0x000e620000000a00 */
[----:B0-----:R0:W-:Y:S04]  /*0040*/  STG.E desc[UR4][R2.64], RZ ;  /* 0x000000ff02007986 */ /* 0x0011e8000c101904 */
[----:B-1----:R-:W2:Y:S02]  /*0050*/  LDG.E R0, desc[UR4][R4.64] ;  /* 0x0000000404007981 */ /* 0x002ea4000c1e1900 */
[----:B--2---:R-:W-:-:S13]  /*0060*/  ISETP.GE.AND P0, PT, R0, 0x1, PT ;  /* 0x000000010000780c */ /* 0x004fda0003f06270 */
[----:B0-----:R-:W-:Y:S05]  /*0070*/  @!P0 EXIT ;  /* 0x000000000000894d */ /* 0x001fea0003800000 */
[----:B------:R-:W0:Y:S08]  /*0080*/  LDC.64 R2, c[0x4][0x68] ;  /* 0x01001a00ff027b82 */ /* 0x000e300000000a00 */
[----:B------:R-:W1:Y:S01]  /*0090*/  LDC.64 R4, c[0x4][0x50] ;  /* 0x01001400ff047b82 */ /* 0x000e620000000a00 */
[----:B0-----:R-:W2:Y:S04]  /*00a0*/  LDG.E R2, desc[UR4][R2.64] ;  /* 0x0000000402027981 */ /* 0x001ea8000c1e1900 */
[----:B-1----:R-:W2:Y:S02]  /*00b0*/  LDG.E R5, desc[UR4][R4.64] ;  /* 0x0000000404057981 */ /* 0x002ea4000c1e1900 */
[----:B--2---:R-:W-:-:S13]  /*00c0*/  FSETP.GT.AND P0, PT, R2, R5, PT ;  /* 0x000000050200720b */ /* 0x004fda0003f04000 */
[----:B------:R-:W-:Y:S05]  /*00d0*/  @P0 BRA `(.L_x_138) ;  /* 0x0000000000300947 */ /* 0x000fea0003800000 */
[----:B------:R-:W0:Y:S01]  /*00e0*/  LDC.64 R6, c[0x4][0x68] ;  /* 0x01001a00ff067b82 */ /* 0x000e220000000a00 */
[----:B------:R-:W-:-:S07]  /*00f0*/  IMAD.MOV.U32 R11, RZ, RZ, RZ ;  /* 0x000000ffff0b7224 */ /* 0x000fce00078e00ff */
[----:B------:R-:W1:Y:S02]  /*0100*/  LDC.64 R8, c[0x4][0x50] ;  /* 0x01001400ff087b82 */ /* 0x000e640000000a00 */
.L_x_139:
[----:B------:R-:W-:-:S04]  /*0110*/  IADD3 R11, PT, PT, R11, 0x1, RZ ;  /* 0x000000010b0b7810 */ /* 0x000fc80007ffe0ff */
[----:B------:R-:W-:-:S13]  /*0120*/  ISETP.NE.AND P0, PT, R11, R0, PT ;  /* 0x000000000b00720c */ /* 0x000fda0003f05270 */
[----:B------:R-:W-:Y:S05]  /*0130*/  @!P0 EXIT ;  /* 0x000000000000894d */ /* 0x000fea0003800000 */
[----:B0-----:R-:W-:-:S04]  /*0140*/  IMAD.WIDE.U32 R2, R11, 0x4, R6 ;  /* 0x000000040b027825 */ /* 0x001fc800078e0006 */
[----:B-1----:R-:W-:Y:S02]  /*0150*/  IMAD.WIDE.U32 R4, R11, 0x4, R8 ;  /* 0x000000040b047825 */ /* 0x002fe400078e0008 */
[----:B------:R-:W2:Y:S04]  /*0160*/  LDG.E R2, desc[UR4][R2.64] ;  /* 0x0000000402027981 */ /* 0x000ea8000c1e1900 */
[----:B------:R-:W2:Y:S02]  /*0170*/  LDG.E R5, desc[UR4][R4.64] ;  /* 0x0000000404057981 */ /* 0x000ea4000c1e1900 */
[----:B--2---:R-:W-:-:S13]  /*0180*/  FSETP.GT.AND P0, PT, R2, R5, PT ;  /* 0x000000050200720b */ /* 0x004fda0003f04000 */
[----:B------:R-:W-:Y:S05]  /*0190*/  @!P0 BRA `(.L_x_139) ;  /* 0xfffffffc00dc8947 */ /* 0x000fea000383ffff */
.L_x_138:
[----:B------:R-:W0:Y:S01]  /*01a0*/  LDC.64 R2, c[0x0][0x380] ;  /* 0x0000e000ff027b82 */ /* 0x000e220000000a00 */
[----:B------:R-:W-:-:S05]  /*01b0*/  IMAD.MOV.U32 R5, RZ, RZ, 0x3f800000 ;  /* 0x3f800000ff057424 */ /* 0x000fca00078e00ff */
[----:B0-----:R-:W-:Y:S01]  /*01c0*/  STG.E desc[UR4][R2.64], R5 ;  /* 0x0000000502007986 */ /* 0x001fe2000c101904 */
[----:B------:R-:W-:Y:S05]  /*01d0*/  EXIT ;  /* 0x000000000000794d */ /* 0x000fea0003800000 */
.L_x_140:
        /* <DEDUP_REMOVED lines=10> */
.L_x_353:


//--------------------- .text.dijkstra2           --------------------------
	.section	.text.dijkstra2,"ax",@progbits
	.align	128
        .global         dijkstra2
        .type           dijkstra2,@function
        .size           dijkstra2,(.L_x_354 - dijkstra2)
        .other          dijkstra2,@"STO_CUDA_ENTRY STV_DEFAULT"
dijkstra2:
.text.dijkstra2:
[----:B------:R-:W-:Y:S01]  /*0000*/  LDC R1, c[0x0][0x37c] ;  /* 0x0000df00ff017b82 */ /* 0x000fe20000000800 */
[----:B------:R-:W0:Y:S07]  /*0010*/  S2R R0, SR_TID.X ;  /* 0x0000000000007919 */ /* 0x000e2e0000002100 */
[----:B------:R-:W0:Y:S01]  /*0020*/  S2UR UR6, SR_CTAID.X ;  /* 0x00000000000679c3 */ /* 0x000e220000002500 */
[----:B------:R-:W1:Y:S07]  /*0030*/  LDCU.64 UR4, c[0x0][0x358] ;  /* 0x00006b00ff0477ac */ /* 0x000e6e0008000a00 */
[----:B------:R-:W0:Y:S08]  /*0040*/  LDC R7, c[0x0][0x360] ;  /* 0x0000d800ff077b82 */ /* 0x000e300000000800 */
[----:B------:R-:W2:Y:S08]  /*0050*/  LDC.64 R2, c[0x4][0x70] ;  /* 0x01001c00ff027b82 */ /* 0x000eb00000000a00 */
[----:B------:R-:W3:Y:S01]  /*0060*/  LDC.64 R4, c[0x4][0x68] ;  /* 0x01001a00ff047b82 */ /* 0x000ee20000000a00 */
[----:B0-----:R-:W-:-:S04]  /*0070*/  IMAD R7, R7, UR6, R0 ;  /* 0x0000000607077c24 */ /* 0x001fc8000f8e0200 */
[----:B--2---:R-:W-:-:S05]  /*0080*/  IMAD.WIDE.U32 R2, R7, 0x4, R2 ;  /* 0x0000000407027825 */ /* 0x004fca00078e0002 */
[----:B-1----:R-:W2:Y:S01]  /*0090*/  LDG.E R0, desc[UR4][R2.64] ;  /* 0x0000000402007981 */ /* 0x002ea2000c1e1900 */
[----:B---3--:R-:W-:-:S05]  /*00a0*/  IMAD.WIDE.U32 R4, R7, 0x4, R4 ;  /* 0x0000000407047825 */ /* 0x008fca00078e0004 */
[----:B------:R-:W2:Y:S01]  /*00b0*/  LDG.E R9, desc[UR4][R4.64] ;  /* 0x0000000404097981 */ /* 0x000ea2000c1e1900 */
[----:B------:R-:W-:Y:S01]  /*00c0*/  HFMA2 R8, -RZ, RZ, 0, 5.9604644775390625e-08 ;  /* 0x00000001ff087431 */ /* 0x000fe200000001ff */
[----:B--2---:R-:W-:-:S13]  /*00d0*/  FSETP.GE.AND P0, PT, R0, R9, PT ;  /* 0x000000090000720b */ /* 0x004fda0003f06000 */
[----:B------:R-:W0:Y:S01]  /*00e0*/  @P0 LDC.64 R10, c[0x4][0x60] ;  /* 0x01001800ff0a0b82 */ /* 0x000e220000000a00 */
[----:B------:R-:W-:Y:S01]  /*00f0*/  @P0 MOV R0, R9 ;  /* 0x0000000900000202 */ /* 0x000fe20000000f00 */
[----:B------:R-:W-:Y:S01]  /*0100*/  @P0 STG.E desc[UR4][R2.64], R9 ;  /* 0x0000000902000986 */ /* 0x000fe2000c101904 */
[----:B0-----:R-:W-:-:S04]  /*0110*/  @P0 IADD3 R6, P1, PT, R7, R10, RZ ;  /* 0x0000000a07060210 */ /* 0x001fc80007f3e0ff */
[----:B------:R-:W-:-:S05]  /*0120*/  @P0 IADD3.X R7, PT, PT, RZ, R11, RZ, P1, !PT ;  /* 0x0000000bff070210 */ /* 0x000fca0000ffe4ff */
[----:B------:R-:W-:Y:S04]  /*0130*/  @P0 STG.E.U8 desc[UR4][R6.64], R8 ;  /* 0x0000000806000986 */ /* 0x000fe8000c101104 */
[----:B------:R-:W-:Y:S01]  /*0140*/  STG.E desc[UR4][R4.64], R0 ;  /* 0x0000000004007986 */ /* 0x000fe2000c101904 */
[----:B------:R-:W-:Y:S05]  /*0150*/  EXIT ;  /* 0x000000000000794d */ /* 0x000fea0003800000 */
.L_x_141:
        /* <DEDUP_REMOVED lines=10> */
.L_x_354:


//--------------------- .text.dijkstra1           --------------------------
	.section	.text.dijkstra1,"ax",@progbits
	.align	128
        .global         dijkstra1
        .type           dijkstra1,@function
        .size           dijkstra1,(.L_x_355 - dijkstra1)
        .other          dijkstra1,@"STO_CUDA_ENTRY STV_DEFAULT"
dijkstra1:
.text.dijkstra1:
[----:B------:R-:W-:Y:S08]  /*0000*/  LDC R1, c[0x0][0x37c] ;  /* 0x0000df00ff017b82 */ /* 0x000ff00000000800 */
[----:B------:R-:W0:Y:S01]  /*0010*/  LDC.64 R2, c[0x4][0x88] ;  /* 0x01002200ff027b82 */ /* 0x000e220000000a00 */
[----:B------:R-:W0:Y:S02]  /*0020*/  LDCU.64 UR6, c[0x0][0x358] ;  /* 0x00006b00ff0677ac */ /* 0x000e240008000a00 */
[----:B0-----:R-:W2:Y:S05]  /*0030*/  LDG.E R0, desc[UR6][R2.64] ;  /* 0x0000000602007981 */ /* 0x001eaa000c1e1900 */
[----:B------:R-:W0:Y:S01]  /*0040*/  S2UR UR4, SR_CTAID.X ;  /* 0x00000000000479c3 */ /* 0x000e220000002500 */
[----:B------:R-:W0:Y:S07]  /*0050*/  S2R R4, SR_TID.X ;  /* 0x0000000000047919 */ /* 0x000e2e0000002100 */
[----:B------:R-:W0:Y:S02]  /*0060*/  LDC R5, c[0x0][0x360] ;  /* 0x0000d800ff057b82 */ /* 0x000e240000000800 */
[----:B0-----:R-:W-:-:S05]  /*0070*/  IMAD R5, R5, UR4, R4 ;  /* 0x0000000405057c24 */ /* 0x001fca000f8e0204 */
[----:B--2---:R-:W-:-:S13]  /*0080*/  ISETP.GE.U32.AND P0, PT, R5, R0, PT ;  /* 0x000000000500720c */ /* 0x004fda0003f06070 */
[----:B------:R-:W-:Y:S05]  /*0090*/  @P0 EXIT ;  /* 0x000000000000094d */ /* 0x000fea0003800000 */
[----:B------:R-:W0:Y:S02]  /*00a0*/  LDCU.64 UR4, c[0x4][0x60] ;  /* 0x01000c00ff0477ac */ /* 0x000e240008000a00 */
[----:B0-----:R-:W-:-:S05]  /*00b0*/  IADD3 R2, P0, PT, R5, UR4, RZ ;  /* 0x0000000405027c10 */ /* 0x001fca000ff1e0ff */
[----:B------:R-:W-:-:S05]  /*00c0*/  IMAD.X R3, RZ, RZ, UR5, P0 ;  /* 0x00000005ff037e24 */ /* 0x000fca00080e06ff */
[----:B------:R-:W2:Y:S02]  /*00d0*/  LDG.E.U8 R4, desc[UR6][R2.64] ;  /* 0x0000000602047981 */ /* 0x000ea4000c1e1100 */
[----:B--2---:R-:W-:-:S13]  /*00e0*/  ISETP.NE.AND P0, PT, R4, RZ, PT ;  /* 0x000000ff0400720c */ /* 0x004fda0003f05270 */
[----:B------:R-:W-:Y:S05]  /*00f0*/  @!P0 EXIT ;  /* 0x000000000000894d */ /* 0x000fea0003800000 */
[----:B------:R-:W-:Y:S01]  /*0100*/  ISETP.GE.AND P0, PT, R0, 0x1, PT ;  /* 0x000000010000780c */ /* 0x000fe20003f06270 */
[----:B------:R0:W-:-:S12]  /*0110*/  STG.E.U8 desc[UR6][R2.64], RZ ;  /* 0x000000ff02007986 */ /* 0x0001d8000c101106 */
[----:B0-----:R-:W-:Y:S05]  /*0120*/  @!P0 EXIT ;  /* 0x000000000000894d */ /* 0x001fea0003800000 */
[----:B------:R-:W0:Y:S01]  /*0130*/  LDC.64 R2, c[0x4][0x68] ;  /* 0x01001a00ff027b82 */ /* 0x000e220000000a00 */
[C---:B------:R-:W-:Y:S01]  /*0140*/  ISETP.GE.U32.AND P0, PT, R0.reuse, 0x4, PT ;  /* 0x000000040000780c */ /* 0x040fe20003f06070 */
[C---:B------:R-:W-:Y:S01]  /*0150*/  IMAD R4, R5.reuse, R0, RZ ;  /* 0x0000000005047224 */ /* 0x040fe200078e02ff */
[----:B------:R-:W-:Y:S01]  /*0160*/  LOP3.LUT R10, R0, 0x3, RZ, 0xc0, !PT ;  /* 0x00000003000a7812 */ /* 0x000fe200078ec0ff */
[----:B0-----:R-:W-:-:S04]  /*0170*/  IMAD.WIDE.U32 R2, R5, 0x4, R2 ;  /* 0x0000000405027825 */ /* 0x001fc800078e0002 */
[----:B------:R-:W-:-:S06]  /*0180*/  IMAD.MOV.U32 R5, RZ, RZ, RZ ;  /* 0x000000ffff057224 */ /* 0x000fcc00078e00ff */
[----:B------:R-:W-:Y:S05]  /*0190*/  @!P0 BRA `(.L_x_142) ;  /* 0x00000004000c8947 */ /* 0x000fea0003800000 */
[----:B------:R-:W0:Y:S01]  /*01a0*/  LDCU.64 UR4, c[0x4][0x70] ;  /* 0x01000e00ff0477ac */ /* 0x000e220008000a00 */
[----:B------:R-:W1:Y:S01]  /*01b0*/  LDC.64 R6, c[0x4][0x40] ;  /* 0x01001000ff067b82 */ /* 0x000e620000000a00 */
[----:B------:R-:W-:Y:S01]  /*01c0*/  LOP3.LUT R5, R0, 0x7ffffffc, RZ, 0xc0, !PT ;  /* 0x7ffffffc00057812 */ /* 0x000fe200078ec0ff */
[----:B------:R-:W-:Y:S01]  /*01d0*/  IMAD.MOV.U32 R11, RZ, RZ, R4 ;  /* 0x000000ffff0b7224 */ /* 0x000fe200078e0004 */
[----:B0-----:R-:W-:-:S04]  /*01e0*/  UIADD3 UR4, UP0, UPT, UR4, 0x8, URZ ;  /* 0x0000000804047890 */ /* 0x001fc8000ff1e0ff */
[----:B------:R-:W-:Y:S02]  /*01f0*/  UIADD3.X UR5, UPT, UPT, URZ, UR5, URZ, UP0, !UPT ;  /* 0x00000005ff057290 */ /* 0x000fe400087fe4ff */
[----:B------:R-:W-:Y:S01]  /*0200*/  IMAD.U32 R8, RZ, RZ, UR4 ;  /* 0x00000004ff087e24 */ /* 0x000fe2000f8e00ff */
[----:B------:R-:W-:-:S03]  /*0210*/  UMOV UR4, URZ ;  /* 0x000000ff00047c82 */ /* 0x000fc60008000000 */
[----:B------:R-:W-:-:S07]  /*0220*/  IMAD.U32 R9, RZ, RZ, UR5 ;  /* 0x00000005ff097e24 */ /* 0x000fce000f8e00ff */
.L_x_151:
[----:B------:R-:W-:Y:S01]  /*0230*/  ISETP.LE.AND P0, PT, R0, UR4, PT ;  /* 0x0000000400007c0c */ /* 0x000fe2000bf03270 */
[----:B01----:R-:W-:-:S12]  /*0240*/  IMAD.WIDE R12, R11, 0x4, R6 ;  /* 0x000000040b0c7825 */ /* 0x003fd800078e0206 */
[----:B--2---:R-:W-:Y:S05]  /*0250*/  @P0 BRA `(.L_x_143) ;  /* 0x0000000000280947 */ /* 0x004fea0003800000 */
[----:B------:R-:W2:Y:S01]  /*0260*/  LDG.E R16, desc[UR6][R12.64] ;  /* 0x000000060c107981 */ /* 0x000ea2000c1e1900 */
[----:B------:R-:W-:Y:S01]  /*0270*/  BSSY.RECONVERGENT B0, `(.L_x_143) ;  /* 0x0000008000007945 */ /* 0x000fe20003800200 */
[----:B--2---:R-:W-:-:S13]  /*0280*/  FSETP.GT.AND P0, PT, R16, RZ, PT ;  /* 0x000000ff1000720b */ /* 0x004fda0003f04000 */
[----:B------:R-:W-:Y:S05]  /*0290*/  @!P0 BRA `(.L_x_144) ;  /* 0x0000000000148947 */ /* 0x000fea0003800000 */
[----:B------:R-:W2:Y:S04]  /*02a0*/  LDG.E R15, desc[UR6][R8.64+-0x8] ;  /* 0xfffff806080f7981 */ /* 0x000ea8000c1e1900 */
[----:B------:R-:W3:Y:S01]  /*02b0*/  LDG.E R14, desc[UR6][R2.64] ;  /* 0x00000006020e7981 */ /* 0x000ee2000c1e1900 */
[----:B--2---:R-:W-:-:S05]  /*02c0*/  FADD R15, R16, R15 ;  /* 0x0000000f100f7221 */ /* 0x004fca0000000000 */
[----:B---3--:R-:W-:-:S13]  /*02d0*/  FSETP.GT.AND P0, PT, R14, R15, PT ;  /* 0x0000000f0e00720b */ /* 0x008fda0003f04000 */
[----:B------:R0:W-:Y:S02]  /*02e0*/  @P0 STG.E desc[UR6][R2.64], R15 ;  /* 0x0000000f02000986 */ /* 0x0001e4000c101906 */
.L_x_144:
[----:B------:R-:W-:Y:S05]  /*02f0*/  BSYNC.RECONVERGENT B0 ;  /* 0x0000000000007941 */ /* 0x000fea0003800200 */
.L_x_143:
[----:B------:R-:W-:-:S06]  /*0300*/  UIADD3 UR5, UPT, UPT, UR4, 0x1, URZ ;  /* 0x0000000104057890 */ /* 0x000fcc000fffe0ff */
[----:B------:R-:W-:-:S13]  /*0310*/  ISETP.LE.AND P0, PT, R0, UR5, PT ;  /* 0x0000000500007c0c */ /* 0x000fda000bf03270 */
[----:B------:R-:W-:Y:S05]  /*0320*/  @P0 BRA `(.L_x_145) ;  /* 0x0000000000280947 */ /* 0x000fea0003800000 */
[----:B------:R-:W2:Y:S01]  /*0330*/  LDG.E R17, desc[UR6][R12.64+0x4] ;  /* 0x000004060c117981 */ /* 0x000ea2000c1e1900 */
[----:B------:R-:W-:Y:S01]  /*0340*/  BSSY.RECONVERGENT B0, `(.L_x_145) ;  /* 0x0000008000007945 */ /* 0x000fe20003800200 */
[----:B--2---:R-:W-:-:S13]  /*0350*/  FSETP.GT.AND P0, PT, R17, RZ, PT ;  /* 0x000000ff1100720b */ /* 0x004fda0003f04000 */
[----:B------:R-:W-:Y:S05]  /*0360*/  @!P0 BRA `(.L_x_146) ;  /* 0x0000000000148947 */ /* 0x000fea0003800000 */
[----:B------:R-:W2:Y:S04]  /*0370*/  LDG.E R14, desc[UR6][R8.64+-0x4] ;  /* 0xfffffc06080e7981 */ /* 0x000ea8000c1e1900 */
[----:B0-----:R-:W3:Y:S01]  /*0380*/  LDG.E R15, desc[UR6][R2.64] ;  /* 0x00000006020f7981 */ /* 0x001ee2000c1e1900 */
[----:B--2---:R-:W-:-:S05]  /*0390*/  FADD R14, R17, R14 ;  /* 0x0000000e110e7221 */ /* 0x004fca0000000000 */
[----:B---3--:R-:W-:-:S13]  /*03a0*/  FSETP.GT.AND P0, PT, R15, R14, PT ;  /* 0x0000000e0f00720b */ /* 0x008fda0003f04000 */
[----:B------:R1:W-:Y:S02]  /*03b0*/  @P0 STG.E desc[UR6][R2.64], R14 ;  /* 0x0000000e02000986 */ /* 0x0003e4000c101906 */
.L_x_146:
[----:B------:R-:W-:Y:S05]  /*03c0*/  BSYNC.RECONVERGENT B0 ;  /* 0x0000000000007941 */ /* 0x000fea0003800200 */
.L_x_145:
[----:B------:R-:W-:-:S06]  /*03d0*/  UIADD3 UR5, UPT, UPT, UR4, 0x2, URZ ;  /* 0x0000000204057890 */ /* 0x000fcc000fffe0ff */
[----:B------:R-:W-:-:S13]  /*03e0*/  ISETP.LE.AND P0, PT, R0, UR5, PT ;  /* 0x0000000500007c0c */ /* 0x000fda000bf03270 */
[----:B------:R-:W-:Y:S05]  /*03f0*/  @P0 BRA `(.L_x_147) ;  /* 0x0000000000280947 */ /* 0x000fea0003800000 */
[----:B------:R-:W2:Y:S01]  /*0400*/  LDG.E R17, desc[UR6][R12.64+0x8] ;  /* 0x000008060c117981 */ /* 0x000ea2000c1e1900 */
[----:B------:R-:W-:Y:S01]  /*0410*/  BSSY.RECONVERGENT B0, `(.L_x_147) ;  /* 0x0000008000007945 */ /* 0x000fe20003800200 */
[----:B--2---:R-:W-:-:S13]  /*0420*/  FSETP.GT.AND P0, PT, R17, RZ, PT ;  /* 0x000000ff1100720b */ /* 0x004fda0003f04000 */
[----:B------:R-:W-:Y:S05]  /*0430*/  @!P0 BRA `(.L_x_148) ;  /* 0x0000000000148947 */ /* 0x000fea0003800000 */
[----:B-1----:R-:W2:Y:S04]  /*0440*/  LDG.E R14, desc[UR6][R8.64] ;  /* 0x00000006080e7981 */ /* 0x002ea8000c1e1900 */
[----:B0-----:R-:W3:Y:S01]  /*0450*/  LDG.E R15, desc[UR6][R2.64] ;  /* 0x00000006020f7981 */ /* 0x001ee2000c1e1900 */
[----:B--2---:R-:W-:-:S05]  /*0460*/  FADD R14, R17, R14 ;  /* 0x0000000e110e7221 */ /* 0x004fca0000000000 */
[----:B---3--:R-:W-:-:S13]  /*0470*/  FSETP.GT.AND P0, PT, R15, R14, PT ;  /* 0x0000000e0f00720b */ /* 0x008fda0003f04000 */
[----:B------:R2:W-:Y:S02]  /*0480*/  @P0 STG.E desc[UR6][R2.64], R14 ;  /* 0x0000000e02000986 */ /* 0x0005e4000c101906 */
.L_x_148:
[----:B------:R-:W-:Y:S05]  /*0490*/  BSYNC.RECONVERGENT B0 ;  /* 0x0000000000007941 */ /* 0x000fea0003800200 */
.L_x_147:
[----:B------:R-:W-:-:S06]  /*04a0*/  UIADD3 UR5, UPT, UPT, UR4, 0x3, URZ ;  /* 0x0000000304057890 */ /* 0x000fcc000fffe0ff */
[----:B------:R-:W-:-:S13]  /*04b0*/  ISETP.LE.AND P0, PT, R0, UR5, PT ;  /* 0x0000000500007c0c */ /* 0x000fda000bf03270 */
[----:B------:R-:W-:Y:S05]  /*04c0*/  @P0 BRA `(.L_x_149) ;  /* 0x0000000000280947 */ /* 0x000fea0003800000 */
[----:B0-----:R-:W3:Y:S01]  /*04d0*/  LDG.E R15, desc[UR6][R12.64+0xc] ;  /* 0x00000c060c0f7981 */ /* 0x001ee2000c1e1900 */
[----:B------:R-:W-:Y:S01]  /*04e0*/  BSSY.RECONVERGENT B0, `(.L_x_149) ;  /* 0x0000008000007945 */ /* 0x000fe20003800200 */
[----:B---3--:R-:W-:-:S13]  /*04f0*/  FSETP.GT.AND P0, PT, R15, RZ, PT ;  /* 0x000000ff0f00720b */ /* 0x008fda0003f04000 */
[----:B------:R-:W-:Y:S05]  /*0500*/  @!P0 BRA `(.L_x_150) ;  /* 0x0000000000148947 */ /* 0x000fea0003800000 */
[----:B------:R-:W3:Y:S04]  /*0510*/  LDG.E R12, desc[UR6][R8.64+0x4] ;  /* 0x00000406080c7981 */ /* 0x000ee8000c1e1900 */
[----:B------:R-:W4:Y:S01]  /*0520*/  LDG.E R13, desc[UR6][R2.64] ;  /* 0x00000006020d7981 */ /* 0x000f22000c1e1900 */
[----:B---3--:R-:W-:-:S05]  /*0530*/  FADD R12, R15, R12 ;  /* 0x0000000c0f0c7221 */ /* 0x008fca0000000000 */
[----:B----4-:R-:W-:-:S13]  /*0540*/  FSETP.GT.AND P0, PT, R13, R12, PT ;  /* 0x0000000c0d00720b */ /* 0x010fda0003f04000 */
[----:B------:R0:W-:Y:S02]  /*0550*/  @P0 STG.E desc[UR6][R2.64], R12 ;  /* 0x0000000c02000986 */ /* 0x0001e4000c101906 */
.L_x_150:
[----:B------:R-:W-:Y:S05]  /*0560*/  BSYNC.RECONVERGENT B0 ;  /* 0x0000000000007941 */ /* 0x000fea0003800200 */
.L_x_149:
[----:B------:R-:W-:Y:S01]  /*0570*/  UIADD3 UR4, UPT, UPT, UR4, 0x4, URZ ;  /* 0x0000000404047890 */ /* 0x000fe2000fffe0ff */
[----:B------:R-:W-:Y:S01]  /*0580*/  IADD3 R8, P1, PT, R8, 0x10, RZ ;  /* 0x0000001008087810 */ /* 0x000fe20007f3e0ff */
[----:B------:R-:W-:-:S04]  /*0590*/  VIADD R11, R11, 0x4 ;  /* 0x000000040b0b7836 */ /* 0x000fc80000000000 */
[----:B------:R-:W-:Y:S01]  /*05a0*/  ISETP.NE.AND P0, PT, R5, UR4, PT ;  /* 0x0000000405007c0c */ /* 0x000fe2000bf05270 */
[----:B------:R-:W-:-:S12]  /*05b0*/  IMAD.X R9, RZ, RZ, R9, P1 ;  /* 0x000000ffff097224 */ /* 0x000fd800008e0609 */
[----:B------:R-:W-:Y:S05]  /*05c0*/  @P0 BRA `(.L_x_151) ;  /* 0xfffffffc00180947 */ /* 0x000fea000383ffff */
.L_x_142:
[----:B------:R-:W-:-:S13]  /*05d0*/  ISETP.NE.AND P0, PT, R10, RZ, PT ;  /* 0x000000ff0a00720c */ /* 0x000fda0003f05270 */
[----:B------:R-:W-:Y:S05]  /*05e0*/  @!P0 EXIT ;  /* 0x000000000000894d */ /* 0x000fea0003800000 */
[----:B------:R-:W3:Y:S01]  /*05f0*/  LDC.64 R8, c[0x4][0x70] ;  /* 0x01001c00ff087b82 */ /* 0x000ee20000000a00 */
[----:B------:R-:W-:Y:S02]  /*0600*/  IMAD.IADD R11, R4, 0x1, R5 ;  /* 0x00000001040b7824 */ /* 0x000fe400078e0205 */
[----:B------:R-:W-:-:S05]  /*0610*/  IMAD.MOV R10, RZ, RZ, -R10 ;  /* 0x000000ffff0a7224 */ /* 0x000fca00078e0a0a */
[----:B------:R-:W4:Y:S01]  /*0620*/  LDC.64 R6, c[0x4][0x40] ;  /* 0x01001000ff067b82 */ /* 0x000f220000000a00 */
[----:B---3--:R-:W-:-:S04]  /*0630*/  IMAD.WIDE.U32 R8, R5, 0x4, R8 ;  /* 0x0000000405087825 */ /* 0x008fc800078e0008 */
[----:B0-----:R-:W-:Y:S01]  /*0640*/  IMAD.MOV.U32 R12, RZ, RZ, R8 ;  /* 0x000000ffff0c7224 */ /* 0x001fe200078e0008 */
[----:B------:R-:W-:-:S07]  /*0650*/  MOV R13, R9 ;  /* 0x00000009000d7202 */ /* 0x000fce0000000f00 */
.L_x_154:
[----:B------:R-:W-:Y:S01]  /*0660*/  ISETP.GE.AND P1, PT, R5, R0, PT ;  /* 0x000000000500720c */ /* 0x000fe20003f26270 */
[----:B------:R-:W-:-:S05]  /*0670*/  VIADD R10, R10, 0x1 ;  /* 0x000000010a0a7836 */ /* 0x000fca0000000000 */
[----:B------:R-:W-:-:S07]  /*0680*/  ISETP.NE.AND P0, PT, R10, RZ, PT ;  /* 0x000000ff0a00720c */ /* 0x000fce0003f05270 */
[----:B0-----:R-:W-:Y:S06]  /*0690*/  @P1 BRA `(.L_x_152) ;  /* 0x0000000000341947 */ /* 0x001fec0003800000 */
[----:B----4-:R-:W-:-:S05]  /*06a0*/  IMAD.WIDE R8, R11, 0x4, R6 ;  /* 0x000000040b087825 */ /* 0x010fca00078e0206 */
[----:B------:R-:W3:Y:S01]  /*06b0*/  LDG.E R15, desc[UR6][R8.64] ;  /* 0x00000006080f7981 */ /* 0x000ee2000c1e1900 */
[----:B------:R-:W-:Y:S01]  /*06c0*/  BSSY.RECONVERGENT B0, `(.L_x_152) ;  /* 0x000000a000007945 */ /* 0x000fe20003800200 */
[----:B---3--:R-:W-:-:S13]  /*06d0*/  FSETP.GT.AND P1, PT, R15, RZ, PT ;  /* 0x000000ff0f00720b */ /* 0x008fda0003f24000 */
[----:B------:R-:W-:Y:S05]  /*06e0*/  @!P1 BRA `(.L_x_153) ;  /* 0x00000000001c9947 */ /* 0x000fea0003800000 */
[----:B------:R-:W-:Y:S01]  /*06f0*/  IMAD.MOV.U32 R8, RZ, RZ, R12 ;  /* 0x000000ffff087224 */ /* 0x000fe200078e000c */
[----:B------:R-:W-:Y:S01]  /*0700*/  MOV R9, R13 ;  /* 0x0000000d00097202 */ /* 0x000fe20000000f00 */
[----:B------:R-:W3:Y:S04]  /*0710*/  LDG.E R4, desc[UR6][R2.64] ;  /* 0x0000000602047981 */ /* 0x000ee8000c1e1900 */
[----:B------:R-:W4:Y:S02]  /*0720*/  LDG.E R8, desc[UR6][R8.64] ;  /* 0x0000000608087981 */ /* 0x000f24000c1e1900 */
[----:B----4-:R-:W-:-:S05]  /*0730*/  FADD R15, R15, R8 ;  /* 0x000000080f0f7221 */ /* 0x010fca0000000000 */
[----:B---3--:R-:W-:-:S13]  /*0740*/  FSETP.GT.AND P1, PT, R4, R15, PT ;  /* 0x0000000f0400720b */ /* 0x008fda0003f24000 */
[----:B------:R0:W-:Y:S02]  /*0750*/  @P1 STG.E desc[UR6][R2.64], R15 ;  /* 0x0000000f02001986 */ /* 0x0001e4000c101906 */
.L_x_153:
[----:B------:R-:W-:Y:S05]  /*0760*/  BSYNC.RECONVERGENT B0 ;  /* 0x0000000000007941 */ /* 0x000fea0003800200 */
.L_x_152:
[----:B------:R-:W-:Y:S01]  /*0770*/  IADD3 R12, P1, PT, R12, 0x4, RZ ;  /* 0x000000040c0c7810 */ /* 0x000fe20007f3e0ff */
[----:B------:R-:W-:Y:S02]  /*0780*/  VIADD R5, R5, 0x1 ;  /* 0x0000000105057836 */ /* 0x000fe40000000000 */
[----:B------:R-:W-:Y:S02]  /*0790*/  VIADD R11, R11, 0x1 ;  /* 0x000000010b0b7836 */ /* 0x000fe40000000000 */
[----:B------:R-:W-:Y:S01]  /*07a0*/  IMAD.X R13, RZ, RZ, R13, P1 ;  /* 0x000000ffff0d7224 */ /* 0x000fe200008e060d */
[----:B------:R-:W-:Y:S07]  /*07b0*/  @P0 BRA `(.L_x_154) ;  /* 0xfffffffc00a80947 */ /* 0x000fee000383ffff */
[----:B------:R-:W-:Y:S05]  /*07c0*/  EXIT ;  /* 0x000000000000794d */ /* 0x000fea0003800000 */
.L_x_155:
        /* <DEDUP_REMOVED lines=11> */
.L_x_355:


//--------------------- .text.graph_viz1          --------------------------
	.section	.text.graph_viz1,"ax",@progbits
	.align	128
        .global         graph_viz1
        .type           graph_viz1,@function
        .size           graph_viz1,(.L_x_339 - graph_viz1)
        .other          graph_viz1,@"STO_CUDA_ENTRY STV_DEFAULT"
graph_viz1:
.text.graph_viz1:
[----:B------:R-:W-:Y:S08]  /*0000*/  LDC R1, c[0x0][0x37c] ;  /* 0x0000df00ff017b82 */ /* 0x000ff00000000800 */
[----:B------:R-:W0:Y:S01]  /*0010*/  LDC.64 R2, c[0x4][0x88] ;  /* 0x01002200ff027b82 */ /* 0x000e220000000a00 */
[----:B------:R-:W0:Y:S02]  /*0020*/  LDCU.64 UR14, c[0x0][0x358] ;  /* 0x00006b00ff0e77ac */ /* 0x000e240008000a00 */
[----:B0-----:R-:W2:Y:S02]  /*0030*/  LDG.E R2, desc[UR14][R2.64] ;  /* 0x0000000e02027981 */ /* 0x001ea4000c1e1900 */
[----:B--2---:R-:W-:-:S13]  /*0040*/  R2UR UR13, R2 ;  /* 0x00000000020d72ca */ /* 0x004fda00000e0000 */
[----:B------:R-:W-:-:S06]  /*0050*/  UISETP.GE.AND UP0, UPT, UR13, 0x1, UPT ;  /* 0x000000010d00788c */ /* 0x000fcc000bf06270 */
[----:B------:R-:W-:-:S13]  /*0060*/  PLOP3.LUT P0, PT, PT, PT, UP0, 0x80, 0x8 ;  /* 0x000000000008781c */ /* 0x000fda0003f0f008 */
[----:B------:R-:W-:Y:S05]  /*0070*/  @!P0 EXIT ;  /* 0x000000000000894d */ /* 0x000fea0003800000 */
[----:B------:R-:W0:Y:S08]  /*0080*/  LDC.64 R2, c[0x4][0x78] ;  /* 0x01001e00ff027b82 */ /* 0x000e300000000a00 */
[----:B------:R-:W1:Y:S08]  /*0090*/  LDC.64 R4, c[0x4][0x90] ;  /* 0x01002400ff047b82 */ /* 0x000e700000000a00 */
[----:B------:R-:W2:Y:S01]  /*00a0*/  LDC.64 R6, c[0x4][0x80] ;  /* 0x01002000ff067b82 */ /* 0x000ea20000000a00 */
[----:B0-----:R-:W3:Y:S04]  /*00b0*/  LDG.E.64 R2, desc[UR14][R2.64] ;  /* 0x0000000e02027981 */ /* 0x001ee8000c1e1b00 */
[----:B-1----:R-:W4:Y:S04]  /*00c0*/  LDG.E R4, desc[UR14][R4.64] ;  /* 0x0000000e04047981 */ /* 0x002f28000c1e1900 */
[----:B--2---:R-:W2:Y:S01]  /*00d0*/  LDG.E.64 R6, desc[UR14][R6.64] ;  /* 0x0000000e06067981 */ /* 0x004ea2000c1e1b00 */
[----:B------:R-:W-:Y:S01]  /*00e0*/  UMOV UR4, URZ ;  /* 0x000000ff00047c82 */ /* 0x000fe20008000000 */
[----:B---3--:R-:W-:-:S02]  /*00f0*/  R2UR UR16, R2 ;  /* 0x00000000021072ca */ /* 0x008fc400000e0000 */
[----:B------:R-:W-:Y:S02]  /*0100*/  R2UR UR17, R3 ;  /* 0x00000000031172ca */ /* 0x000fe400000e0000 */
[----:B----4-:R-:W-:Y:S02]  /*0110*/  R2UR UR22, R4 ;  /* 0x00000000041672ca */ /* 0x010fe400000e0000 */
[----:B--2---:R-:W-:Y:S02]  /*0120*/  R2UR UR18, R6 ;  /* 0x00000000061272ca */ /* 0x004fe400000e0000 */
[----:B------:R-:W-:-:S15]  /*0130*/  R2UR UR19, R7 ;  /* 0x00000000071372ca */ /* 0x000fde00000e0000 */
.L_x_200:
[----:B------:R-:W-:Y:S01]  /*0140*/  UIMAD.WIDE.U32 UR20, UR4, 0xc, UR16 ;  /* 0x0000000c041478a5 */ /* 0x000fe2000f8e0010 */
[----:B012---:R-:W-:-:S11]  /*0150*/  UMOV UR5, URZ ;  /* 0x000000ff00057c82 */ /* 0x007fd60008000000 */
.L_x_199:
[----:B------:R-:W-:Y:S02]  /*0160*/  UIMAD UR6, UR13, UR4, UR5 ;  /* 0x000000040d0672a4 */ /* 0x000fe4000f8e0205 */
[----:B------:R-:W-:-:S04]  /*0170*/  UIMAD UR7, UR13, UR13, URZ ;  /* 0x0000000d0d0772a4 */ /* 0x000fc8000f8e02ff */
[----:B------:R-:W-:-:S04]  /*0180*/  UISETP.GE.AND UP0, UPT, UR6, UR7, UPT ;  /* 0x000000070600728c */ /* 0x000fc8000bf06270 */
[----:B------:R-:W-:-:S09]  /*0190*/  UISETP.LT.U32.OR UP0, UPT, UR4, UR5, UP0 ;  /* 0x000000050400728c */ /* 0x000fd20008701470 */
[----:B012---:R-:W-:Y:S05]  /*01a0*/  BRA.U UP0, `(.L_x_156) ;  /* 0x0000002900207547 */ /* 0x007fea000b800000 */
[----:B------:R-:W-:Y:S01]  /*01b0*/  UIMAD.WIDE.U32 UR8, UR5, 0xc, UR16 ;  /* 0x0000000c050878a5 */ /* 0x000fe2000f8e0010 */
[----:B------:R-:W-:Y:S02]  /*01c0*/  IMAD.U32 R12, RZ, RZ, UR20 ;  /* 0x00000014ff0c7e24 */ /* 0x000fe4000f8e00ff */
[----:B------:R-:W-:-:S03]  /*01d0*/  IMAD.U32 R13, RZ, RZ, UR21 ;  /* 0x00000015ff0d7e24 */ /* 0x000fc6000f8e00ff */
[----:B------:R-:W-:Y:S02]  /*01e0*/  IMAD.U32 R8, RZ, RZ, UR8 ;  /* 0x00000008ff087e24 */ /* 0x000fe4000f8e00ff */
[----:B------:R-:W-:Y:S01]  /*01f0*/  IMAD.U32 R9, RZ, RZ, UR9 ;  /* 0x00000009ff097e24 */ /* 0x000fe2000f8e00ff */
[----:B------:R-:W2:Y:S04]  /*0200*/  LD.E R0, desc[UR14][R12.64+0x8] ;  /* 0x0000080e0c007980 */ /* 0x000ea8000c101900 */
[----:B------:R-:W2:Y:S01]  /*0210*/  LD.E R7, desc[UR14][R8.64+0x8] ;  /* 0x0000080e08077980 */ /* 0x000ea2000c101900 */
[----:B------:R-:W-:Y:S01]  /*0220*/  IMAD.U32 R10, RZ, RZ, UR20 ;  /* 0x00000014ff0a7e24 */ /* 0x000fe2000f8e00ff */
[----:B------:R-:W-:Y:S01]  /*0230*/  MOV R11, UR21 ;  /* 0x00000015000b7c02 */ /* 0x000fe20008000f00 */
[----:B------:R-:W-:Y:S01]  /*0240*/  IMAD.U32 R3, RZ, RZ, UR21 ;  /* 0x00000015ff037e24 */ /* 0x000fe2000f8e00ff */
[----:B------:R0:W5:Y:S01]  /*0250*/  LD.E R6, desc[UR14][R8.64] ;  /* 0x0000000e08067980 */ /* 0x000162000c101900 */
[----:B------:R-:W-:-:S03]  /*0260*/  IMAD.U32 R2, RZ, RZ, UR20 ;  /* 0x00000014ff027e24 */ /* 0x000fc6000f8e00ff */
[----:B------:R-:W3:Y:S04]  /*0270*/  LD.E R10, desc[UR14][R10.64+0x4] ;  /* 0x0000040e0a0a7980 */ /* 0x000ee8000c101900 */
[----:B------:R0:W5:Y:S04]  /*0280*/  LD.E R3, desc[UR14][R2.64] ;  /* 0x0000000e02037980 */ /* 0x000168000c101900 */
[----:B------:R0:W5:Y:S01]  /*0290*/  LD.E R5, desc[UR14][R8.64+0x4] ;  /* 0x0000040e08057980 */ /* 0x000162000c101900 */
[----:B------:R-:W-:Y:S01]  /*02a0*/  UIMAD UR12, UR13, UR5, UR4 ;  /* 0x000000050d0c72a4 */ /* 0x000fe2000f8e0204 */
[----:B--2---:R-:W-:-:S05]  /*02b0*/  IMAD.IADD R4, R0, 0x1, -R7 ;  /* 0x0000000100047824 */ /* 0x004fca00078e0a07 */
[----:B------:R-:W-:-:S04]  /*02c0*/  IABS R4, R4 ;  /* 0x0000000400047213 */ /* 0x000fc80000000000 */
[----:B------:R-:W-:Y:S02]  /*02d0*/  ISETP.GE.AND P0, PT, R4, 0x2, PT ;  /* 0x000000020400780c */ /* 0x000fe40003f06270 */
[----:B---3--:R-:W-:-:S11]  /*02e0*/  R2UR UR7, R10 ;  /* 0x000000000a0772ca */ /* 0x008fd600000e0000 */
[----:B0-----:R-:W-:Y:S05]  /*02f0*/  @!P0 BRA `(.L_x_157) ;  /* 0x0000002000748947 */ /* 0x001fea0003800000 */
[----:B------:R-:W-:-:S09]  /*0300*/  UISETP.GT.AND UP0, UPT, UR22, URZ, UPT ;  /* 0x000000ff1600728c */ /* 0x000fd2000bf04270 */
[----:B------:R-:W-:Y:S05]  /*0310*/  BRA.U !UP0, `(.L_x_158) ;  /* 0x0000001d08087547 */ /* 0x000fea000b800000 */
[CC--:B-----5:R-:W-:Y:S01]  /*0320*/  FSETP.GT.AND P0, PT, R3.reuse, R6.reuse, PT ;  /* 0x000000060300720b */ /* 0x0e0fe20003f04000 */
[----:B------:R-:W-:Y:S01]  /*0330*/  FADD R2, -R3, R6 ;  /* 0x0000000603027221 */ /* 0x000fe20000000100 */
[C---:B------:R-:W-:Y:S01]  /*0340*/  FSETP.LT.AND P1, PT, R5.reuse, UR7, PT ;  /* 0x0000000705007c0b */ /* 0x040fe2000bf21000 */
[----:B------:R-:W-:Y:S01]  /*0350*/  FADD R4, R5, -UR7 ;  /* 0x8000000705047e21 */ /* 0x000fe20008000000 */
[----:B------:R-:W-:Y:S02]  /*0360*/  CS2R R10, SRZ ;  /* 0x00000000000a7805 */ /* 0x000fe4000001ff00 */
[----:B------:R-:W-:Y:S01]  /*0370*/  FSEL R12, R6, R3, P0 ;  /* 0x00000003060c7208 */ /* 0x000fe20000000000 */
[----:B------:R-:W-:Y:S01]  /*0380*/  UMOV UR6, URZ ;  /* 0x000000ff00067c82 */ /* 0x000fe20008000000 */
[----:B------:R-:W-:Y:S02]  /*0390*/  FSEL R13, R3, R6, P0 ;  /* 0x00000006030d7208 */ /* 0x000fe40000000000 */
[----:B------:R-:W-:-:S02]  /*03a0*/  FSEL R14, R5, UR7, P1 ;  /* 0x00000007050e7c08 */ /* 0x000fc40008800000 */
[----:B------:R-:W-:-:S07]  /*03b0*/  FSEL R15, R5, UR7, !P1 ;  /* 0x00000007050f7c08 */ /* 0x000fce000c800000 */
.L_x_165:
[----:B------:R-:W-:-:S06]  /*03c0*/  UIMAD.WIDE.U32 UR8, UR6, 0x10, UR18 ;  /* 0x00000010060878a5 */ /* 0x000fcc000f8e0012 */
[----:B------:R-:W-:Y:S02]  /*03d0*/  IMAD.U32 R8, RZ, RZ, UR8 ;  /* 0x00000008ff087e24 */ /* 0x000fe4000f8e00ff */
[----:B------:R-:W-:-:S05]  /*03e0*/  IMAD.U32 R9, RZ, RZ, UR9 ;  /* 0x00000009ff097e24 */ /* 0x000fca000f8e00ff */
[----:B------:R-:W2:Y:S02]  /*03f0*/  LD.E R16, desc[UR14][R8.64+0x8] ;  /* 0x0000080e08107980 */ /* 0x000ea4000c101900 */
[----:B--2---:R-:W-:-:S13]  /*0400*/  ISETP.GE.AND P0, PT, R16, 0x1, PT ;  /* 0x000000011000780c */ /* 0x004fda0003f06270 */
[----:B------:R-:W-:Y:S05]  /*0410*/  @!P0 BRA `(.L_x_159) ;  /* 0x0000000400588947 */ /* 0x000fea0003800000 */
[----:B------:R-:W-:Y:S01]  /*0420*/  MOV R8, UR8 ;  /* 0x0000000800087c02 */ /* 0x000fe20008000f00 */
[----:B------:R-:W-:-:S06]  /*0430*/  IMAD.U32 R9, RZ, RZ, UR9 ;  /* 0x00000009ff097e24 */ /* 0x000fcc000f8e00ff */
[----:B------:R-:W2:Y:S01]  /*0440*/  LD.E.64 R8, desc[UR14][R8.64] ;  /* 0x0000000e08087980 */ /* 0x000ea2000c101b00 */
[----:B------:R-:W-:Y:S01]  /*0450*/  IMAD.MOV R16, RZ, RZ, -R16 ;  /* 0x000000ffff107224 */ /* 0x000fe200078e0a10 */
[----:B--2---:R-:W-:-:S05]  /*0460*/  IADD3 R8, P0, PT, R8, 0xc, RZ ;  /* 0x0000000c08087810 */ /* 0x004fca0007f1e0ff */
[----:B------:R-:W-:-:S08]  /*0470*/  IMAD.X R9, RZ, RZ, R9, P0 ;  /* 0x000000ffff097224 */ /* 0x000fd000000e0609 */
.L_x_164:
[----:B------:R-:W2:Y:S04]  /*0480*/  LD.E R18, desc[UR14][R8.64+-0xc] ;  /* 0xfffff40e08127980 */ /* 0x000ea8000c101900 */
[----:B------:R-:W3:Y:S04]  /*0490*/  LD.E R17, desc[UR14][R8.64] ;  /* 0x0000000e08117980 */ /* 0x000ee8000c101900 */
[----:B------:R-:W4:Y:S04]  /*04a0*/  LD.E R20, desc[UR14][R8.64+-0x8] ;  /* 0xfffff80e08147980 */ /* 0x000f28000c101900 */
[----:B------:R-:W4:Y:S04]  /*04b0*/  LD.E R19, desc[UR14][R8.64+0x4] ;  /* 0x0000040e08137980 */ /* 0x000f28000c101900 */
[----:B------:R0:W5:Y:S04]  /*04c0*/  LD.E R21, desc[UR14][R8.64+-0x4] ;  /* 0xfffffc0e08157980 */ /* 0x000168000c101900 */
[----:B------:R0:W5:Y:S01]  /*04d0*/  LD.E R22, desc[UR14][R8.64+0x8] ;  /* 0x0000080e08167980 */ /* 0x000162000c101900 */
[C---:B--2---:R-:W-:Y:S01]  /*04e0*/  FADD R23, -R3.reuse, R18 ;  /* 0x0000001203177221 */ /* 0x044fe20000000100 */
[----:B---3--:R-:W-:-:S03]  /*04f0*/  FADD R27, -R3, R17 ;  /* 0x00000011031b7221 */ /* 0x008fc60000000100 */
[C---:B------:R-:W-:Y:S01]  /*0500*/  FMUL R25, R4.reuse, R23 ;  /* 0x0000001704197220 */ /* 0x040fe20000400000 */
[----:B------:R-:W-:Y:S01]  /*0510*/  FMUL R24, R4, R27 ;  /* 0x0000001b04187220 */ /* 0x000fe20000400000 */
[----:B----4-:R-:W-:Y:S01]  /*0520*/  FADD R23, R20, -UR7 ;  /* 0x8000000714177e21 */ /* 0x010fe20008000000 */
[----:B------:R-:W-:-:S03]  /*0530*/  FADD R27, R19, -UR7 ;  /* 0x80000007131b7e21 */ /* 0x000fc60008000000 */
[C---:B------:R-:W-:Y:S01]  /*0540*/  FFMA R23, R2.reuse, R23, -R25 ;  /* 0x0000001702177223 */ /* 0x040fe20000000819 */
[----:B------:R-:W-:-:S04]  /*0550*/  FFMA R24, R2, R27, -R24 ;  /* 0x0000001b02187223 */ /* 0x000fc80000000818 */
[----:B------:R-:W-:-:S05]  /*0560*/  FMUL R23, R23, R24 ;  /* 0x0000001817177220 */ /* 0x000fca0000400000 */
[----:B------:R-:W-:-:S13]  /*0570*/  FSETP.GTU.AND P0, PT, R23, RZ, PT ;  /* 0x000000ff1700720b */ /* 0x000fda0003f0c000 */
[----:B0-----:R-:W-:Y:S05]  /*0580*/  @P0 BRA `(.L_x_160) ;  /* 0x0000000000800947 */ /* 0x001fea0003800000 */
[----:B------:R-:W-:Y:S01]  /*0590*/  FADD R23, -R20, R19 ;  /* 0x0000001314177221 */ /* 0x000fe20000000100 */
[--C-:B------:R-:W-:Y:S01]  /*05a0*/  FADD R24, R3, -R18.reuse ;  /* 0x8000001203187221 */ /* 0x100fe20000000000 */
[----:B------:R-:W-:-:S03]  /*05b0*/  FADD R28, R6, -R18 ;  /* 0x80000012061c7221 */ /* 0x000fc60000000000 */
[C---:B------:R-:W-:Y:S01]  /*05c0*/  FMUL R26, R23.reuse, R24 ;  /* 0x00000018171a7220 */ /* 0x040fe20000400000 */
[----:B------:R-:W-:Y:S01]  /*05d0*/  FMUL R25, R23, R28 ;  /* 0x0000001c17197220 */ /* 0x000fe20000400000 */
[----:B------:R-:W-:Y:S01]  /*05e0*/  FADD R23, -R18, R17 ;  /* 0x0000001112177221 */ /* 0x000fe20000000100 */
[----:B------:R-:W-:-:S04]  /*05f0*/  FADD R24, -R20, UR7 ;  /* 0x0000000714187e21 */ /* 0x000fc80008000100 */
[----:B------:R-:W-:Y:S01]  /*0600*/  FFMA R24, R23, R24, -R26 ;  /* 0x0000001817187223 */ /* 0x000fe2000000081a */
[----:B------:R-:W-:-:S04]  /*0610*/  FADD R26, R5, -R20 ;  /* 0x80000014051a7221 */ /* 0x000fc80000000000 */
[----:B------:R-:W-:-:S04]  /*0620*/  FFMA R25, R23, R26, -R25 ;  /* 0x0000001a17197223 */ /* 0x000fc80000000819 */
[----:B------:R-:W-:-:S05]  /*0630*/  FMUL R24, R24, R25 ;  /* 0x0000001918187220 */ /* 0x000fca0000400000 */
[----:B------:R-:W-:-:S13]  /*0640*/  FSETP.GTU.AND P0, PT, R24, RZ, PT ;  /* 0x000000ff1800720b */ /* 0x000fda0003f0c000 */
[----:B------:R-:W-:Y:S05]  /*0650*/  @P0 BRA `(.L_x_160) ;  /* 0x00000000004c0947 */ /* 0x000fea0003800000 */
[----:B------:R-:W-:-:S04]  /*0660*/  FSETP.GT.AND P0, PT, R18, R17, PT ;  /* 0x000000111200720b */ /* 0x000fc80003f04000 */
[----:B------:R-:W-:Y:S02]  /*0670*/  FSEL R23, R17, R18, P0 ;  /* 0x0000001211177208 */ /* 0x000fe40000000000 */
[----:B------:R-:W-:Y:S02]  /*0680*/  FSEL R24, R18, R17, P0 ;  /* 0x0000001112187208 */ /* 0x000fe40000000000 */
[----:B------:R-:W-:Y:S02]  /*0690*/  FMNMX R23, R12, R23, !PT ;  /* 0x000000170c177209 */ /* 0x000fe40007800000 */
[----:B------:R-:W-:-:S04]  /*06a0*/  FMNMX R24, R13, R24, PT ;  /* 0x000000180d187209 */ /* 0x000fc80003800000 */
[----:B------:R-:W-:-:S13]  /*06b0*/  FSETP.GTU.AND P0, PT, R23, R24, PT ;  /* 0x000000181700720b */ /* 0x000fda0003f0c000 */
        /* <DEDUP_REMOVED lines=8> */
[CC--:B-----5:R-:W-:Y:S02]  /*0740*/  ISETP.NE.AND P0, PT, R7.reuse, R22.reuse, PT ;  /* 0x000000160700720c */ /* 0x0e0fe40003f05270 */
[----:B------:R-:W-:Y:S02]  /*0750*/  ISETP.NE.AND P1, PT, R0, R22, PT ;  /* 0x000000160000720c */ /* 0x000fe40003f25270 */
[----:B------:R-:W-:-:S04]  /*0760*/  ISETP.NE.AND P0, PT, R7, R21, P0 ;  /* 0x000000150700720c */ /* 0x000fc80000705270 */
[----:B------:R-:W-:-:S13]  /*0770*/  ISETP.NE.AND P0, PT, R0, R21, P0 ;  /* 0x000000150000720c */ /* 0x000fda0000705270 */
[----:B------:R-:W-:Y:S05]  /*0780*/  @P0 BRA P1, `(.L_x_161) ;  /* 0x0000001400940947 */ /* 0x000fea0000800000 */
.L_x_160:
[CC--:B-----5:R-:W-:Y:S02]  /*0790*/  ISETP.NE.AND P2, PT, R0.reuse, R22.reuse, PT ;  /* 0x000000160000720c */ /* 0x0e0fe40003f45270 */
[-C--:B------:R-:W-:Y:S02]  /*07a0*/  ISETP.NE.AND P3, PT, R0, R21.reuse, PT ;  /* 0x000000150000720c */ /* 0x080fe40003f65270 */
[C---:B------:R-:W-:Y:S01]  /*07b0*/  ISETP.NE.AND P1, PT, R7.reuse, R22, PT ;  /* 0x000000160700720c */ /* 0x040fe20003f25270 */
[----:B------:R-:W-:Y:S01]  /*07c0*/  IMAD.MOV.U32 R22, RZ, RZ, RZ ;  /* 0x000000ffff167224 */ /* 0x000fe200078e00ff */
[----:B------:R-:W-:-:S09]  /*07d0*/  ISETP.NE.AND P0, PT, R7, R21, PT ;  /* 0x000000150700720c */ /* 0x000fd20003f05270 */
[----:B------:R-:W-:Y:S05]  /*07e0*/  @P2 BRA P3, `(.L_x_162) ;  /* 0x0000000000202947 */ /* 0x000fea0001800000 */
[----:B------:R-:W-:Y:S01]  /*07f0*/  FADD R21, -R18, R17 ;  /* 0x0000001112157221 */ /* 0x000fe20000000100 */
[----:B------:R-:W-:Y:S01]  /*0800*/  FADD R22, R5, -R20 ;  /* 0x8000001405167221 */ /* 0x000fe20000000000 */
[----:B------:R-:W-:Y:S01]  /*0810*/  FADD R23, R6, -R18 ;  /* 0x8000001206177221 */ /* 0x000fe20000000000 */
[----:B------:R-:W-:Y:S02]  /*0820*/  FADD R24, -R20, R19 ;  /* 0x0000001314187221 */ /* 0x000fe40000000100 */
[----:B------:R-:W-:Y:S02]  /*0830*/  FMUL R21, R21, R22 ;  /* 0x0000001615157220 */ /* 0x000fe40000400000 */
[----:B------:R-:W-:-:S05]  /*0840*/  FMUL R24, R24, R23 ;  /* 0x0000001718187220 */ /* 0x000fca0000400000 */
[----:B------:R-:W-:-:S04]  /*0850*/  FSETP.GT.AND P2, PT, R21, R24, PT ;  /* 0x000000181500720b */ /* 0x000fc80003f44000 */
[----:B------:R-:W-:-:S09]  /*0860*/  SEL R22, RZ, 0x1, !P2 ;  /* 0x00000001ff167807 */ /* 0x000fd20005000000 */
.L_x_162:
[----:B------:R-:W-:Y:S02]  /*0870*/  HFMA2 R21, -RZ, RZ, 0, 0 ;  /* 0x00000000ff157431 */ /* 0x000fe400000001ff */
[----:B------:R-:W-:Y:S01]  /*0880*/  IMAD.IADD R11, R22, 0x1, R11 ;  /* 0x00000001160b7824 */ /* 0x000fe200078e020b */
[----:B------:R-:W-:Y:S06]  /*0890*/  @P1 BRA P0, `(.L_x_163) ;  /* 0x0000000000201947 */ /* 0x000fec0000000000 */
[----:B------:R-:W-:Y:S01]  /*08a0*/  FADD R17, -R18, R17 ;  /* 0x0000001112117221 */ /* 0x000fe20000000100 */
[C---:B------:R-:W-:Y:S01]  /*08b0*/  FADD R19, -R20.reuse, R19 ;  /* 0x0000001314137221 */ /* 0x040fe20000000100 */
[----:B------:R-:W-:Y:S01]  /*08c0*/  FADD R20, -R20, UR7 ;  /* 0x0000000714147e21 */ /* 0x000fe20008000100 */
[----:B------:R-:W-:-:S03]  /*08d0*/  FADD R18, R3, -R18 ;  /* 0x8000001203127221 */ /* 0x000fc60000000000 */
[----:B------:R-:W-:Y:S01]  /*08e0*/  FMUL R17, R17, R20 ;  /* 0x0000001411117220 */ /* 0x000fe20000400000 */
[----:B------:R-:W-:-:S05]  /*08f0*/  FMUL R18, R19, R18 ;  /* 0x0000001213127220 */ /* 0x000fca0000400000 */
[----:B------:R-:W-:-:S04]  /*0900*/  FSETP.GT.AND P0, PT, R17, R18, PT ;  /* 0x000000121100720b */ /* 0x000fc80003f04000 */
[----:B------:R-:W-:-:S09]  /*0910*/  SEL R21, RZ, 0x1, !P0 ;  /* 0x00000001ff157807 */ /* 0x000fd20004000000 */
.L_x_163:
[----:B------:R-:W-:Y:S01]  /*0920*/  VIADD R16, R16, 0x1 ;  /* 0x0000000110107836 */ /* 0x000fe20000000000 */
[----:B------:R-:W-:Y:S01]  /*0930*/  IADD3 R8, P1, PT, R8, 0x18, RZ ;  /* 0x0000001808087810 */ /* 0x000fe20007f3e0ff */
[----:B------:R-:W-:-:S03]  /*0940*/  IMAD.IADD R10, R21, 0x1, R10 ;  /* 0x00000001150a7824 */ /* 0x000fc600078e020a */
[----:B------:R-:W-:Y:S01]  /*0950*/  ISETP.NE.AND P0, PT, R16, RZ, PT ;  /* 0x000000ff1000720c */ /* 0x000fe20003f05270 */
[----:B------:R-:W-:-:S12]  /*0960*/  IMAD.X R9, RZ, RZ, R9, P1 ;  /* 0x000000ffff097224 */ /* 0x000fd800008e0609 */
[----:B------:R-:W-:Y:S05]  /*0970*/  @P0 BRA `(.L_x_164) ;  /* 0xfffffff800c00947 */ /* 0x000fea000383ffff */
.L_x_159:
[----:B------:R-:W-:-:S04]  /*0980*/  UIADD3 UR6, UPT, UPT, UR6, 0x1, URZ ;  /* 0x0000000106067890 */ /* 0x000fc8000fffe0ff */
[----:B------:R-:W-:-:S09]  /*0990*/  UISETP.NE.AND UP0, UPT, UR6, UR22, UPT ;  /* 0x000000160600728c */ /* 0x000fd2000bf05270 */
[----:B------:R-:W-:Y:S05]  /*09a0*/  BRA.U UP0, `(.L_x_165) ;  /* 0xfffffff900847547 */ /* 0x000fea000b83ffff */
[----:B------:R-:W-:-:S05]  /*09b0*/  IMAD.IADD R10, R10, 0x1, R11 ;  /* 0x000000010a0a7824 */ /* 0x000fca00078e020b */
[----:B------:R-:W-:-:S13]  /*09c0*/  ISETP.GE.AND P0, PT, R10, 0x2, PT ;  /* 0x000000020a00780c */ /* 0x000fda0003f06270 */
[----:B------:R-:W-:Y:S05]  /*09d0*/  @!P0 BRA `(.L_x_158) ;  /* 0x0000001400588947 */ /* 0x000fea0003800000 */
[----:B------:R-:W-:Y:S01]  /*09e0*/  MOV R2, 0x41400000 ;  /* 0x4140000000027802 */ /* 0x000fe20000000f00 */
[----:B------:R-:W-:Y:S01]  /*09f0*/  FFMA R0, R3, 11, R6 ;  /* 0x4130000003007823 */ /* 0x000fe20000000006 */
[----:B------:R-:W-:-:S03]  /*0a00*/  IMAD.MOV.U32 R7, RZ, RZ, 0x3daaaaab ;  /* 0x3daaaaabff077424 */ /* 0x000fc600078e00ff */
[----:B------:R-:W0:Y:S01]  /*0a10*/  FCHK P0, R0, 12 ;  /* 0x4140000000007902 */ /* 0x000e220000000000 */
[----:B------:R-:W-:-:S04]  /*0a20*/  FFMA R2, R7, -R2, 1 ;  /* 0x3f80000007027423 */ /* 0x000fc80000000802 */
[----:B------:R-:W-:-:S04]  /*0a30*/  FFMA R7, R2, R7, 0.083333335816860198975 ;  /* 0x3daaaaab02077423 */ /* 0x000fc80000000007 */
[----:B------:R-:W-:-:S04]  /*0a40*/  FFMA R22, R0, R7, RZ ;  /* 0x0000000700167223 */ /* 0x000fc800000000ff */
[----:B------:R-:W-:-:S04]  /*0a50*/  FFMA R2, R22, -12, R0 ;  /* 0xc140000016027823 */ /* 0x000fc80000000000 */
[----:B------:R-:W-:Y:S01]  /*0a60*/  FFMA R22, R7, R2, R22 ;  /* 0x0000000207167223 */ /* 0x000fe20000000016 */
[----:B0-----:R-:W-:Y:S06]  /*0a70*/  @!P0 BRA `(.L_x_166) ;  /* 0x0000000000108947 */ /* 0x001fec0003800000 */
[----:B------:R-:W-:Y:S01]  /*0a80*/  IMAD.MOV.U32 R7, RZ, RZ, 0x41400000 ;  /* 0x41400000ff077424 */ /* 0x000fe200078e00ff */
[----:B------:R-:W-:-:S07]  /*0a90*/  MOV R4, 0xab0 ;  /* 0x00000ab000047802 */ /* 0x000fce0000000f00 */
[----:B------:R-:W-:Y:S05]  /*0aa0*/  CALL.REL.NOINC `($__internal_7_$__cuda_sm3x_div_rn_noftz_f32_slowpath) ;  /* 0x0000002800187944 */ /* 0x000fea0003c00000 */
[----:B------:R-:W-:-:S07]  /*0ab0*/  IMAD.MOV.U32 R22, RZ, RZ, R2 ;  /* 0x000000ffff167224 */ /* 0x000fce00078e0002 */
.L_x_166:
[----:B------:R-:W-:Y:S02]  /*0ac0*/  IMAD.U32 R2, RZ, RZ, UR7 ;  /* 0x00000007ff027e24 */ /* 0x000fe4000f8e00ff */
[----:B------:R-:W-:Y:S02]  /*0ad0*/  IMAD.MOV.U32 R23, RZ, RZ, 0x3daaaaab ;  /* 0x3daaaaabff177424 */ /* 0x000fe400078e00ff */
        /* <DEDUP_REMOVED lines=9> */
[----:B------:R-:W-:Y:S01]  /*0b70*/  MOV R0, R9 ;  /* 0x0000000900007202 */ /* 0x000fe20000000f00 */
[----:B------:R-:W-:Y:S01]  /*0b80*/  IMAD.MOV.U32 R7, RZ, RZ, 0x41400000 ;  /* 0x41400000ff077424 */ /* 0x000fe200078e00ff */
[----:B------:R-:W-:-:S07]  /*0b90*/  MOV R4, 0xbb0 ;  /* 0x00000bb000047802 */ /* 0x000fce0000000f00 */
[----:B------:R-:W-:Y:S05]  /*0ba0*/  CALL.REL.NOINC `($__internal_7_$__cuda_sm3x_div_rn_noftz_f32_slowpath) ;  /* 0x0000002400d87944 */ /* 0x000fea0003c00000 */
[----:B------:R-:W-:-:S07]  /*0bb0*/  IMAD.MOV.U32 R23, RZ, RZ, R2 ;  /* 0x000000ffff177224 */ /* 0x000fce00078e0002 */
.L_x_167:
[----:B------:R-:W-:Y:S01]  /*0bc0*/  FADD R14, R23, -R23 ;  /* 0x80000017170e7221 */ /* 0x000fe20000000000 */
[----:B------:R-:W-:-:S06]  /*0bd0*/  UMOV UR6, URZ ;  /* 0x000000ff00067c82 */ /* 0x000fcc0008000000 */
.L_x_177:
[----:B------:R-:W-:-:S06]  /*0be0*/  UIMAD.WIDE.U32 UR8, UR6, 0x10, UR18 ;  /* 0x00000010060878a5 */ /* 0x000fcc000f8e0012 */
[----:B------:R-:W-:Y:S02]  /*0bf0*/  IMAD.U32 R24, RZ, RZ, UR8 ;  /* 0x00000008ff187e24 */ /* 0x000fe4000f8e00ff */
[----:B------:R-:W-:-:S05]  /*0c00*/  IMAD.U32 R25, RZ, RZ, UR9 ;  /* 0x00000009ff197e24 */ /* 0x000fca000f8e00ff */
[----:B------:R-:W2:Y:S02]  /*0c10*/  LD.E R15, desc[UR14][R24.64+0x8] ;  /* 0x0000080e180f7980 */ /* 0x000ea4000c101900 */
[----:B--2---:R-:W-:-:S13]  /*0c20*/  ISETP.GE.AND P0, PT, R15, 0x1, PT ;  /* 0x000000010f00780c */ /* 0x004fda0003f06270 */
[----:B------:R-:W-:Y:S05]  /*0c30*/  @!P0 BRA `(.L_x_168) ;  /* 0x0000000400ac8947 */ /* 0x000fea0003800000 */
[----:B------:R-:W5:Y:S01]  /*0c40*/  LD.E.64 R24, desc[UR14][R24.64] ;  /* 0x0000000e18187980 */ /* 0x000f62000c101b00 */
[----:B------:R-:W-:-:S07]  /*0c50*/  CS2R R20, SRZ ;  /* 0x0000000000147805 */ /* 0x000fce000001ff00 */
.L_x_176:
[----:B-----5:R-:W-:-:S05]  /*0c60*/  IMAD.WIDE.U32 R8, R20, 0x18, R24 ;  /* 0x0000001814087825 */ /* 0x020fca00078e0018 */
[----:B------:R-:W2:Y:S04]  /*0c70*/  LD.E R7, desc[UR14][R8.64] ;  /* 0x0000000e08077980 */ /* 0x000ea8000c101900 */
[----:B------:R-:W3:Y:S04]  /*0c80*/  LD.E R16, desc[UR14][R8.64+0x4] ;  /* 0x0000040e08107980 */ /* 0x000ee8000c101900 */
[----:B------:R-:W4:Y:S04]  /*0c90*/  LD.E R17, desc[UR14][R8.64+0xc] ;  /* 0x00000c0e08117980 */ /* 0x000f28000c101900 */
[----:B------:R-:W4:Y:S01]  /*0ca0*/  LD.E R19, desc[UR14][R8.64+0x10] ;  /* 0x0000100e08137980 */ /* 0x000f22000c101900 */
[----:B--2---:R-:W-:Y:S01]  /*0cb0*/  FMUL R0, R14, R7 ;  /* 0x000000070e007220 */ /* 0x004fe20000400000 */
[----:B---3--:R-:W-:Y:S01]  /*0cc0*/  FADD R11, R16, -R23 ;  /* 0x80000017100b7221 */ /* 0x008fe20000000000 */
[----:B----4-:R-:W-:-:S03]  /*0cd0*/  FMUL R2, R14, R17 ;  /* 0x000000110e027220 */ /* 0x010fc60000400000 */
[----:B------:R-:W-:Y:S01]  /*0ce0*/  FFMA R0, R11, R22, -R0 ;  /* 0x000000160b007223 */ /* 0x000fe20000000800 */
[----:B------:R-:W-:-:S04]  /*0cf0*/  FADD R13, R19, -R23 ;  /* 0x80000017130d7221 */ /* 0x000fc80000000000 */
[----:B------:R-:W-:-:S04]  /*0d00*/  FFMA R13, R13, R22, -R2 ;  /* 0x000000160d0d7223 */ /* 0x000fc80000000802 */
[----:B------:R-:W-:-:S05]  /*0d10*/  FMUL R0, R0, R13 ;  /* 0x0000000d00007220 */ /* 0x000fca0000400000 */
[----:B------:R-:W-:-:S13]  /*0d20*/  FSETP.GTU.AND P0, PT, R0, RZ, PT ;  /* 0x000000ff0000720b */ /* 0x000fda0003f0c000 */
[----:B------:R-:W-:Y:S05]  /*0d30*/  @P0 BRA `(.L_x_169) ;  /* 0x0000000000740947 */ /* 0x000fea0003800000 */
[C---:B------:R-:W-:Y:S01]  /*0d40*/  FADD R0, -R7.reuse, R17 ;  /* 0x0000001107007221 */ /* 0x040fe20000000100 */
[C---:B------:R-:W-:Y:S01]  /*0d50*/  FADD R9, -R16.reuse, R23 ;  /* 0x0000001710097221 */ /* 0x040fe20000000100 */
[----:B------:R-:W-:Y:S01]  /*0d60*/  FADD R11, -R16, R19 ;  /* 0x00000013100b7221 */ /* 0x000fe20000000100 */
[----:B------:R-:W-:Y:S02]  /*0d70*/  FADD R2, RZ, -R7 ;  /* 0x80000007ff027221 */ /* 0x000fe40000000000 */
[----:B------:R-:W-:Y:S01]  /*0d80*/  FMUL R0, R0, R9 ;  /* 0x0000000900007220 */ /* 0x000fe20000400000 */
[----:B------:R-:W-:-:S03]  /*0d90*/  FADD R9, -R7, R22 ;  /* 0x0000001607097221 */ /* 0x000fc60000000100 */
[C-C-:B------:R-:W-:Y:S01]  /*0da0*/  FFMA R2, R11.reuse, -R2, R0.reuse ;  /* 0x800000020b027223 */ /* 0x140fe20000000000 */
[----:B------:R-:W-:-:S04]  /*0db0*/  FFMA R9, R11, -R9, R0 ;  /* 0x800000090b097223 */ /* 0x000fc80000000000 */
[----:B------:R-:W-:-:S05]  /*0dc0*/  FMUL R2, R2, R9 ;  /* 0x0000000902027220 */ /* 0x000fca0000400000 */
[----:B------:R-:W-:-:S13]  /*0dd0*/  FSETP.GTU.AND P0, PT, R2, RZ, PT ;  /* 0x000000ff0200720b */ /* 0x000fda0003f0c000 */
[----:B------:R-:W-:Y:S05]  /*0de0*/  @P0 BRA `(.L_x_169) ;  /* 0x0000000000480947 */ /* 0x000fea0003800000 */
[----:B------:R-:W-:Y:S02]  /*0df0*/  FSETP.GT.AND P0, PT, R7, R17, PT ;  /* 0x000000110700720b */ /* 0x000fe40003f04000 */
[C---:B------:R-:W-:Y:S02]  /*0e00*/  FSETP.GEU.AND P1, PT, R22.reuse, RZ, PT ;  /* 0x000000ff1600720b */ /* 0x040fe40003f2e000 */
[----:B------:R-:W-:Y:S02]  /*0e10*/  FMNMX R9, RZ, R22, PT ;  /* 0x00000016ff097209 */ /* 0x000fe40003800000 */
[----:B------:R-:W-:Y:S02]  /*0e20*/  FSEL R0, R17, R7, P0 ;  /* 0x0000000711007208 */ /* 0x000fe40000000000 */
[----:B------:R-:W-:Y:S02]  /*0e30*/  FSEL R2, R7, R17, P0 ;  /* 0x0000001107027208 */ /* 0x000fe40000000000 */
[----:B------:R-:W-:-:S02]  /*0e40*/  FSEL R11, R22, RZ, P1 ;  /* 0x000000ff160b7208 */ /* 0x000fc40000800000 */
[----:B------:R-:W-:Y:S02]  /*0e50*/  FMNMX R0, R0, R9, !PT ;  /* 0x0000000900007209 */ /* 0x000fe40007800000 */
[----:B------:R-:W-:-:S04]  /*0e60*/  FMNMX R11, R2, R11, PT ;  /* 0x0000000b020b7209 */ /* 0x000fc80003800000 */
[----:B------:R-:W-:-:S13]  /*0e70*/  FSETP.GTU.AND P0, PT, R0, R11, PT ;  /* 0x0000000b0000720b */ /* 0x000fda0003f0c000 */
[----:B------:R-:W-:Y:S05]  /*0e80*/  @P0 BRA `(.L_x_169) ;  /* 0x0000000000200947 */ /* 0x000fea0003800000 */
[----:B------:R-:W-:-:S04]  /*0e90*/  FSETP.GT.AND P0, PT, R16, R19, PT ;  /* 0x000000131000720b */ /* 0x000fc80003f04000 */
[----:B------:R-:W-:Y:S02]  /*0ea0*/  FSEL R0, R19, R16, P0 ;  /* 0x0000001013007208 */ /* 0x000fe40000000000 */
[----:B------:R-:W-:Y:S02]  /*0eb0*/  FSEL R2, R16, R19, P0 ;  /* 0x0000001310027208 */ /* 0x000fe40000000000 */
[-C--:B------:R-:W-:Y:S02]  /*0ec0*/  FMNMX R0, R0, R23.reuse, !PT ;  /* 0x0000001700007209 */ /* 0x080fe40007800000 */
[----:B------:R-:W-:-:S04]  /*0ed0*/  FMNMX R9, R2, R23, PT ;  /* 0x0000001702097209 */ /* 0x000fc80003800000 */
[----:B------:R-:W-:-:S13]  /*0ee0*/  FSETP.GTU.AND P0, PT, R0, R9, PT ;  /* 0x000000090000720b */ /* 0x000fda0003f0c000 */
[----:B------:R-:W-:Y:S01]  /*0ef0*/  @!P0 LOP3.LUT R21, R21, 0x1, RZ, 0x3c, !PT ;  /* 0x0000000115158812 */ /* 0x000fe200078e3cff */
[----:B------:R-:W-:Y:S06]  /*0f00*/  @!P0 BRA `(.L_x_170) ;  /* 0x0000000000e48947 */ /* 0x000fec0003800000 */
.L_x_169:
[----:B------:R-:W0:Y:S01]  /*0f10*/  MUFU.RCP R2, R7 ;  /* 0x0000000700027308 */ /* 0x000e220000001000 */
[----:B------:R-:W-:-:S07]  /*0f20*/  FADD R0, R7, R17 ;  /* 0x0000001107007221 */ /* 0x000fce0000000000 */
        /* <DEDUP_REMOVED lines=8> */
[----:B------:R-:W-:Y:S05]  /*0fb0*/  CALL.REL.NOINC `($__internal_7_$__cuda_sm3x_div_rn_noftz_f32_slowpath) ;  /* 0x0000002000d47944 */ /* 0x000fea0003c00000 */
[----:B------:R-:W-:-:S07]  /*0fc0*/  IMAD.MOV.U32 R18, RZ, RZ, R2 ;  /* 0x000000ffff127224 */ /* 0x000fce00078e0002 */
.L_x_171:
        /* <DEDUP_REMOVED lines=10> */
[----:B------:R-:W-:Y:S05]  /*1070*/  CALL.REL.NOINC `($__internal_7_$__cuda_sm3x_div_rn_noftz_f32_slowpath) ;  /* 0x0000002000a47944 */ /* 0x000fea0003c00000 */
.L_x_172:
[CC--:B------:R-:W-:Y:S02]  /*1080*/  FMNMX R9, R2.reuse, R18.reuse, !PT ;  /* 0x0000001202097209 */ /* 0x0c0fe40007800000 */
[----:B------:R-:W-:Y:S02]  /*1090*/  FMNMX R7, R2, R18, PT ;  /* 0x0000001202077209 */ /* 0x000fe40003800000 */
[----:B------:R-:W-:-:S04]  /*10a0*/  FSETP.GT.AND P0, PT, R22, R9, PT ;  /* 0x000000091600720b */ /* 0x000fc80003f04000 */
[----:B------:R-:W-:-:S13]  /*10b0*/  FSETP.LT.OR P0, PT, R22, R7, P0 ;  /* 0x000000071600720b */ /* 0x000fda0000701400 */
[----:B------:R-:W-:Y:S05]  /*10c0*/  @P0 BRA `(.L_x_170) ;  /* 0x0000000000740947 */ /* 0x000fea0003800000 */
        /* <DEDUP_REMOVED lines=11> */
[----:B------:R-:W-:Y:S05]  /*1180*/  CALL.REL.NOINC `($__internal_7_$__cuda_sm3x_div_rn_noftz_f32_slowpath) ;  /* 0x0000002000607944 */ /* 0x000fea0003c00000 */
[----:B------:R-:W-:-:S07]  /*1190*/  IMAD.MOV.U32 R17, RZ, RZ, R2 ;  /* 0x000000ffff117224 */ /* 0x000fce00078e0002 */
.L_x_173:
        /* <DEDUP_REMOVED lines=11> */
.L_x_174:
[CC--:B------:R-:W-:Y:S02]  /*1250*/  FMNMX R0, R2.reuse, R17.reuse, !PT ;  /* 0x0000001102007209 */ /* 0x0c0fe40007800000 */
[----:B------:R-:W-:Y:S02]  /*1260*/  FMNMX R2, R2, R17, PT ;  /* 0x0000001102027209 */ /* 0x000fe40003800000 */
[C---:B------:R-:W-:Y:S02]  /*1270*/  FSETP.GT.AND P0, PT, R23.reuse, R0, PT ;  /* 0x000000001700720b */ /* 0x040fe40003f04000 */
[----:B------:R-:W-:-:S13]  /*1280*/  FSETP.GEU.AND P1, PT, R23, R2, PT ;  /* 0x000000021700720b */ /* 0x000fda0003f2e000 */
[----:B------:R-:W-:Y:S05]  /*1290*/  @!P0 BRA P1, `(.L_x_175) ;  /* 0x0000000000248947 */ /* 0x000fea0000800000 */
.L_x_170:
[----:B------:R-:W-:-:S05]  /*12a0*/  VIADD R20, R20, 0x1 ;  /* 0x0000000114147836 */ /* 0x000fca0000000000 */
[----:B------:R-:W-:-:S13]  /*12b0*/  ISETP.NE.AND P0, PT, R20, R15, PT ;  /* 0x0000000f1400720c */ /* 0x000fda0003f05270 */
[----:B------:R-:W-:Y:S05]  /*12c0*/  @P0 BRA `(.L_x_176) ;  /* 0xfffffff800640947 */ /* 0x000fea000383ffff */
[----:B------:R-:W-:-:S13]  /*12d0*/  ISETP.NE.AND P0, PT, R21, RZ, PT ;  /* 0x000000ff1500720c */ /* 0x000fda0003f05270 */
[----:B------:R-:W-:Y:S05]  /*12e0*/  @P0 BRA `(.L_x_175) ;  /* 0x0000000000100947 */ /* 0x000fea0003800000 */
.L_x_168:
[----:B------:R-:W-:-:S04]  /*12f0*/  UIADD3 UR6, UPT, UPT, UR6, 0x1, URZ ;  /* 0x0000000106067890 */ /* 0x000fc8000fffe0ff */
[----:B------:R-:W-:-:S09]  /*1300*/  UISETP.NE.AND UP0, UPT, UR6, UR22, UPT ;  /* 0x000000160600728c */ /* 0x000fd2000bf05270 */
[----:B------:R-:W-:Y:S05]  /*1310*/  BRA.U UP0, `(.L_x_177) ;  /* 0xfffffff900307547 */ /* 0x000fea000b83ffff */
[----:B------:R-:W-:Y:S05]  /*1320*/  BRA `(.L_x_161) ;  /* 0x0000000800ac7947 */ /* 0x000fea0003800000 */
.L_x_175:
[----:B------:R-:W0:Y:S01]  /*1330*/  MUFU.RCP64H R9, 1.0999994277954101562 ;  /* 0x3ff1999900097908 */ /* 0x000e220000001800 */
[----:B------:R-:W-:Y:S02]  /*1340*/  HFMA2 R15, -RZ, RZ, 1.9853515625, -0.0027332305908203125 ;  /* 0x3ff19999ff0f7431 */ /* 0x000fe400000001ff */
[----:B------:R-:W-:Y:S02]  /*1350*/  IMAD.MOV.U32 R14, RZ, RZ, -0x66000000 ;  /* 0x9a000000ff0e7424 */ /* 0x000fe400078e00ff */
[----:B------:R-:W-:-:S06]  /*1360*/  IMAD.MOV.U32 R8, RZ, RZ, 0x1 ;  /* 0x00000001ff087424 */ /* 0x000fcc00078e00ff */
[----:B0-----:R-:W-:-:S08]  /*1370*/  DFMA R10, R8, -R14, 1 ;  /* 0x3ff00000080a742b */ /* 0x001fd0000000080e */
[----:B------:R-:W-:-:S08]  /*1380*/  DFMA R10, R10, R10, R10 ;  /* 0x0000000a0a0a722b */ /* 0x000fd0000000000a */
[----:B------:R-:W-:Y:S01]  /*1390*/  DFMA R10, R8, R10, R8 ;  /* 0x0000000a080a722b */ /* 0x000fe20000000008 */
[----:B------:R-:W-:-:S07]  /*13a0*/  FFMA R8, R3, 0.10000000149011611938, R6 ;  /* 0x3dcccccd03087823 */ /* 0x000fce0000000006 */
[C---:B------:R-:W-:Y:S01]  /*13b0*/  DFMA R12, R10.reuse, -R14, 1 ;  /* 0x3ff000000a0c742b */ /* 0x040fe2000000080e */
[----:B------:R-:W0:Y:S07]  /*13c0*/  F2F.F64.F32 R8, R8 ;  /* 0x0000000800087310 */ /* 0x000e2e0000201800 */
[----:B------:R-:W-:-:S08]  /*13d0*/  DFMA R12, R10, R12, R10 ;  /* 0x0000000c0a0c722b */ /* 0x000fd0000000000a */
[----:B0-----:R-:W-:Y:S01]  /*13e0*/  DMUL R16, R8, R12 ;  /* 0x0000000c08107228 */ /* 0x001fe20000000000 */
[----:B------:R-:W-:-:S07]  /*13f0*/  FSETP.GEU.AND P1, PT, |R9|, 6.5827683646048100446e-37, PT ;  /* 0x036000000900780b */ /* 0x000fce0003f2e200 */
[----:B------:R-:W-:-:S08]  /*1400*/  DFMA R10, R16, -R14, R8 ;  /* 0x8000000e100a722b */ /* 0x000fd00000000008 */
[----:B------:R-:W-:Y:S01]  /*1410*/  DFMA R16, R12, R10, R16 ;  /* 0x0000000a0c10722b */ /* 0x000fe20000000010 */
[----:B------:R-:W-:Y:S02]  /*1420*/  IMAD.MOV.U32 R12, RZ, RZ, -0x66000000 ;  /* 0x9a000000ff0c7424 */ /* 0x000fe400078e00ff */
[----:B------:R-:W-:-:S07]  /*1430*/  IMAD.MOV.U32 R13, RZ, RZ, 0x3ff19999 ;  /* 0x3ff19999ff0d7424 */ /* 0x000fce00078e00ff */
[----:B------:R-:W-:-:S05]  /*1440*/  FFMA R0, RZ, 1.8874999284744262695, R17 ;  /* 0x3ff19999ff007823 */ /* 0x000fca0000000011 */
[----:B------:R-:W-:-:S13]  /*1450*/  FSETP.GT.AND P0, PT, |R0|, 1.469367938527859385e-39, PT ;  /* 0x001000000000780b */ /* 0x000fda0003f04200 */
[----:B------:R-:W-:Y:S05]  /*1460*/  @P0 BRA P1, `(.L_x_178) ;  /* 0x0000000000180947 */ /* 0x000fea0000800000 */
[----:B------:R-:W-:Y:S01]  /*1470*/  IMAD.MOV.U32 R14, RZ, RZ, R8 ;  /* 0x000000ffff0e7224 */ /* 0x000fe200078e0008 */
[----:B------:R-:W-:Y:S01]  /*1480*/  MOV R4, 0x14b0 ;  /* 0x000014b000047802 */ /* 0x000fe20000000f00 */
[----:B------:R-:W-:-:S07]  /*1490*/  IMAD.MOV.U32 R15, RZ, RZ, R9 ;  /* 0x000000ffff0f7224 */ /* 0x000fce00078e0009 */
[----:B------:R-:W-:Y:S05]  /*14a0*/  CALL.REL.NOINC `($__internal_5_$__cuda_sm20_div_rn_f64_full) ;  /* 0x00000014007c7944 */ /* 0x000fea0003c00000 */
[----:B------:R-:W-:Y:S01]  /*14b0*/  MOV R16, R18 ;  /* 0x0000001200107202 */ /* 0x000fe20000000f00 */
[----:B------:R-:W-:-:S07]  /*14c0*/  IMAD.MOV.U32 R17, RZ, RZ, R19 ;  /* 0x000000ffff117224 */ /* 0x000fce00078e0013 */
.L_x_178:
[----:B------:R-:W0:Y:S01]  /*14d0*/  MUFU.RCP64H R11, 1.0999994277954101562 ;  /* 0x3ff19999000b7908 */ /* 0x000e220000001800 */
[----:B------:R-:W-:Y:S02]  /*14e0*/  IMAD.MOV.U32 R8, RZ, RZ, -0x66000000 ;  /* 0x9a000000ff087424 */ /* 0x000fe400078e00ff */
[----:B------:R-:W-:Y:S02]  /*14f0*/  IMAD.MOV.U32 R9, RZ, RZ, 0x3ff19999 ;  /* 0x3ff19999ff097424 */ /* 0x000fe400078e00ff */
[----:B------:R-:W-:Y:S02]  /*1500*/  IMAD.MOV.U32 R10, RZ, RZ, 0x1 ;  /* 0x00000001ff0a7424 */ /* 0x000fe400078e00ff */
[----:B------:R-:W-:Y:S01]  /*1510*/  IMAD.U32 R0, RZ, RZ, UR7 ;  /* 0x00000007ff007e24 */ /* 0x000fe2000f8e00ff */
[----:B------:R-:W-:Y:S03]  /*1520*/  F2F.F32.F64 R16, R16 ;  /* 0x0000001000107310 */ /* 0x000fe60000301000 */
        /* <DEDUP_REMOVED lines=10> */
[----:B------:R-:W-:-:S10]  /*15d0*/  DFMA R8, R18, R8, R14 ;  /* 0x000000081208722b */ /* 0x000fd4000000000e */
[----:B------:R-:W-:-:S05]  /*15e0*/  FFMA R0, RZ, 1.8874999284744262695, R9 ;  /* 0x3ff19999ff007823 */ /* 0x000fca0000000009 */
[----:B------:R-:W-:-:S13]  /*15f0*/  FSETP.GT.AND P0, PT, |R0|, 1.469367938527859385e-39, PT ;  /* 0x001000000000780b */ /* 0x000fda0003f04200 */
[----:B------:R-:W-:Y:S05]  /*1600*/  @P0 BRA P1, `(.L_x_179) ;  /* 0x0000000000180947 */ /* 0x000fea0000800000 */
[----:B------:R-:W-:Y:S01]  /*1610*/  MOV R14, R10 ;  /* 0x0000000a000e7202 */ /* 0x000fe20000000f00 */
[----:B------:R-:W-:Y:S01]  /*1620*/  IMAD.MOV.U32 R15, RZ, RZ, R11 ;  /* 0x000000ffff0f7224 */ /* 0x000fe200078e000b */
[----:B------:R-:W-:-:S07]  /*1630*/  MOV R4, 0x1650 ;  /* 0x0000165000047802 */ /* 0x000fce0000000f00 */
[----:B------:R-:W-:Y:S05]  /*1640*/  CALL.REL.NOINC `($__internal_5_$__cuda_sm20_div_rn_f64_full) ;  /* 0x0000001400147944 */ /* 0x000fea0003c00000 */
[----:B------:R-:W-:Y:S02]  /*1650*/  IMAD.MOV.U32 R8, RZ, RZ, R18 ;  /* 0x000000ffff087224 */ /* 0x000fe400078e0012 */
[----:B------:R-:W-:-:S07]  /*1660*/  IMAD.MOV.U32 R9, RZ, RZ, R19 ;  /* 0x000000ffff097224 */ /* 0x000fce00078e0013 */
.L_x_179:
[----:B------:R-:W0:Y:S01]  /*1670*/  F2F.F32.F64 R17, R8 ;  /* 0x0000000800117310 */ /* 0x000e220000301000 */
[----:B------:R-:W-:Y:S01]  /*1680*/  UMOV UR6, URZ ;  /* 0x000000ff00067c82 */ /* 0x000fe20008000000 */
[----:B0-----:R-:W-:-:S07]  /*1690*/  FADD R18, R17, -R17 ;  /* 0x8000001111127221 */ /* 0x001fce0000000000 */
.L_x_188:
        /* <DEDUP_REMOVED lines=8> */
.L_x_187:
[----:B-----5:R-:W-:-:S05]  /*1720*/  IMAD.WIDE.U32 R8, R21, 0x18, R14 ;  /* 0x0000001815087825 */ /* 0x020fca00078e000e */
[----:B------:R-:W2:Y:S04]  /*1730*/  LD.E R7, desc[UR14][R8.64] ;  /* 0x0000000e08077980 */ /* 0x000ea8000c101900 */
[----:B------:R-:W3:Y:S04]  /*1740*/  LD.E R22, desc[UR14][R8.64+0x4] ;  /* 0x0000040e08167980 */ /* 0x000ee8000c101900 */
[----:B------:R-:W4:Y:S04]  /*1750*/  LD.E R23, desc[UR14][R8.64+0xc] ;  /* 0x00000c0e08177980 */ /* 0x000f28000c101900 */
[----:B------:R-:W4:Y:S01]  /*1760*/  LD.E R25, desc[UR14][R8.64+0x10] ;  /* 0x0000100e08197980 */ /* 0x000f22000c101900 */
[C---:B--2---:R-:W-:Y:S01]  /*1770*/  FMUL R13, R18.reuse, R7 ;  /* 0x00000007120d7220 */ /* 0x044fe20000400000 */
        /* <DEDUP_REMOVED lines=37> */
.L_x_181:
        /* <DEDUP_REMOVED lines=11> */
[----:B------:R-:W-:-:S07]  /*1a80*/  MOV R24, R2 ;  /* 0x0000000200187202 */ /* 0x000fce0000000f00 */
.L_x_183:
        /* <DEDUP_REMOVED lines=11> */
.L_x_184:
[CC--:B------:R-:W-:Y:S02]  /*1b40*/  FMNMX R9, R2.reuse, R24.reuse, !PT ;  /* 0x0000001802097209 */ /* 0x0c0fe40007800000 */
[----:B------:R-:W-:Y:S02]  /*1b50*/  FMNMX R7, R2, R24, PT ;  /* 0x0000001802077209 */ /* 0x000fe40003800000 */
[----:B------:R-:W-:-:S04]  /*1b60*/  FSETP.GEU.AND P0, PT, R9, R16, PT ;  /* 0x000000100900720b */ /* 0x000fc80003f0e000 */
[----:B------:R-:W-:-:S13]  /*1b70*/  FSETP.GT.OR P0, PT, R7, R16, !P0 ;  /* 0x000000100700720b */ /* 0x000fda0004704400 */
        /* <DEDUP_REMOVED lines=14> */
.L_x_185:
        /* <DEDUP_REMOVED lines=11> */
.L_x_186:
[CC--:B------:R-:W-:Y:S02]  /*1d10*/  FMNMX R0, R2.reuse, R23.reuse, !PT ;  /* 0x0000001702007209 */ /* 0x0c0fe40007800000 */
[----:B------:R-:W-:Y:S02]  /*1d20*/  FMNMX R2, R2, R23, PT ;  /* 0x0000001702027209 */ /* 0x000fe40003800000 */
[-C--:B------:R-:W-:Y:S02]  /*1d30*/  FSETP.GEU.AND P0, PT, R0, R17.reuse, PT ;  /* 0x000000110000720b */ /* 0x080fe40003f0e000 */
[----:B------:R-:W-:-:S13]  /*1d40*/  FSETP.LEU.AND P1, PT, R2, R17, PT ;  /* 0x000000110200720b */ /* 0x000fda0003f2b000 */
[----:B------:R-:W-:Y:S05]  /*1d50*/  @P0 BRA P1, `(.L_x_158) ;  /* 0x0000000000780947 */ /* 0x000fea0000800000 */
.L_x_182:
[----:B------:R-:W-:-:S05]  /*1d60*/  VIADD R21, R21, 0x1 ;  /* 0x0000000115157836 */ /* 0x000fca0000000000 */
[----:B------:R-:W-:-:S13]  /*1d70*/  ISETP.NE.AND P0, PT, R21, R19, PT ;  /* 0x000000131500720c */ /* 0x000fda0003f05270 */
[----:B------:R-:W-:Y:S05]  /*1d80*/  @P0 BRA `(.L_x_187) ;  /* 0xfffffff800640947 */ /* 0x000fea000383ffff */
[----:B------:R-:W-:-:S13]  /*1d90*/  ISETP.NE.AND P0, PT, R20, RZ, PT ;  /* 0x000000ff1400720c */ /* 0x000fda0003f05270 */
[----:B------:R-:W-:Y:S05]  /*1da0*/  @P0 BRA `(.L_x_158) ;  /* 0x0000000000640947 */ /* 0x000fea0003800000 */
.L_x_180:
[----:B------:R-:W-:-:S04]  /*1db0*/  UIADD3 UR6, UPT, UPT, UR6, 0x1, URZ ;  /* 0x0000000106067890 */ /* 0x000fc8000fffe0ff */
[----:B------:R-:W-:-:S09]  /*1dc0*/  UISETP.NE.AND UP0, UPT, UR6, UR22, UPT ;  /* 0x000000160600728c */ /* 0x000fd2000bf05270 */
[----:B------:R-:W-:Y:S05]  /*1dd0*/  BRA.U UP0, `(.L_x_188) ;  /* 0xfffffff900307547 */ /* 0x000fea000b83ffff */
.L_x_161:
[----:B------:R-:W0:Y:S01]  /*1de0*/  LDCU.64 UR8, c[0x4][0x48] ;  /* 0x01000900ff0877ac */ /* 0x000e220008000a00 */
[----:B------:R-:W1:Y:S01]  /*1df0*/  LDC R11, c[0x3][0x48] ;  /* 0x00c01200ff0b7b82 */ /* 0x000e620000000800 */
[----:B------:R-:W2:Y:S01]  /*1e00*/  LDCU.64 UR10, c[0x4][0x40] ;  /* 0x01000800ff0a77ac */ /* 0x000ea20008000a00 */
[----:B------:R-:W-:Y:S02]  /*1e10*/  UIMAD UR6, UR13, UR4, UR5 ;  /* 0x000000040d0672a4 */ /* 0x000fe4000f8e0205 */
[----:B------:R-:W-:Y:S02]  /*1e20*/  UIMAD UR12, UR13, UR5, UR4 ;  /* 0x000000050d0c72a4 */ /* 0x000fe4000f8e0204 */
[----:B0-----:R-:W-:Y:S02]  /*1e30*/  UIMAD.WIDE.U32 UR24, UR6, 0x4, UR8 ;  /* 0x00000004061878a5 */ /* 0x001fe4000f8e0008 */
[----:B------:R-:W-:Y:S02]  /*1e40*/  UIMAD.WIDE.U32 UR8, UR12, 0x4, UR8 ;  /* 0x000000040c0878a5 */ /* 0x000fe4000f8e0008 */
[----:B--2---:R-:W-:-:S02]  /*1e50*/  UIMAD.WIDE.U32 UR6, UR6, 0x4, UR10 ;  /* 0x00000004060678a5 */ /* 0x004fc4000f8e000a */
[----:B------:R-:W-:Y:S01]  /*1e60*/  UIMAD.WIDE.U32 UR10, UR12, 0x4, UR10 ;  /* 0x000000040c0a78a5 */ /* 0x000fe2000f8e000a */
[----:B------:R-:W-:Y:S01]  /*1e70*/  MOV R2, UR24 ;  /* 0x0000001800027c02 */ /* 0x000fe20008000f00 */
[----:B------:R-:W-:Y:S02]  /*1e80*/  IMAD.U32 R3, RZ, RZ, UR25 ;  /* 0x00000019ff037e24 */ /* 0x000fe4000f8e00ff */
[----:B------:R-:W-:Y:S02]  /*1e90*/  IMAD.U32 R4, RZ, RZ, UR6 ;  /* 0x00000006ff047e24 */ /* 0x000fe4000f8e00ff */
[----:B------:R-:W-:Y:S01]  /*1ea0*/  IMAD.U32 R5, RZ, RZ, UR7 ;  /* 0x00000007ff057e24 */ /* 0x000fe2000f8e00ff */
[----:B------:R-:W-:Y:S01]  /*1eb0*/  MOV R8, UR10 ;  /* 0x0000000a00087c02 */ /* 0x000fe20008000f00 */
[----:B------:R-:W-:Y:S01]  /*1ec0*/  IMAD.U32 R6, RZ, RZ, UR8 ;  /* 0x00000008ff067e24 */ /* 0x000fe2000f8e00ff */
[----:B-1----:R2:W-:Y:S01]  /*1ed0*/  STG.E desc[UR14][R2.64], R11 ;  /* 0x0000000b02007986 */ /* 0x0025e2000c10190e */
[----:B------:R-:W-:-:S02]  /*1ee0*/  IMAD.U32 R7, RZ, RZ, UR9 ;  /* 0x00000009ff077e24 */ /* 0x000fc4000f8e00ff */
[----:B------:R-:W-:Y:S01]  /*1ef0*/  IMAD.U32 R9, RZ, RZ, UR11 ;  /* 0x0000000bff097e24 */ /* 0x000fe2000f8e00ff */
[----:B------:R2:W-:Y:S04]  /*1f00*/  STG.E desc[UR14][R4.64], R11 ;  /* 0x0000000b04007986 */ /* 0x0005e8000c10190e */
[----:B------:R2:W-:Y:S04]  /*1f10*/  STG.E desc[UR14][R6.64], R11 ;  /* 0x0000000b06007986 */ /* 0x0005e8000c10190e */
[----:B------:R2:W-:Y:S01]  /*1f20*/  STG.E desc[UR14][R8.64], R11 ;  /* 0x0000000b08007986 */ /* 0x0005e2000c10190e */
[----:B------:R-:W-:Y:S05]  /*1f30*/  BRA `(.L_x_156) ;  /* 0x0000000800bc7947 */ /* 0x000fea0003800000 */
.L_x_158:
[----:B-----5:R-:W-:Y:S01]  /*1f40*/  FADD R3, R3, -R6 ;  /* 0x8000000603037221 */ /* 0x020fe20000000000 */
[----:B------:R-:W-:-:S03]  /*1f50*/  MOV R0, 0x1f90 ;  /* 0x00001f9000007802 */ /* 0x000fc60000000f00 */
[----:B------:R-:W0:Y:S02]  /*1f60*/  F2F.F64.F32 R6, R3 ;  /* 0x0000000300067310 */ /* 0x000e240000201800 */
[----:B0-----:R-:W-:-:S11]  /*1f70*/  DADD R28, -RZ, |R6| ;  /* 0x00000000ff1c7229 */ /* 0x001fd60000000506 */
[----:B------:R-:W-:Y:S05]  /*1f80*/  CALL.REL.NOINC `($graph_viz1$__internal_accurate_pow) ;  /* 0x0000001800747944 */ /* 0x000fea0003c00000 */
[----:B------:R-:W-:Y:S01]  /*1f90*/  DADD R10, R6, 2 ;  /* 0x40000000060a7429 */ /* 0x000fe20000000000 */
[----:B------:R-:W-:-:S04]  /*1fa0*/  FSETP.NEU.AND P0, PT, R3, RZ, PT ;  /* 0x000000ff0300720b */ /* 0x000fc80003f0d000 */
[----:B------:R-:W-:Y:S02]  /*1fb0*/  FSEL R8, R8, RZ, P0 ;  /* 0x000000ff08087208 */ /* 0x000fe40000000000 */
[----:B------:R-:W-:-:S03]  /*1fc0*/  FSEL R9, R14, RZ, P0 ;  /* 0x000000ff0e097208 */ /* 0x000fc60000000000 */
[----:B------:R-:W-:-:S04]  /*1fd0*/  LOP3.LUT R10, R11, 0x7ff00000, RZ, 0xc0, !PT ;  /* 0x7ff000000b0a7812 */ /* 0x000fc800078ec0ff */
[----:B------:R-:W-:-:S13]  /*1fe0*/  ISETP.NE.AND P1, PT, R10, 0x7ff00000, PT ;  /* 0x7ff000000a00780c */ /* 0x000fda0003f25270 */
[----:B------:R-:W-:Y:S05]  /*1ff0*/  @P1 BRA `(.L_x_189) ;  /* 0x0000000000201947 */ /* 0x000fea0003800000 */
[----:B------:R-:W-:-:S13]  /*2000*/  FSETP.NAN.AND P0, PT, R3, R3, PT ;  /* 0x000000030300720b */ /* 0x000fda0003f08000 */
[----:B------:R-:W-:Y:S05]  /*2010*/  @P0 BRA `(.L_x_190) ;  /* 0x0000000000140947 */ /* 0x000fea0003800000 */
[----:B------:R-:W-:-:S14]  /*2020*/  DSETP.NEU.AND P0, PT, |R6|, +INF , PT ;  /* 0x7ff000000600742a */ /* 0x000fdc0003f0d200 */
[----:B------:R-:W-:Y:S05]  /*2030*/  @P0 BRA `(.L_x_189) ;  /* 0x0000000000100947 */ /* 0x000fea0003800000 */
[----:B------:R-:W-:Y:S02]  /*2040*/  IMAD.MOV.U32 R8, RZ, RZ, 0x0 ;  /* 0x00000000ff087424 */ /* 0x000fe400078e00ff */
[----:B------:R-:W-:Y:S01]  /*2050*/  IMAD.MOV.U32 R9, RZ, RZ, 0x7ff00000 ;  /* 0x7ff00000ff097424 */ /* 0x000fe200078e00ff */
[----:B------:R-:W-:Y:S06]  /*2060*/  BRA `(.L_x_189) ;  /* 0x0000000000047947 */ /* 0x000fec0003800000 */
.L_x_190:
[----:B------:R-:W-:-:S11]  /*2070*/  DADD R8, R6, 2 ;  /* 0x4000000006087429 */ /* 0x000fd60000000000 */
.L_x_189:
[----:B------:R-:W-:Y:S01]  /*2080*/  FADD R5, -R5, UR7 ;  /* 0x0000000705057e21 */ /* 0x000fe20008000100 */
[----:B------:R-:W-:Y:S02]  /*2090*/  FSETP.NEU.AND P0, PT, R3, 1, PT ;  /* 0x3f8000000300780b */ /* 0x000fe40003f0d000 */
[----:B------:R-:W-:Y:S01]  /*20a0*/  MOV R0, 0x2100 ;  /* 0x0000210000007802 */ /* 0x000fe20000000f00 */
[----:B------:R-:W0:Y:S01]  /*20b0*/  F2F.F64.F32 R6, R5 ;  /* 0x0000000500067310 */ /* 0x000e220000201800 */
[----:B------:R-:W-:Y:S02]  /*20c0*/  FSEL R2, R8, RZ, P0 ;  /* 0x000000ff08027208 */ /* 0x000fe40000000000 */
[----:B------:R-:W-:Y:S01]  /*20d0*/  FSEL R3, R9, 1.875, P0 ;  /* 0x3ff0000009037808 */ /* 0x000fe20000000000 */
        /* <DEDUP_REMOVED lines=16> */
.L_x_192:
[----:B------:R-:W-:-:S11]  /*21e0*/  DADD R8, R6, 2 ;  /* 0x4000000006087429 */ /* 0x000fd60000000000 */
.L_x_191:
[----:B------:R-:W-:Y:S01]  /*21f0*/  FSETP.NEU.AND P0, PT, R5, 1, PT ;  /* 0x3f8000000500780b */ /* 0x000fe20003f0d000 */
[----:B------:R-:W-:Y:S02]  /*2200*/  IMAD.MOV.U32 R6, RZ, RZ, 0x0 ;  /* 0x00000000ff067424 */ /* 0x000fe400078e00ff */
[----:B------:R-:W-:Y:S01]  /*2210*/  IMAD.MOV.U32 R7, RZ, RZ, 0x3fd80000 ;  /* 0x3fd80000ff077424 */ /* 0x000fe200078e00ff */
[----:B------:R-:W-:Y:S02]  /*2220*/  FSEL R4, R8, RZ, P0 ;  /* 0x000000ff08047208 */ /* 0x000fe40000000000 */
[----:B------:R-:W-:-:S06]  /*2230*/  FSEL R5, R9, 1.875, P0 ;  /* 0x3ff0000009057808 */ /* 0x000fcc0000000000 */
[----:B------:R-:W-:-:S06]  /*2240*/  DADD R8, R2, R4 ;  /* 0x0000000002087229 */ /* 0x000fcc0000000004 */
[----:B------:R-:W0:Y:S04]  /*2250*/  MUFU.RSQ64H R3, R9 ;  /* 0x0000000900037308 */ /* 0x000e280000001c00 */
[----:B------:R-:W-:-:S04]  /*2260*/  IADD3 R2, PT, PT, R9, -0x3500000, RZ ;  /* 0xfcb0000009027810 */ /* 0x000fc80007ffe0ff */
[----:B------:R-:W-:Y:S02]  /*2270*/  ISETP.GE.U32.AND P0, PT, R2, 0x7ca00000, PT ;  /* 0x7ca000000200780c */ /* 0x000fe40003f06070 */
[----:B0-----:R-:W-:-:S08]  /*2280*/  DMUL R4, R2, R2 ;  /* 0x0000000202047228 */ /* 0x001fd00000000000 */
[----:B------:R-:W-:-:S08]  /*2290*/  DFMA R4, R8, -R4, 1 ;  /* 0x3ff000000804742b */ /* 0x000fd00000000804 */
[----:B------:R-:W-:Y:S02]  /*22a0*/  DFMA R6, R4, R6, 0.5 ;  /* 0x3fe000000406742b */ /* 0x000fe40000000006 */
[----:B------:R-:W-:-:S08]  /*22b0*/  DMUL R4, R2, R4 ;  /* 0x0000000402047228 */ /* 0x000fd00000000000 */
[----:B------:R-:W-:-:S08]  /*22c0*/  DFMA R10, R6, R4, R2 ;  /* 0x00000004060a722b */ /* 0x000fd00000000002 */
[----:B------:R-:W-:Y:S02]  /*22d0*/  DMUL R12, R8, R10 ;  /* 0x0000000a080c7228 */ /* 0x000fe40000000000 */
[----:B------:R-:W-:Y:S02]  /*22e0*/  VIADD R5, R11, 0xfff00000 ;  /* 0xfff000000b057836 */ /* 0x000fe40000000000 */
[----:B------:R-:W-:-:S04]  /*22f0*/  IMAD.MOV.U32 R4, RZ, RZ, R10 ;  /* 0x000000ffff047224 */ /* 0x000fc800078e000a */
[----:B------:R-:W-:-:S08]  /*2300*/  DFMA R14, R12, -R12, R8 ;  /* 0x8000000c0c0e722b */ /* 0x000fd00000000008 */
[----:B------:R-:W-:Y:S01]  /*2310*/  DFMA R6, R14, R4, R12 ;  /* 0x000000040e06722b */ /* 0x000fe2000000000c */
[----:B------:R-:W-:Y:S10]  /*2320*/  @!P0 BRA `(.L_x_193) ;  /* 0x0000000000108947 */ /* 0x000ff40003800000 */
[----:B------:R-:W-:Y:S01]  /*2330*/  IMAD.MOV.U32 R4, RZ, RZ, R10 ;  /* 0x000000ffff047224 */ /* 0x000fe200078e000a */
[----:B------:R-:W-:Y:S02]  /*2340*/  MOV R6, R8 ;  /* 0x0000000800067202 */ /* 0x000fe40000000f00 */
[----:B------:R-:W-:-:S07]  /*2350*/  MOV R0, 0x2370 ;  /* 0x0000237000007802 */ /* 0x000fce0000000f00 */
[----:B------:R-:W-:Y:S05]  /*2360*/  CALL.REL.NOINC `($__internal_6_$__cuda_sm20_dsqrt_rn_f64_mediumpath_v1) ;  /* 0x0000000c00347944 */ /* 0x000fea0003c00000 */
.L_x_193:
[----:B------:R-:W0:Y:S01]  /*2370*/  LDCU.64 UR6, c[0x4][0x48] ;  /* 0x01000900ff0677ac */ /* 0x000e220008000a00 */
[----:B------:R-:W1:Y:S01]  /*2380*/  F2F.F32.F64 R7, R6 ;  /* 0x0000000600077310 */ /* 0x000e620000301000 */
[----:B------:R-:W2:Y:S01]  /*2390*/  LDCU.64 UR8, c[0x4][0x40] ;  /* 0x01000800ff0877ac */ /* 0x000ea20008000a00 */
[----:B------:R-:W-:Y:S02]  /*23a0*/  UIMAD UR10, UR13, UR4, UR5 ;  /* 0x000000040d0a72a4 */ /* 0x000fe4000f8e0205 */
[----:B------:R-:W-:Y:S02]  /*23b0*/  UIMAD UR12, UR13, UR5, UR4 ;  /* 0x000000050d0c72a4 */ /* 0x000fe4000f8e0204 */
[----:B0-----:R-:W-:Y:S02]  /*23c0*/  UIMAD.WIDE.U32 UR24, UR10, 0x4, UR6 ;  /* 0x000000040a1878a5 */ /* 0x001fe4000f8e0006 */
[----:B------:R-:W-:Y:S02]  /*23d0*/  UIMAD.WIDE.U32 UR6, UR12, 0x4, UR6 ;  /* 0x000000040c0678a5 */ /* 0x000fe4000f8e0006 */
[----:B--2---:R-:W-:-:S02]  /*23e0*/  UIMAD.WIDE.U32 UR10, UR10, 0x4, UR8 ;  /* 0x000000040a0a78a5 */ /* 0x004fc4000f8e0008 */
[----:B------:R-:W-:Y:S01]  /*23f0*/  UIMAD.WIDE.U32 UR8, UR12, 0x4, UR8 ;  /* 0x000000040c0878a5 */ /* 0x000fe2000f8e0008 */
[----:B------:R-:W-:Y:S01]  /*2400*/  IMAD.U32 R2, RZ, RZ, UR24 ;  /* 0x00000018ff027e24 */ /* 0x000fe2000f8e00ff */
[----:B------:R-:W-:Y:S01]  /*2410*/  MOV R9, UR7 ;  /* 0x0000000700097c02 */ /* 0x000fe20008000f00 */
[----:B------:R-:W-:Y:S02]  /*2420*/  IMAD.U32 R3, RZ, RZ, UR25 ;  /* 0x00000019ff037e24 */ /* 0x000fe4000f8e00ff */
[----:B------:R-:W-:Y:S02]  /*2430*/  IMAD.U32 R4, RZ, RZ, UR10 ;  /* 0x0000000aff047e24 */ /* 0x000fe4000f8e00ff */
[----:B------:R-:W-:Y:S01]  /*2440*/  IMAD.U32 R5, RZ, RZ, UR11 ;  /* 0x0000000bff057e24 */ /* 0x000fe2000f8e00ff */
[----:B-1----:R1:W-:Y:S01]  /*2450*/  STG.E desc[UR14][R2.64], R7 ;  /* 0x0000000702007986 */ /* 0x0023e2000c10190e */
[----:B------:R-:W-:Y:S02]  /*2460*/  IMAD.U32 R8, RZ, RZ, UR6 ;  /* 0x00000006ff087e24 */ /* 0x000fe4000f8e00ff */
[----:B------:R-:W-:Y:S01]  /*2470*/  IMAD.U32 R10, RZ, RZ, UR8 ;  /* 0x00000008ff0a7e24 */ /* 0x000fe2000f8e00ff */
[----:B------:R1:W-:Y:S01]  /*2480*/  STG.E desc[UR14][R4.64], R7 ;  /* 0x0000000704007986 */ /* 0x0003e2000c10190e */
[----:B------:R-:W-:-:S03]  /*2490*/  IMAD.U32 R11, RZ, RZ, UR9 ;  /* 0x00000009ff0b7e24 */ /* 0x000fc6000f8e00ff */
[----:B------:R1:W-:Y:S04]  /*24a0*/  STG.E desc[UR14][R8.64], R7 ;  /* 0x0000000708007986 */ /* 0x0003e8000c10190e */
[----:B------:R1:W-:Y:S01]  /*24b0*/  STG.E desc[UR14][R10.64], R7 ;  /* 0x000000070a007986 */ /* 0x0003e2000c10190e */
[----:B------:R-:W-:Y:S05]  /*24c0*/  BRA `(.L_x_156) ;  /* 0x0000000400587947 */ /* 0x000fea0003800000 */
.L_x_157:
        /* <DEDUP_REMOVED lines=19> */
.L_x_195:
[----:B------:R-:W-:-:S11]  /*2600*/  DADD R8, R6, 2 ;  /* 0x4000000006087429 */ /* 0x000fd60000000000 */
.L_x_194:
        /* <DEDUP_REMOVED lines=19> */
[----:B------:R-:W-:Y:S01]  /*2740*/  IMAD.MOV.U32 R8, RZ, RZ, 0x0 ;  /* 0x00000000ff087424 */ /* 0x000fe200078e00ff */
[----:B------:R-:W-:Y:S01]  /*2750*/  MOV R9, 0x7ff00000 ;  /* 0x7ff0000000097802 */ /* 0x000fe20000000f00 */
[----:B------:R-:W-:Y:S06]  /*2760*/  BRA `(.L_x_196) ;  /* 0x0000000000047947 */ /* 0x000fec0003800000 */
.L_x_197:
[----:B------:R-:W-:-:S11]  /*2770*/  DADD R8, R4, 2 ;  /* 0x4000000004087429 */ /* 0x000fd60000000000 */
.L_x_196:
[----:B------:R-:W-:-:S04]  /*2780*/  FSETP.NEU.AND P0, PT, R2, 1, PT ;  /* 0x3f8000000200780b */ /* 0x000fc80003f0d000 */
[----:B------:R-:W-:Y:S02]  /*2790*/  FSEL R2, R8, RZ, P0 ;  /* 0x000000ff08027208 */ /* 0x000fe40000000000 */
[----:B------:R-:W-:-:S06]  /*27a0*/  FSEL R3, R9, 1.875, P0 ;  /* 0x3ff0000009037808 */ /* 0x000fcc0000000000 */
[----:B------:R-:W-:Y:S01]  /*27b0*/  DADD R8, R6, R2 ;  /* 0x0000000006087229 */ /* 0x000fe20000000002 */
[----:B------:R-:W-:Y:S02]  /*27c0*/  IMAD.MOV.U32 R6, RZ, RZ, 0x0 ;  /* 0x00000000ff067424 */ /* 0x000fe400078e00ff */
[----:B------:R-:W-:-:S03]  /*27d0*/  IMAD.MOV.U32 R7, RZ, RZ, 0x3fd80000 ;  /* 0x3fd80000ff077424 */ /* 0x000fc600078e00ff */
[----:B------:R-:W0:Y:S04]  /*27e0*/  MUFU.RSQ64H R3, R9 ;  /* 0x0000000900037308 */ /* 0x000e280000001c00 */
[----:B------:R-:W-:-:S05]  /*27f0*/  VIADD R2, R9, 0xfcb00000 ;  /* 0xfcb0000009027836 */ /* 0x000fca0000000000 */
[----:B------:R-:W-:Y:S01]  /*2800*/  ISETP.GE.U32.AND P0, PT, R2, 0x7ca00000, PT ;  /* 0x7ca000000200780c */ /* 0x000fe20003f06070 */
        /* <DEDUP_REMOVED lines=11> */
[----:B------:R-:W-:Y:S01]  /*28c0*/  MOV R4, R10 ;  /* 0x0000000a00047202 */ /* 0x000fe20000000f00 */
[----:B------:R-:W-:Y:S01]  /*28d0*/  IMAD.MOV.U32 R6, RZ, RZ, R8 ;  /* 0x000000ffff067224 */ /* 0x000fe200078e0008 */
[----:B------:R-:W-:-:S07]  /*28e0*/  MOV R0, 0x2900 ;  /* 0x0000290000007802 */ /* 0x000fce0000000f00 */
[----:B------:R-:W-:Y:S05]  /*28f0*/  CALL.REL.NOINC `($__internal_6_$__cuda_sm20_dsqrt_rn_f64_mediumpath_v1) ;  /* 0x0000000400d07944 */ /* 0x000fea0003c00000 */
.L_x_198:
[----:B------:R-:W0:Y:S01]  /*2900*/  LDCU.64 UR8, c[0x4][0x48] ;  /* 0x01000900ff0877ac */ /* 0x000e220008000a00 */
[----:B------:R-:W1:Y:S01]  /*2910*/  F2F.F32.F64 R7, R6 ;  /* 0x0000000600077310 */ /* 0x000e620000301000 */
[----:B------:R-:W2:Y:S01]  /*2920*/  LDCU.64 UR10, c[0x4][0x40] ;  /* 0x01000800ff0a77ac */ /* 0x000ea20008000a00 */
[----:B0-----:R-:W-:Y:S02]  /*2930*/  UIMAD.WIDE.U32 UR24, UR6, 0x4, UR8 ;  /* 0x00000004061878a5 */ /* 0x001fe4000f8e0008 */
[----:B------:R-:W-:Y:S02]  /*2940*/  UIMAD.WIDE.U32 UR8, UR12, 0x4, UR8 ;  /* 0x000000040c0878a5 */ /* 0x000fe4000f8e0008 */
[----:B--2---:R-:W-:Y:S02]  /*2950*/  UIMAD.WIDE.U32 UR6, UR6, 0x4, UR10 ;  /* 0x00000004060678a5 */ /* 0x004fe4000f8e000a */
[----:B------:R-:W-:Y:S01]  /*2960*/  UIMAD.WIDE.U32 UR10, UR12, 0x4, UR10 ;  /* 0x000000040c0a78a5 */ /* 0x000fe2000f8e000a */
[----:B------:R-:W-:-:S02]  /*2970*/  IMAD.U32 R2, RZ, RZ, UR24 ;  /* 0x00000018ff027e24 */ /* 0x000fc4000f8e00ff */
[----:B------:R-:W-:Y:S01]  /*2980*/  IMAD.U32 R3, RZ, RZ, UR25 ;  /* 0x00000019ff037e24 */ /* 0x000fe2000f8e00ff */
[----:B------:R-:W-:Y:S01]  /*2990*/  MOV R5, UR7 ;  /* 0x0000000700057c02 */ /* 0x000fe20008000f00 */
        /* <DEDUP_REMOVED lines=8> */
[----:B------:R0:W-:Y:S02]  /*2a20*/  STG.E desc[UR14][R10.64], R7 ;  /* 0x000000070a007986 */ /* 0x0001e4000c10190e */
.L_x_156:
[----:B------:R-:W-:-:S04]  /*2a30*/  UIADD3 UR5, UPT, UPT, UR5, 0x1, URZ ;  /* 0x0000000105057890 */ /* 0x000fc8000fffe0ff */
[----:B------:R-:W-:-:S09]  /*2a40*/  UISETP.NE.AND UP0, UPT, UR5, UR13, UPT ;  /* 0x0000000d0500728c */ /* 0x000fd2000bf05270 */
[----:B------:R-:W-:Y:S05]  /*2a50*/  BRA.U UP0, `(.L_x_199) ;  /* 0xffffffd500c07547 */ /* 0x000fea000b83ffff */
[----:B------:R-:W-:-:S04]  /*2a60*/  UIADD3 UR4, UPT, UPT, UR4, 0x1, URZ ;  /* 0x0000000104047890 */ /* 0x000fc8000fffe0ff */
[----:B------:R-:W-:-:S09]  /*2a70*/  UISETP.NE.AND UP0, UPT, UR4, UR13, UPT ;  /* 0x0000000d0400728c */ /* 0x000fd2000bf05270 */
[----:B------:R-:W-:Y:S05]  /*2a80*/  BRA.U UP0, `(.L_x_200) ;  /* 0xffffffd500ac7547 */ /* 0x000fea000b83ffff */
[----:B------:R-:W-:Y:S05]  /*2a90*/  EXIT ;  /* 0x000000000000794d */ /* 0x000fea0003800000 */
        .weak           $__internal_5_$__cuda_sm20_div_rn_f64_full
        .type           $__internal_5_$__cuda_sm20_div_rn_f64_full,@function
        .size           $__internal_5_$__cuda_sm20_div_rn_f64_full,($__internal_6_$__cuda_sm20_dsqrt_rn_f64_mediumpath_v1 - $__internal_5_$__cuda_sm20_div_rn_f64_full)
$__internal_5_$__cuda_sm20_div_rn_f64_full:
[C---:B------:R-:W-:Y:S01]  /*2aa0*/  FSETP.GEU.AND P0, PT, |R13|.reuse, 1.469367938527859385e-39, PT ;  /* 0x001000000d00780b */ /* 0x040fe20003f0e200 */
[----:B------:R-:W-:Y:S01]  /*2ab0*/  IMAD.MOV.U32 R18, RZ, RZ, 0x1 ;  /* 0x00000001ff127424 */ /* 0x000fe200078e00ff */
[C---:B------:R-:W-:Y:S01]  /*2ac0*/  LOP3.LUT R10, R13.reuse, 0x800fffff, RZ, 0xc0, !PT ;  /* 0x800fffff0d0a7812 */ /* 0x040fe200078ec0ff */
[----:B------:R-:W-:Y:S01]  /*2ad0*/  IMAD.MOV.U32 R0, RZ, RZ, 0x1ca00000 ;  /* 0x1ca00000ff007424 */ /* 0x000fe200078e00ff */
[----:B------:R-:W-:Y:S02]  /*2ae0*/  LOP3.LUT R17, R13, 0x7ff00000, RZ, 0xc0, !PT ;  /* 0x7ff000000d117812 */ /* 0x000fe400078ec0ff */
[----:B------:R-:W-:Y:S02]  /*2af0*/  LOP3.LUT R11, R10, 0x3ff00000, RZ, 0xfc, !PT ;  /* 0x3ff000000a0b7812 */ /* 0x000fe400078efcff */
[----:B------:R-:W-:Y:S02]  /*2b00*/  MOV R10, R12 ;  /* 0x0000000c000a7202 */ /* 0x000fe40000000f00 */
[----:B------:R-:W-:-:S03]  /*2b10*/  LOP3.LUT R2, R15, 0x7ff00000, RZ, 0xc0, !PT ;  /* 0x7ff000000f027812 */ /* 0x000fc600078ec0ff */
[----:B------:R-:W-:Y:S01]  /*2b20*/  @!P0 DMUL R10, R12, 8.98846567431157953865e+307 ;  /* 0x7fe000000c0a8828 */ /* 0x000fe20000000000 */
[----:B------:R-:W-:Y:S01]  /*2b30*/  ISETP.GE.U32.AND P1, PT, R2, R17, PT ;  /* 0x000000110200720c */ /* 0x000fe20003f26070 */
[----:B------:R-:W-:-:S04]  /*2b40*/  IMAD.MOV.U32 R7, RZ, RZ, R2 ;  /* 0x000000ffff077224 */ /* 0x000fc800078e0002 */
[----:B------:R-:W0:Y:S02]  /*2b50*/  MUFU.RCP64H R19, R11 ;  /* 0x0000000b00137308 */ /* 0x000e240000001800 */
[----:B0-----:R-:W-:-:S08]  /*2b60*/  DFMA R8, R18, -R10, 1 ;  /* 0x3ff000001208742b */ /* 0x001fd0000000080a */
[----:B------:R-:W-:-:S08]  /*2b70*/  DFMA R8, R8, R8, R8 ;  /* 0x000000080808722b */ /* 0x000fd00000000008 */
[----:B------:R-:W-:Y:S01]  /*2b80*/  DFMA R18, R18, R8, R18 ;  /* 0x000000081212722b */ /* 0x000fe20000000012 */
[----:B------:R-:W-:Y:S01]  /*2b90*/  SEL R9, R0, 0x63400000, !P1 ;  /* 0x6340000000097807 */ /* 0x000fe20004800000 */
[----:B------:R-:W-:Y:S01]  /*2ba0*/  IMAD.MOV.U32 R8, RZ, RZ, R14 ;  /* 0x000000ffff087224 */ /* 0x000fe200078e000e */
[----:B------:R-:W-:Y:S02]  /*2bb0*/  FSETP.GEU.AND P1, PT, |R15|, 1.469367938527859385e-39, PT ;  /* 0x001000000f00780b */ /* 0x000fe40003f2e200 */
[----:B------:R-:W-:-:S03]  /*2bc0*/  LOP3.LUT R9, R9, 0x800fffff, R15, 0xf8, !PT ;  /* 0x800fffff09097812 */ /* 0x000fc600078ef80f */
[----:B------:R-:W-:-:S08]  /*2bd0*/  DFMA R20, R18, -R10, 1 ;  /* 0x3ff000001214742b */ /* 0x000fd0000000080a */
[----:B------:R-:W-:Y:S01]  /*2be0*/  DFMA R18, R18, R20, R18 ;  /* 0x000000141212722b */ /* 0x000fe20000000012 */
[----:B------:R-:W-:Y:S10]  /*2bf0*/  @P1 BRA `(.L_x_201) ;  /* 0x0000000000201947 */ /* 0x000ff40003800000 */
[----:B------:R-:W-:Y:S02]  /*2c00*/  LOP3.LUT R7, R13, 0x7ff00000, RZ, 0xc0, !PT ;  /* 0x7ff000000d077812 */ /* 0x000fe400078ec0ff */
[----:B------:R-:W-:Y:S02]  /*2c10*/  MOV R20, RZ ;  /* 0x000000ff00147202 */ /* 0x000fe40000000f00 */
[----:B------:R-:W-:-:S04]  /*2c20*/  ISETP.GE.U32.AND P1, PT, R2, R7, PT ;  /* 0x000000070200720c */ /* 0x000fc80003f26070 */
[----:B------:R-:W-:-:S04]  /*2c30*/  SEL R7, R0, 0x63400000, !P1 ;  /* 0x6340000000077807 */ /* 0x000fc80004800000 */
[----:B------:R-:W-:-:S04]  /*2c40*/  LOP3.LUT R7, R7, 0x80000000, R15, 0xf8, !PT ;  /* 0x8000000007077812 */ /* 0x000fc800078ef80f */
[----:B------:R-:W-:-:S06]  /*2c50*/  LOP3.LUT R21, R7, 0x100000, RZ, 0xfc, !PT ;  /* 0x0010000007157812 */ /* 0x000fcc00078efcff */
[----:B------:R-:W-:-:S10]  /*2c60*/  DFMA R8, R8, 2, -R20 ;  /* 0x400000000808782b */ /* 0x000fd40000000814 */
[----:B------:R-:W-:-:S07]  /*2c70*/  LOP3.LUT R7, R9, 0x7ff00000, RZ, 0xc0, !PT ;  /* 0x7ff0000009077812 */ /* 0x000fce00078ec0ff */
.L_x_201:
[----:B------:R-:W-:Y:S01]  /*2c80*/  VIADD R24, R7, 0xffffffff ;  /* 0xffffffff07187836 */ /* 0x000fe20000000000 */
[----:B------:R-:W-:Y:S01]  /*2c90*/  @!P0 LOP3.LUT R17, R11, 0x7ff00000, RZ, 0xc0, !PT ;  /* 0x7ff000000b118812 */ /* 0x000fe200078ec0ff */
[----:B------:R-:W-:-:S03]  /*2ca0*/  DMUL R20, R18, R8 ;  /* 0x0000000812147228 */ /* 0x000fc60000000000 */
[----:B------:R-:W-:Y:S01]  /*2cb0*/  ISETP.GT.U32.AND P0, PT, R24, 0x7feffffe, PT ;  /* 0x7feffffe1800780c */ /* 0x000fe20003f04070 */
[----:B------:R-:W-:-:S04]  /*2cc0*/  VIADD R24, R17, 0xffffffff ;  /* 0xffffffff11187836 */ /* 0x000fc80000000000 */
[----:B------:R-:W-:Y:S01]  /*2cd0*/  DFMA R22, R20, -R10, R8 ;  /* 0x8000000a1416722b */ /* 0x000fe20000000008 */
[----:B------:R-:W-:-:S07]  /*2ce0*/  ISETP.GT.U32.OR P0, PT, R24, 0x7feffffe, P0 ;  /* 0x7feffffe1800780c */ /* 0x000fce0000704470 */
[----:B------:R-:W-:-:S06]  /*2cf0*/  DFMA R22, R18, R22, R20 ;  /* 0x000000161216722b */ /* 0x000fcc0000000014 */
[----:B------:R-:W-:Y:S05]  /*2d00*/  @P0 BRA `(.L_x_202) ;  /* 0x00000000006c0947 */ /* 0x000fea0003800000 */
[----:B------:R-:W-:Y:S02]  /*2d10*/  LOP3.LUT R15, R13, 0x7ff00000, RZ, 0xc0, !PT ;  /* 0x7ff000000d0f7812 */ /* 0x000fe400078ec0ff */
[----:B------:R-:W-:Y:S02]  /*2d20*/  MOV R14, RZ ;  /* 0x000000ff000e7202 */ /* 0x000fe40000000f00 */
[CC--:B------:R-:W-:Y:S02]  /*2d30*/  VIADDMNMX R7, R2.reuse, -R15.reuse, 0xb9600000, !PT ;  /* 0xb960000002077446 */ /* 0x0c0fe4000780090f */
[----:B------:R-:W-:Y:S02]  /*2d40*/  ISETP.GE.U32.AND P0, PT, R2, R15, PT ;  /* 0x0000000f0200720c */ /* 0x000fe40003f06070 */
[----:B------:R-:W-:Y:S02]  /*2d50*/  VIMNMX R7, PT, PT, R7, 0x46a00000, PT ;  /* 0x46a0000007077848 */ /* 0x000fe40003fe0100 */
[----:B------:R-:W-:-:S05]  /*2d60*/  SEL R0, R0, 0x63400000, !P0 ;  /* 0x6340000000007807 */ /* 0x000fca0004000000 */
[----:B------:R-:W-:-:S04]  /*2d70*/  IMAD.IADD R0, R7, 0x1, -R0 ;  /* 0x0000000107007824 */ /* 0x000fc800078e0a00 */
[----:B------:R-:W-:-:S06]  /*2d80*/  VIADD R15, R0, 0x7fe00000 ;  /* 0x7fe00000000f7836 */ /* 0x000fcc0000000000 */
[----:B------:R-:W-:-:S10]  /*2d90*/  DMUL R18, R22, R14 ;  /* 0x0000000e16127228 */ /* 0x000fd40000000000 */
[----:B------:R-:W-:-:S13]  /*2da0*/  FSETP.GTU.AND P0, PT, |R19|, 1.469367938527859385e-39, PT ;  /* 0x001000001300780b */ /* 0x000fda0003f0c200 */
[----:B------:R-:W-:Y:S05]  /*2db0*/  @P0 BRA `(.L_x_203) ;  /* 0x0000000000940947 */ /* 0x000fea0003800000 */
[----:B------:R-:W-:Y:S01]  /*2dc0*/  DFMA R8, R22, -R10, R8 ;  /* 0x8000000a1608722b */ /* 0x000fe20000000008 */
[----:B------:R-:W-:-:S09]  /*2dd0*/  IMAD.MOV.U32 R14, RZ, RZ, RZ ;  /* 0x000000ffff0e7224 */ /* 0x000fd200078e00ff */
[C---:B------:R-:W-:Y:S02]  /*2de0*/  FSETP.NEU.AND P0, PT, R9.reuse, RZ, PT ;  /* 0x000000ff0900720b */ /* 0x040fe40003f0d000 */
[----:B------:R-:W-:-:S04]  /*2df0*/  LOP3.LUT R7, R9, 0x80000000, R13, 0x48, !PT ;  /* 0x8000000009077812 */ /* 0x000fc800078e480d */
[----:B------:R-:W-:-:S07]  /*2e00*/  LOP3.LUT R15, R7, R15, RZ, 0xfc, !PT ;  /* 0x0000000f070f7212 */ /* 0x000fce00078efcff */
[----:B------:R-:W-:Y:S05]  /*2e10*/  @!P0 BRA `(.L_x_203) ;  /* 0x00000000007c8947 */ /* 0x000fea0003800000 */
[----:B------:R-:W-:Y:S01]  /*2e20*/  IMAD.MOV R9, RZ, RZ, -R0 ;  /* 0x000000ffff097224 */ /* 0x000fe200078e0a00 */
[----:B------:R-:W-:Y:S01]  /*2e30*/  DMUL.RP R14, R22, R14 ;  /* 0x0000000e160e7228 */ /* 0x000fe20000008000 */
[----:B------:R-:W-:-:S06]  /*2e40*/  IMAD.MOV.U32 R8, RZ, RZ, RZ ;  /* 0x000000ffff087224 */ /* 0x000fcc00078e00ff */
[----:B------:R-:W-:-:S03]  /*2e50*/  DFMA R8, R18, -R8, R22 ;  /* 0x800000081208722b */ /* 0x000fc60000000016 */
[----:B------:R-:W-:-:S03]  /*2e60*/  LOP3.LUT R7, R15, R7, RZ, 0x3c, !PT ;  /* 0x000000070f077212 */ /* 0x000fc600078e3cff */
[----:B------:R-:W-:-:S04]  /*2e70*/  IADD3 R8, PT, PT, -R0, -0x43300000, RZ ;  /* 0xbcd0000000087810 */ /* 0x000fc80007ffe1ff */
[----:B------:R-:W-:-:S04]  /*2e80*/  FSETP.NEU.AND P0, PT, |R9|, R8, PT ;  /* 0x000000080900720b */ /* 0x000fc80003f0d200 */
[----:B------:R-:W-:Y:S02]  /*2e90*/  FSEL R18, R14, R18, !P0 ;  /* 0x000000120e127208 */ /* 0x000fe40004000000 */
[----:B------:R-:W-:Y:S01]  /*2ea0*/  FSEL R19, R7, R19, !P0 ;  /* 0x0000001307137208 */ /* 0x000fe20004000000 */
[----:B------:R-:W-:Y:S06]  /*2eb0*/  BRA `(.L_x_203) ;  /* 0x0000000000547947 */ /* 0x000fec0003800000 */
.L_x_202:
[----:B------:R-:W-:-:S14]  /*2ec0*/  DSETP.NAN.AND P0, PT, R14, R14, PT ;  /* 0x0000000e0e00722a */ /* 0x000fdc0003f08000 */
[----:B------:R-:W-:Y:S05]  /*2ed0*/  @P0 BRA `(.L_x_204) ;  /* 0x0000000000440947 */ /* 0x000fea0003800000 */
[----:B------:R-:W-:-:S14]  /*2ee0*/  DSETP.NAN.AND P0, PT, R12, R12, PT ;  /* 0x0000000c0c00722a */ /* 0x000fdc0003f08000 */
[----:B------:R-:W-:Y:S05]  /*2ef0*/  @P0 BRA `(.L_x_205) ;  /* 0x0000000000300947 */ /* 0x000fea0003800000 */
[----:B------:R-:W-:Y:S01]  /*2f00*/  ISETP.NE.AND P0, PT, R7, R17, PT ;  /* 0x000000110700720c */ /* 0x000fe20003f05270 */
[----:B------:R-:W-:Y:S01]  /*2f10*/  IMAD.MOV.U32 R18, RZ, RZ, 0x0 ;  /* 0x00000000ff127424 */ /* 0x000fe200078e00ff */
[----:B------:R-:W-:-:S11]  /*2f20*/  MOV R19, 0xfff80000 ;  /* 0xfff8000000137802 */ /* 0x000fd60000000f00 */
[----:B------:R-:W-:Y:S05]  /*2f30*/  @!P0 BRA `(.L_x_203) ;  /* 0x0000000000348947 */ /* 0x000fea0003800000 */
[----:B------:R-:W-:Y:S02]  /*2f40*/  ISETP.NE.AND P0, PT, R7, 0x7ff00000, PT ;  /* 0x7ff000000700780c */ /* 0x000fe40003f05270 */
[----:B------:R-:W-:Y:S02]  /*2f50*/  LOP3.LUT R19, R15, 0x80000000, R13, 0x48, !PT ;  /* 0x800000000f137812 */ /* 0x000fe400078e480d */
[----:B------:R-:W-:-:S13]  /*2f60*/  ISETP.EQ.OR P0, PT, R17, RZ, !P0 ;  /* 0x000000ff1100720c */ /* 0x000fda0004702670 */
[----:B------:R-:W-:Y:S01]  /*2f70*/  @P0 LOP3.LUT R0, R19, 0x7ff00000, RZ, 0xfc, !PT ;  /* 0x7ff0000013000812 */ /* 0x000fe200078efcff */
[----:B------:R-:W-:Y:S02]  /*2f80*/  @!P0 IMAD.MOV.U32 R18, RZ, RZ, RZ ;  /* 0x000000ffff128224 */ /* 0x000fe400078e00ff */
[----:B------:R-:W-:Y:S02]  /*2f90*/  @P0 IMAD.MOV.U32 R18, RZ, RZ, RZ ;  /* 0x000000ffff120224 */ /* 0x000fe400078e00ff */
[----:B------:R-:W-:Y:S01]  /*2fa0*/  @P0 IMAD.MOV.U32 R19, RZ, RZ, R0 ;  /* 0x000000ffff130224 */ /* 0x000fe200078e0000 */
[----:B------:R-:W-:Y:S06]  /*2fb0*/  BRA `(.L_x_203) ;  /* 0x0000000000147947 */ /* 0x000fec0003800000 */
.L_x_205:
[----:B------:R-:W-:Y:S01]  /*2fc0*/  LOP3.LUT R19, R13, 0x80000, RZ, 0xfc, !PT ;  /* 0x000800000d137812 */ /* 0x000fe200078efcff */
[----:B------:R-:W-:Y:S01]  /*2fd0*/  IMAD.MOV.U32 R18, RZ, RZ, R12 ;  /* 0x000000ffff127224 */ /* 0x000fe200078e000c */
[----:B------:R-:W-:Y:S06]  /*2fe0*/  BRA `(.L_x_203) ;  /* 0x0000000000087947 */ /* 0x000fec0003800000 */
.L_x_204:
[----:B------:R-:W-:Y:S02]  /*2ff0*/  LOP3.LUT R19, R15, 0x80000, RZ, 0xfc, !PT ;  /* 0x000800000f137812 */ /* 0x000fe400078efcff */
[----:B------:R-:W-:-:S07]  /*3000*/  MOV R18, R14 ;  /* 0x0000000e00127202 */ /* 0x000fce0000000f00 */
.L_x_203:
[----:B------:R-:W-:Y:S02]  /*3010*/  IMAD.MOV.U32 R8, RZ, RZ, R4 ;  /* 0x000000ffff087224 */ /* 0x000fe400078e0004 */
[----:B------:R-:W-:-:S04]  /*3020*/  IMAD.MOV.U32 R9, RZ, RZ, 0x0 ;  /* 0x00000000ff097424 */ /* 0x000fc800078e00ff */
[----:B------:R-:W-:Y:S05]  /*3030*/  RET.REL.NODEC R8 `(graph_viz1) ;  /* 0xffffffcc08f07950 */ /* 0x000fea0003c3ffff */
        .weak           $__internal_6_$__cuda_sm20_dsqrt_rn_f64_mediumpath_v1
        .type           $__internal_6_$__cuda_sm20_dsqrt_rn_f64_mediumpath_v1,@function
        .size           $__internal_6_$__cuda_sm20_dsqrt_rn_f64_mediumpath_v1,($__internal_7_$__cuda_sm3x_div_rn_noftz_f32_slowpath - $__internal_6_$__cuda_sm20_dsqrt_rn_f64_mediumpath_v1)
$__internal_6_$__cuda_sm20_dsqrt_rn_f64_mediumpath_v1:
[----:B------:R-:W-:Y:S01]  /*3040*/  ISETP.GE.U32.AND P0, PT, R2, -0x3400000, PT ;  /* 0xfcc000000200780c */ /* 0x000fe20003f06070 */
[----:B------:R-:W-:Y:S01]  /*3050*/  IMAD.MOV.U32 R8, RZ, RZ, R6 ;  /* 0x000000ffff087224 */ /* 0x000fe200078e0006 */
[----:B------:R-:W-:Y:S01]  /*3060*/  MOV R3, R15 ;  /* 0x0000000f00037202 */ /* 0x000fe20000000f00 */
[----:B------:R-:W-:Y:S02]  /*3070*/  IMAD.MOV.U32 R2, RZ, RZ, R14 ;  /* 0x000000ffff027224 */ /* 0x000fe400078e000e */
[----:B------:R-:W-:Y:S02]  /*3080*/  IMAD.MOV.U32 R6, RZ, RZ, R12 ;  /* 0x000000ffff067224 */ /* 0x000fe400078e000c */
[----:B------:R-:W-:-:S06]  /*3090*/  IMAD.MOV.U32 R7, RZ, RZ, R13 ;  /* 0x000000ffff077224 */ /* 0x000fcc00078e000d */
[----:B------:R-:W-:Y:S05]  /*30a0*/  @!P0 BRA `(.L_x_206) ;  /* 0x0000000000208947 */ /* 0x000fea0003800000 */
[----:B------:R-:W-:-:S10]  /*30b0*/  DFMA.RM R2, R2, R4, R6 ;  /* 0x000000040202722b */ /* 0x000fd40000004006 */
[----:B------:R-:W-:-:S05]  /*30c0*/  IADD3 R6, P0, PT, R2, 0x1, RZ ;  /* 0x0000000102067810 */ /* 0x000fca0007f1e0ff */
[----:B------:R-:W-:-:S06]  /*30d0*/  IMAD.X R7, RZ, RZ, R3, P0 ;  /* 0x000000ffff077224 */ /* 0x000fcc00000e0603 */
[----:B------:R-:W-:-:S08]  /*30e0*/  DFMA.RP R4, -R2, R6, R8 ;  /* 0x000000060204722b */ /* 0x000fd00000008108 */
[----:B------:R-:W-:-:S06]  /*30f0*/  DSETP.GT.AND P0, PT, R4, RZ, PT ;  /* 0x000000ff0400722a */ /* 0x000fcc0003f04000 */
[----:B------:R-:W-:Y:S02]  /*3100*/  FSEL R2, R6, R2, P0 ;  /* 0x0000000206027208 */ /* 0x000fe40000000000 */
[----:B------:R-:W-:Y:S01]  /*3110*/  FSEL R3, R7, R3, P0 ;  /* 0x0000000307037208 */ /* 0x000fe20000000000 */
[----:B------:R-:W-:Y:S06]  /*3120*/  BRA `(.L_x_207) ;  /* 0x0000000000647947 */ /* 0x000fec0003800000 */
.L_x_206:
[----:B------:R-:W-:-:S14]  /*3130*/  DSETP.NE.AND P0, PT, R8, RZ, PT ;  /* 0x000000ff0800722a */ /* 0x000fdc0003f05000 */
[----:B------:R-:W-:Y:S05]  /*3140*/  @!P0 BRA `(.L_x_208) ;  /* 0x0000000000588947 */ /* 0x000fea0003800000 */
[----:B------:R-:W-:-:S13]  /*3150*/  ISETP.GE.AND P0, PT, R9, RZ, PT ;  /* 0x000000ff0900720c */ /* 0x000fda0003f06270 */
[----:B------:R-:W-:Y:S01]  /*3160*/  @!P0 IMAD.MOV.U32 R2, RZ, RZ, 0x0 ;  /* 0x00000000ff028424 */ /* 0x000fe200078e00ff */
[----:B------:R-:W-:Y:S01]  /*3170*/  @!P0 MOV R3, 0xfff80000 ;  /* 0xfff8000000038802 */ /* 0x000fe20000000f00 */
[----:B------:R-:W-:Y:S06]  /*3180*/  @!P0 BRA `(.L_x_207) ;  /* 0x00000000004c8947 */ /* 0x000fec0003800000 */
[----:B------:R-:W-:-:S13]  /*3190*/  ISETP.GT.AND P0, PT, R9, 0x7fefffff, PT ;  /* 0x7fefffff0900780c */ /* 0x000fda0003f04270 */
[----:B------:R-:W-:Y:S05]  /*31a0*/  @P0 BRA `(.L_x_208) ;  /* 0x0000000000400947 */ /* 0x000fea0003800000 */
[----:B------:R-:W-:Y:S01]  /*31b0*/  DMUL R2, R8, 8.11296384146066816958e+31 ;  /* 0x4690000008027828 */ /* 0x000fe20000000000 */
[----:B------:R-:W-:Y:S02]  /*31c0*/  IMAD.MOV.U32 R4, RZ, RZ, RZ ;  /* 0x000000ffff047224 */ /* 0x000fe400078e00ff */
[----:B------:R-:W-:Y:S02]  /*31d0*/  IMAD.MOV.U32 R8, RZ, RZ, 0x0 ;  /* 0x00000000ff087424 */ /* 0x000fe400078e00ff */
[----:B------:R-:W-:Y:S01]  /*31e0*/  IMAD.MOV.U32 R9, RZ, RZ, 0x3fd80000 ;  /* 0x3fd80000ff097424 */ /* 0x000fe200078e00ff */
[----:B------:R-:W0:Y:S02]  /*31f0*/  MUFU.RSQ64H R5, R3 ;  /* 0x0000000300057308 */ /* 0x000e240000001c00 */
[----:B0-----:R-:W-:-:S08]  /*3200*/  DMUL R6, R4, R4 ;  /* 0x0000000404067228 */ /* 0x001fd00000000000 */
[----:B------:R-:W-:-:S08]  /*3210*/  DFMA R6, R2, -R6, 1 ;  /* 0x3ff000000206742b */ /* 0x000fd00000000806 */
[----:B------:R-:W-:Y:S02]  /*3220*/  DFMA R8, R6, R8, 0.5 ;  /* 0x3fe000000608742b */ /* 0x000fe40000000008 */
[----:B------:R-:W-:-:S08]  /*3230*/  DMUL R6, R4, R6 ;  /* 0x0000000604067228 */ /* 0x000fd00000000000 */
[----:B------:R-:W-:-:S08]  /*3240*/  DFMA R6, R8, R6, R4 ;  /* 0x000000060806722b */ /* 0x000fd00000000004 */
[----:B------:R-:W-:Y:S02]  /*3250*/  DMUL R4, R2, R6 ;  /* 0x0000000602047228 */ /* 0x000fe40000000000 */
[----:B------:R-:W-:-:S06]  /*3260*/  VIADD R7, R7, 0xfff00000 ;  /* 0xfff0000007077836 */ /* 0x000fcc0000000000 */
[----:B------:R-:W-:-:S08]  /*3270*/  DFMA R8, R4, -R4, R2 ;  /* 0x800000040408722b */ /* 0x000fd00000000002 */
[----:B------:R-:W-:-:S10]  /*3280*/  DFMA R2, R6, R8, R4 ;  /* 0x000000080602722b */ /* 0x000fd40000000004 */
[----:B------:R-:W-:Y:S01]  /*3290*/  IADD3 R3, PT, PT, R3, -0x3500000, RZ ;  /* 0xfcb0000003037810 */ /* 0x000fe20007ffe0ff */
[----:B------:R-:W-:Y:S06]  /*32a0*/  BRA `(.L_x_207) ;  /* 0x0000000000047947 */ /* 0x000fec0003800000 */
.L_x_208:
[----:B------:R-:W-:-:S11]  /*32b0*/  DADD R2, R8, R8 ;  /* 0x0000000008027229 */ /* 0x000fd60000000008 */
.L_x_207:
[----:B------:R-:W-:Y:S02]  /*32c0*/  IMAD.MOV.U32 R6, RZ, RZ, R2 ;  /* 0x000000ffff067224 */ /* 0x000fe400078e0002 */
[----:B------:R-:W-:Y:S02]  /*32d0*/  IMAD.MOV.U32 R7, RZ, RZ, R3 ;  /* 0x000000ffff077224 */ /* 0x000fe400078e0003 */
[----:B------:R-:W-:Y:S02]  /*32e0*/  IMAD.MOV.U32 R2, RZ, RZ, R0 ;  /* 0x000000ffff027224 */ /* 0x000fe400078e0000 */
[----:B------:R-:W-:-:S04]  /*32f0*/  IMAD.MOV.U32 R3, RZ, RZ, 0x0 ;  /* 0x00000000ff037424 */ /* 0x000fc800078e00ff */
[----:B------:R-:W-:Y:S05]  /*3300*/  RET.REL.NODEC R2 `(graph_viz1) ;  /* 0xffffffcc023c7950 */ /* 0x000fea0003c3ffff */
        .weak           $__internal_7_$__cuda_sm3x_div_rn_noftz_f32_slowpath
        .type           $__internal_7_$__cuda_sm3x_div_rn_noftz_f32_slowpath,@function
        .size           $__internal_7_$__cuda_sm3x_div_rn_noftz_f32_slowpath,($graph_viz1$__internal_accurate_pow - $__internal_7_$__cuda_sm3x_div_rn_noftz_f32_slowpath)
$__internal_7_$__cuda_sm3x_div_rn_noftz_f32_slowpath:
[----:B------:R-:W-:Y:S01]  /*3310*/  SHF.R.U32.HI R9, RZ, 0x17, R7 ;  /* 0x00000017ff097819 */ /* 0x000fe20000011607 */
[--C-:B------:R-:W-:Y:S01]  /*3320*/  IMAD.MOV.U32 R13, RZ, RZ, R0.reuse ;  /* 0x000000ffff0d7224 */ /* 0x100fe200078e0000 */
[----:B------:R-:W-:Y:S02]  /*3330*/  SHF.R.U32.HI R10, RZ, 0x17, R0 ;  /* 0x00000017ff0a7819 */ /* 0x000fe40000011600 */
[----:B------:R-:W-:Y:S02]  /*3340*/  LOP3.LUT R9, R9, 0xff, RZ, 0xc0, !PT ;  /* 0x000000ff09097812 */ /* 0x000fe400078ec0ff */
[----:B------:R-:W-:Y:S02]  /*3350*/  LOP3.LUT R10, R10, 0xff, RZ, 0xc0, !PT ;  /* 0x000000ff0a0a7812 */ /* 0x000fe400078ec0ff */
[----:B------:R-:W-:-:S03]  /*3360*/  IADD3 R2, PT, PT, R9, -0x1, RZ ;  /* 0xffffffff09027810 */ /* 0x000fc60007ffe0ff */
[----:B------:R-:W-:Y:S01]  /*3370*/  VIADD R8, R10, 0xffffffff ;  /* 0xffffffff0a087836 */ /* 0x000fe20000000000 */
        /* <DEDUP_REMOVED lines=20> */
[----:B------:R-:W-:Y:S01]  /*34c0*/  VIADD R8, R10, 0xffffffff ;  /* 0xffffffff0a087836 */ /* 0x000fe20000000000 */
[----:B------:R-:W-:-:S04]  /*34d0*/  ISETP.GE.AND P1, PT, R2, RZ, PT ;  /* 0x000000ff0200720c */ /* 0x000fc80003f26270 */
[----:B------:R-:W-:-:S09]  /*34e0*/  ISETP.GE.AND P0, PT, R8, RZ, PT ;  /* 0x000000ff0800720c */ /* 0x000fd20003f06270 */
[----:B------:R-:W-:-:S04]  /*34f0*/  @!P1 FFMA R7, R7, 1.84467440737095516160e+19, RZ ;  /* 0x5f80000007079823 */ /* 0x000fc800000000ff */
[----:B------:R-:W-:Y:S01]  /*3500*/  @P0 MOV R8, RZ ;  /* 0x000000ff00080202 */ /* 0x000fe20000000f00 */
[----:B------:R-:W-:Y:S02]  /*3510*/  @!P0 IMAD.MOV.U32 R8, RZ, RZ, -0x40 ;  /* 0xffffffc0ff088424 */ /* 0x000fe400078e00ff */
[----:B------:R-:W-:Y:S02]  /*3520*/  @!P0 FFMA R13, R0, 1.84467440737095516160e+19, RZ ;  /* 0x5f800000000d8823 */ /* 0x000fe400000000ff */
[----:B------:R-:W-:-:S07]  /*3530*/  @!P1 VIADD R8, R8, 0x40 ;  /* 0x0000004008089836 */ /* 0x000fce0000000000 */
.L_x_209:
[----:B------:R-:W-:Y:S01]  /*3540*/  LEA R26, R9, 0xc0800000, 0x17 ;  /* 0xc0800000091a7811 */ /* 0x000fe200078eb8ff */
[----:B------:R-:W-:-:S04]  /*3550*/  VIADD R10, R10, 0xffffff81 ;  /* 0xffffff810a0a7836 */ /* 0x000fc80000000000 */
[----:B------:R-:W-:Y:S02]  /*3560*/  IMAD.IADD R26, R7, 0x1, -R26 ;  /* 0x00000001071a7824 */ /* 0x000fe400078e0a1a */
[----:B------:R-:W-:Y:S02]  /*3570*/  IMAD R2, R10, -0x800000, R13 ;  /* 0xff8000000a027824 */ /* 0x000fe400078e020d */
[----:B------:R-:W0:Y:S01]  /*3580*/  MUFU.RCP R12, R26 ;  /* 0x0000001a000c7308 */ /* 0x000e220000001000 */
[----:B------:R-:W-:-:S04]  /*3590*/  FADD.FTZ R11, -R26, -RZ ;  /* 0x800000ff1a0b7221 */ /* 0x000fc80000010100 */
[----:B0-----:R-:W-:-:S04]  /*35a0*/  FFMA R7, R12, R11, 1 ;  /* 0x3f8000000c077423 */ /* 0x001fc8000000000b */
[----:B------:R-:W-:-:S04]  /*35b0*/  FFMA R7, R12, R7, R12 ;  /* 0x000000070c077223 */ /* 0x000fc8000000000c */
[----:B------:R-:W-:-:S04]  /*35c0*/  FFMA R12, R2, R7, RZ ;  /* 0x00000007020c7223 */ /* 0x000fc800000000ff */
[----:B------:R-:W-:-:S04]  /*35d0*/  FFMA R13, R11, R12, R2 ;  /* 0x0000000c0b0d7223 */ /* 0x000fc80000000002 */
[----:B------:R-:W-:Y:S01]  /*35e0*/  FFMA R12, R7, R13, R12 ;  /* 0x0000000d070c7223 */ /* 0x000fe2000000000c */
[----:B------:R-:W-:-:S03]  /*35f0*/  IADD3 R13, PT, PT, R10, 0x7f, -R9 ;  /* 0x0000007f0a0d7810 */ /* 0x000fc60007ffe809 */
[----:B------:R-:W-:Y:S01]  /*3600*/  FFMA R11, R11, R12, R2 ;  /* 0x0000000c0b0b7223 */ /* 0x000fe20000000002 */
[----:B------:R-:W-:-:S03]  /*3610*/  IADD3 R13, PT, PT, R13, R8, RZ ;  /* 0x000000080d0d7210 */ /* 0x000fc60007ffe0ff */
        /* <DEDUP_REMOVED lines=15> */
[CCC-:B------:R-:W-:Y:S01]  /*3710*/  FFMA.RP R10, R7.reuse, R11.reuse, R12.reuse ;  /* 0x0000000b070a7223 */ /* 0x1c0fe2000000800c */
[----:B------:R-:W-:Y:S01]  /*3720*/  FFMA.RM R11, R7, R11, R12 ;  /* 0x0000000b070b7223 */ /* 0x000fe2000000400c */
[C---:B------:R-:W-:Y:S01]  /*3730*/  VIADD R7, R8.reuse, 0x20 ;  /* 0x0000002008077836 */ /* 0x040fe20000000000 */
[C---:B------:R-:W-:Y:S02]  /*3740*/  ISETP.NE.AND P2, PT, R8.reuse, RZ, PT ;  /* 0x000000ff0800720c */ /* 0x040fe40003f45270 */
[----:B------:R-:W-:Y:S02]  /*3750*/  LOP3.LUT R9, R9, 0x7fffff, RZ, 0xc0, !PT ;  /* 0x007fffff09097812 */ /* 0x000fe400078ec0ff */
[----:B------:R-:W-:Y:S01]  /*3760*/  ISETP.NE.AND P1, PT, R8, RZ, PT ;  /* 0x000000ff0800720c */ /* 0x000fe20003f25270 */
        /* <DEDUP_REMOVED lines=15> */
.L_x_215:
[----:B------:R-:W-:-:S04]  /*3860*/  LOP3.LUT R2, R2, 0x80000000, RZ, 0xc0, !PT ;  /* 0x8000000002027812 */ /* 0x000fc800078ec0ff */
[----:B------:R-:W-:Y:S01]  /*3870*/  LOP3.LUT R2, R2, 0x7f800000, RZ, 0xfc, !PT ;  /* 0x7f80000002027812 */ /* 0x000fe200078efcff */
[----:B------:R-:W-:Y:S06]  /*3880*/  BRA `(.L_x_216) ;  /* 0x0000000000287947 */ /* 0x000fec0003800000 */
.L_x_214:
[----:B------:R-:W-:Y:S01]  /*3890*/  IMAD R2, R13, 0x800000, R2 ;  /* 0x008000000d027824 */ /* 0x000fe200078e0202 */
[----:B------:R-:W-:Y:S06]  /*38a0*/  BRA `(.L_x_216) ;  /* 0x0000000000207947 */ /* 0x000fec0003800000 */
.L_x_213:
[----:B------:R-:W-:-:S04]  /*38b0*/  LOP3.LUT R7, R7, 0x80000000, R13, 0x48, !PT ;  /* 0x8000000007077812 */ /* 0x000fc800078e480d */
[----:B------:R-:W-:Y:S01]  /*38c0*/  LOP3.LUT R2, R7, 0x7f800000, RZ, 0xfc, !PT ;  /* 0x7f80000007027812 */ /* 0x000fe200078efcff */
[----:B------:R-:W-:Y:S06]  /*38d0*/  BRA `(.L_x_216) ;  /* 0x0000000000147947 */ /* 0x000fec0003800000 */
.L_x_212:
[----:B------:R-:W-:Y:S01]  /*38e0*/  LOP3.LUT R2, R7, 0x80000000, R13, 0x48, !PT ;  /* 0x8000000007027812 */ /* 0x000fe200078e480d */
[----:B------:R-:W-:Y:S06]  /*38f0*/  BRA `(.L_x_216) ;  /* 0x00000000000c7947 */ /* 0x000fec0003800000 */
.L_x_211:
[----:B------:R-:W0:Y:S01]  /*3900*/  MUFU.RSQ R2, -QNAN ;  /* 0xffc0000000027908 */ /* 0x000e220000001400 */
[----:B------:R-:W-:Y:S05]  /*3910*/  BRA `(.L_x_216) ;  /* 0x0000000000047947 */ /* 0x000fea0003800000 */
.L_x_210:
[----:B------:R-:W-:-:S07]  /*3920*/  FADD.FTZ R2, R0, R7 ;  /* 0x0000000700027221 */ /* 0x000fce0000010000 */
.L_x_216:
[----:B------:R-:W-:Y:S02]  /*3930*/  IMAD.MOV.U32 R8, RZ, RZ, R4 ;  /* 0x000000ffff087224 */ /* 0x000fe400078e0004 */
[----:B------:R-:W-:-:S04]  /*3940*/  IMAD.MOV.U32 R9, RZ, RZ, 0x0 ;  /* 0x00000000ff097424 */ /* 0x000fc800078e00ff */
[----:B0-----:R-:W-:Y:S05]  /*3950*/  RET.REL.NODEC R8 `(graph_viz1) ;  /* 0xffffffc408a87950 */ /* 0x001fea0003c3ffff */
        .type           $graph_viz1$__internal_accurate_pow,@function
        .size           $graph_viz1$__internal_accurate_pow,(.L_x_339 - $graph_viz1$__internal_accurate_pow)
$graph_viz1$__internal_accurate_pow:
[----:B------:R-:W-:Y:S01]  /*3960*/  ISETP.GT.U32.AND P0, PT, R29, 0xfffff, PT ;  /* 0x000fffff1d00780c */ /* 0x000fe20003f04070 */
[----:B------:R-:W-:Y:S01]  /*3970*/  IMAD.MOV.U32 R10, RZ, RZ, R29 ;  /* 0x000000ffff0a7224 */ /* 0x000fe200078e001d */
[----:B------:R-:W-:Y:S01]  /*3980*/  UMOV UR8, 0x7d2cafe2 ;  /* 0x7d2cafe200087882 */ /* 0x000fe20000000000 */
[----:B------:R-:W-:Y:S01]  /*3990*/  IMAD.MOV.U32 R18, RZ, RZ, R28 ;  /* 0x000000ffff127224 */ /* 0x000fe200078e001c */
[----:B------:R-:W-:Y:S01]  /*39a0*/  UMOV UR9, 0x3eb0f5ff ;  /* 0x3eb0f5ff00097882 */ /* 0x000fe20000000000 */
[----:B------:R-:W-:Y:S01]  /*39b0*/  IMAD.MOV.U32 R12, RZ, RZ, 0x41ad3b5a ;  /* 0x41ad3b5aff0c7424 */ /* 0x000fe200078e00ff */
[----:B------:R-:W-:Y:S01]  /*39c0*/  UMOV UR10, 0x3b39803f ;  /* 0x3b39803f000a7882 */ /* 0x000fe20000000000 */
[----:B------:R-:W-:Y:S01]  /*39d0*/  IMAD.MOV.U32 R13, RZ, RZ, 0x3ed0f5d2 ;  /* 0x3ed0f5d2ff0d7424 */ /* 0x000fe200078e00ff */
[----:B------:R-:W-:-:S05]  /*39e0*/  UMOV UR11, 0x3c7abc9e ;  /* 0x3c7abc9e000b7882 */ /* 0x000fca0000000000 */
[----:B------:R-:W-:Y:S01]  /*39f0*/  @!P0 DMUL R8, R28, 1.80143985094819840000e+16 ;  /* 0x435000001c088828 */ /* 0x000fe20000000000 */
[----:B------:R-:W-:-:S09]  /*3a00*/  SHF.R.U32.HI R29, RZ, 0x14, R29 ;  /* 0x00000014ff1d7819 */ /* 0x000fd2000001161d */
[----:B------:R-:W-:Y:S01]  /*3a10*/  @!P0 MOV R10, R9 ;  /* 0x00000009000a8202 */ /* 0x000fe20000000f00 */
[----:B------:R-:W-:Y:S01]  /*3a20*/  @!P0 IMAD.MOV.U32 R18, RZ, RZ, R8 ;  /* 0x000000ffff128224 */ /* 0x000fe200078e0008 */
[----:B------:R-:W-:Y:S02]  /*3a30*/  @!P0 LEA.HI R29, R9, 0xffffffca, RZ, 0xc ;  /* 0xffffffca091d8811 */ /* 0x000fe400078f60ff */
[----:B------:R-:W-:Y:S02]  /*3a40*/  LOP3.LUT R10, R10, 0x800fffff, RZ, 0xc0, !PT ;  /* 0x800fffff0a0a7812 */ /* 0x000fe400078ec0ff */
[----:B------:R-:W-:Y:S02]  /*3a50*/  IADD3 R8, PT, PT, R29, -0x3ff, RZ ;  /* 0xfffffc011d087810 */ /* 0x000fe40007ffe0ff */
[----:B------:R-:W-:Y:S02]  /*3a60*/  LOP3.LUT R19, R10, 0x3ff00000, RZ, 0xfc, !PT ;  /* 0x3ff000000a137812 */ /* 0x000fe400078efcff */
[----:B------:R-:W-:-:S02]  /*3a70*/  MOV R10, RZ ;  /* 0x000000ff000a7202 */ /* 0x000fc40000000f00 */
[----:B------:R-:W-:-:S13]  /*3a80*/  ISETP.GE.U32.AND P1, PT, R19, 0x3ff6a09f, PT ;  /* 0x3ff6a09f1300780c */ /* 0x000fda0003f26070 */
[----:B------:R-:W-:Y:S02]  /*3a90*/  @P1 VIADD R11, R19, 0xfff00000 ;  /* 0xfff00000130b1836 */ /* 0x000fe40000000000 */
[----:B------:R-:W-:Y:S02]  /*3aa0*/  @P1 VIADD R8, R29, 0xfffffc02 ;  /* 0xfffffc021d081836 */ /* 0x000fe40000000000 */
[----:B------:R-:W-:-:S06]  /*3ab0*/  @P1 IMAD.MOV.U32 R19, RZ, RZ, R11 ;  /* 0x000000ffff131224 */ /* 0x000fcc00078e000b */
[C---:B------:R-:W-:Y:S02]  /*3ac0*/  DADD R14, R18.reuse, 1 ;  /* 0x3ff00000120e7429 */ /* 0x040fe40000000000 */
[----:B------:R-:W-:-:S04]  /*3ad0*/  DADD R18, R18, -1 ;  /* 0xbff0000012127429 */ /* 0x000fc80000000000 */
[----:B------:R-:W0:Y:S02]  /*3ae0*/  MUFU.RCP64H R11, R15 ;  /* 0x0000000f000b7308 */ /* 0x000e240000001800 */
[----:B0-----:R-:W-:-:S08]  /*3af0*/  DFMA R22, -R14, R10, 1 ;  /* 0x3ff000000e16742b */ /* 0x001fd0000000010a */
[----:B------:R-:W-:-:S08]  /*3b00*/  DFMA R22, R22, R22, R22 ;  /* 0x000000161616722b */ /* 0x000fd00000000016 */
[----:B------:R-:W-:-:S08]  /*3b10*/  DFMA R22, R10, R22, R10 ;  /* 0x000000160a16722b */ /* 0x000fd0000000000a */
[----:B------:R-:W-:-:S08]  /*3b20*/  DMUL R10, R18, R22 ;  /* 0x00000016120a7228 */ /* 0x000fd00000000000 */
[----:B------:R-:W-:-:S08]  /*3b30*/  DFMA R10, R18, R22, R10 ;  /* 0x00000016120a722b */ /* 0x000fd0000000000a */
[-C--:B------:R-:W-:Y:S02]  /*3b40*/  DMUL R20, R10, R10.reuse ;  /* 0x0000000a0a147228 */ /* 0x080fe40000000000 */
[----:B------:R-:W-:Y:S02]  /*3b50*/  DADD R14, R18, -R10 ;  /* 0x00000000120e7229 */ /* 0x000fe4000000080a */
[----:B------:R-:W-:-:S04]  /*3b60*/  DMUL R26, R10, R10 ;  /* 0x0000000a0a1a7228 */ /* 0x000fc80000000000 */
[----:B------:R-:W-:Y:S01]  /*3b70*/  DFMA R12, R20, UR8, R12 ;  /* 0x00000008140c7c2b */ /* 0x000fe2000800000c */
[----:B------:R-:W-:Y:S01]  /*3b80*/  UMOV UR8, 0x75488a3f ;  /* 0x75488a3f00087882 */ /* 0x000fe20000000000 */
[----:B------:R-:W-:Y:S01]  /*3b90*/  UMOV UR9, 0x3ef3b20a ;  /* 0x3ef3b20a00097882 */ /* 0x000fe20000000000 */
[----:B------:R-:W-:-:S05]  /*3ba0*/  DADD R14, R14, R14 ;  /* 0x000000000e0e7229 */ /* 0x000fca000000000e */
[----:B------:R-:W-:Y:S01]  /*3bb0*/  DFMA R16, R20, R12, UR8 ;  /* 0x0000000814107e2b */ /* 0x000fe2000800000c */
[----:B------:R-:W-:Y:S01]  /*3bc0*/  UMOV UR8, 0xe4faecd5 ;  /* 0xe4faecd500087882 */ /* 0x000fe20000000000 */
[----:B------:R-:W-:Y:S01]  /*3bd0*/  UMOV UR9, 0x3f1745cd ;  /* 0x3f1745cd00097882 */ /* 0x000fe20000000000 */
[----:B------:R-:W-:-:S05]  /*3be0*/  DFMA R14, R18, -R10, R14 ;  /* 0x8000000a120e722b */ /* 0x000fca000000000e */
[----:B------:R-:W-:Y:S01]  /*3bf0*/  DFMA R16, R20, R16, UR8 ;  /* 0x0000000814107e2b */ /* 0x000fe20008000010 */
[----:B------:R-:W-:Y:S01]  /*3c00*/  UMOV UR8, 0x258a578b ;  /* 0x258a578b00087882 */ /* 0x000fe20000000000 */
[----:B------:R-:W-:Y:S01]  /*3c10*/  UMOV UR9, 0x3f3c71c7 ;  /* 0x3f3c71c700097882 */ /* 0x000fe20000000000 */
[----:B------:R-:W-:Y:S02]  /*3c20*/  DMUL R14, R22, R14 ;  /* 0x0000000e160e7228 */ /* 0x000fe40000000000 */
[----:B------:R-:W-:-:S03]  /*3c30*/  DFMA R22, R10, R10, -R26 ;  /* 0x0000000a0a16722b */ /* 0x000fc6000000081a */
[----:B------:R-:W-:Y:S01]  /*3c40*/  DFMA R16, R20, R16, UR8 ;  /* 0x0000000814107e2b */ /* 0x000fe20008000010 */
[----:B------:R-:W-:Y:S01]  /*3c50*/  UMOV UR8, 0x9242b910 ;  /* 0x9242b91000087882 */ /* 0x000fe20000000000 */
[----:B------:R-:W-:-:S06]  /*3c60*/  UMOV UR9, 0x3f624924 ;  /* 0x3f62492400097882 */ /* 0x000fcc0000000000 */
[----:B------:R-:W-:Y:S01]  /*3c70*/  DFMA R16, R20, R16, UR8 ;  /* 0x0000000814107e2b */ /* 0x000fe20008000010 */
[----:B------:R-:W-:Y:S01]  /*3c80*/  UMOV UR8, 0x99999dfb ;  /* 0x99999dfb00087882 */ /* 0x000fe20000000000 */
[----:B------:R-:W-:-:S06]  /*3c90*/  UMOV UR9, 0x3f899999 ;  /* 0x3f89999900097882 */ /* 0x000fcc0000000000 */
[----:B------:R-:W-:Y:S01]  /*3ca0*/  DFMA R16, R20, R16, UR8 ;  /* 0x0000000814107e2b */ /* 0x000fe20008000010 */
[----:B------:R-:W-:Y:S01]  /*3cb0*/  UMOV UR8, 0x55555555 ;  /* 0x5555555500087882 */ /* 0x000fe20000000000 */
[----:B------:R-:W-:-:S06]  /*3cc0*/  UMOV UR9, 0x3fb55555 ;  /* 0x3fb5555500097882 */ /* 0x000fcc0000000000 */
[----:B------:R-:W-:-:S08]  /*3cd0*/  DFMA R12, R20, R16, UR8 ;  /* 0x00000008140c7e2b */ /* 0x000fd00008000010 */
[----:B------:R-:W-:Y:S01]  /*3ce0*/  DADD R18, -R12, UR8 ;  /* 0x000000080c127e29 */ /* 0x000fe20008000100 */
[----:B------:R-:W-:Y:S01]  /*3cf0*/  UMOV UR8, 0xb9e7b0 ;  /* 0x00b9e7b000087882 */ /* 0x000fe20000000000 */
[----:B------:R-:W-:-:S06]  /*3d00*/  UMOV UR9, 0x3c46a4cb ;  /* 0x3c46a4cb00097882 */ /* 0x000fcc0000000000 */
[----:B------:R-:W-:Y:S02]  /*3d10*/  DFMA R18, R20, R16, R18 ;  /* 0x000000101412722b */ /* 0x000fe40000000012 */
[----:B------:R-:W-:Y:S01]  /*3d20*/  DMUL R16, R10, R26 ;  /* 0x0000001a0a107228 */ /* 0x000fe20000000000 */
[----:B------:R-:W-:Y:S02]  /*3d30*/  VIADD R21, R15, 0x100000 ;  /* 0x001000000f157836 */ /* 0x000fe40000000000 */
[----:B------:R-:W-:-:S03]  /*3d40*/  IMAD.MOV.U32 R20, RZ, RZ, R14 ;  /* 0x000000ffff147224 */ /* 0x000fc600078e000e */
[----:B------:R-:W-:Y:S01]  /*3d50*/  DADD R18, R18, -UR8 ;  /* 0x8000000812127e29 */ /* 0x000fe20008000000 */
[----:B------:R-:W-:Y:S01]  /*3d60*/  UMOV UR8, 0x80000000 ;  /* 0x8000000000087882 */ /* 0x000fe20000000000 */
[C---:B------:R-:W-:Y:S01]  /*3d70*/  DFMA R24, R10.reuse, R26, -R16 ;  /* 0x0000001a0a18722b */ /* 0x040fe20000000810 */
[----:B------:R-:W-:Y:S01]  /*3d80*/  UMOV UR9, 0x43300000 ;  /* 0x4330000000097882 */ /* 0x000fe20000000000 */
[----:B------:R-:W-:-:S04]  /*3d90*/  DFMA R20, R10, R20, R22 ;  /* 0x000000140a14722b */ /* 0x000fc80000000016 */
[----:B------:R-:W-:Y:S02]  /*3da0*/  DADD R22, R12, R18 ;  /* 0x000000000c167229 */ /* 0x000fe40000000012 */
[----:B------:R-:W-:-:S06]  /*3db0*/  DFMA R24, R14, R26, R24 ;  /* 0x0000001a0e18722b */ /* 0x000fcc0000000018 */
[----:B------:R-:W-:Y:S02]  /*3dc0*/  DMUL R26, R22, R16 ;  /* 0x00000010161a7228 */ /* 0x000fe40000000000 */
[----:B------:R-:W-:Y:S02]  /*3dd0*/  DFMA R20, R10, R20, R24 ;  /* 0x000000140a14722b */ /* 0x000fe40000000018 */
[----:B------:R-:W-:-:S04]  /*3de0*/  DADD R24, R12, -R22 ;  /* 0x000000000c187229 */ /* 0x000fc80000000816 */
[----:B------:R-:W-:-:S04]  /*3df0*/  DFMA R12, R22, R16, -R26 ;  /* 0x00000010160c722b */ /* 0x000fc8000000081a */
[----:B------:R-:W-:-:S04]  /*3e00*/  DADD R24, R18, R24 ;  /* 0x0000000012187229 */ /* 0x000fc80000000018 */
[----:B------:R-:W-:-:S08]  /*3e10*/  DFMA R12, R22, R20, R12 ;  /* 0x00000014160c722b */ /* 0x000fd0000000000c */
[----:B------:R-:W-:-:S08]  /*3e20*/  DFMA R24, R24, R16, R12 ;  /* 0x000000101818722b */ /* 0x000fd0000000000c */
[----:B------:R-:W-:-:S08]  /*3e30*/  DADD R16, R26, R24 ;  /* 0x000000001a107229 */ /* 0x000fd00000000018 */
[--C-:B------:R-:W-:Y:S02]  /*3e40*/  DADD R12, R10, R16.reuse ;  /* 0x000000000a0c7229 */ /* 0x100fe40000000010 */
[----:B------:R-:W-:-:S06]  /*3e50*/  DADD R26, R26, -R16 ;  /* 0x000000001a1a7229 */ /* 0x000fcc0000000810 */
[----:B------:R-:W-:Y:S02]  /*3e60*/  DADD R10, R10, -R12 ;  /* 0x000000000a0a7229 */ /* 0x000fe4000000080c */
[----:B------:R-:W-:-:S06]  /*3e70*/  DADD R26, R24, R26 ;  /* 0x00000000181a7229 */ /* 0x000fcc000000001a */
[----:B------:R-:W-:-:S08]  /*3e80*/  DADD R10, R16, R10 ;  /* 0x00000000100a7229 */ /* 0x000fd0000000000a */
[----:B------:R-:W-:-:S08]  /*3e90*/  DADD R10, R26, R10 ;  /* 0x000000001a0a7229 */ /* 0x000fd0000000000a */
[----:B------:R-:W-:Y:S01]  /*3ea0*/  DADD R16, R14, R10 ;  /* 0x000000000e107229 */ /* 0x000fe2000000000a */
[----:B------:R-:W-:Y:S01]  /*3eb0*/  LOP3.LUT R10, R8, 0x80000000, RZ, 0x3c, !PT ;  /* 0x80000000080a7812 */ /* 0x000fe200078e3cff */
[----:B------:R-:W-:-:S06]  /*3ec0*/  IMAD.MOV.U32 R11, RZ, RZ, 0x43300000 ;  /* 0x43300000ff0b7424 */ /* 0x000fcc00078e00ff */
[----:B------:R-:W-:Y:S02]  /*3ed0*/  DADD R14, R12, R16 ;  /* 0x000000000c0e7229 */ /* 0x000fe40000000010 */
[----:B------:R-:W-:Y:S01]  /*3ee0*/  DADD R10, R10, -UR8 ;  /* 0x800000080a0a7e29 */ /* 0x000fe20008000000 */
[----:B------:R-:W-:Y:S01]  /*3ef0*/  UMOV UR8, 0xfefa39ef ;  /* 0xfefa39ef00087882 */ /* 0x000fe20000000000 */
[----:B------:R-:W-:-:S04]  /*3f00*/  UMOV UR9, 0x3fe62e42 ;  /* 0x3fe62e4200097882 */ /* 0x000fc80000000000 */
[--C-:B------:R-:W-:Y:S02]  /*3f10*/  DADD R18, R12, -R14.reuse ;  /* 0x000000000c127229 */ /* 0x100fe4000000080e */
[----:B------:R-:W-:-:S06]  /*3f20*/  DFMA R8, R10, UR8, R14 ;  /* 0x000000080a087c2b */ /* 0x000fcc000800000e */
[----:B------:R-:W-:Y:S02]  /*3f30*/  DADD R18, R16, R18 ;  /* 0x0000000010127229 */ /* 0x000fe40000000012 */
[----:B------:R-:W-:-:S08]  /*3f40*/  DFMA R12, R10, -UR8, R8 ;  /* 0x800000080a0c7c2b */ /* 0x000fd00008000008 */
[----:B------:R-:W-:-:S08]  /*3f50*/  DADD R12, -R14, R12 ;  /* 0x000000000e0c7229 */ /* 0x000fd0000000010c */
[----:B------:R-:W-:-:S08]  /*3f60*/  DADD R12, R18, -R12 ;  /* 0x00000000120c7229 */ /* 0x000fd0000000080c */
[----:B------:R-:W-:-:S08]  /*3f70*/  DFMA R12, R10, UR10, R12 ;  /* 0x0000000a0a0c7c2b */ /* 0x000fd0000800000c */
[----:B------:R-:W-:-:S08]  /*3f80*/  DADD R10, R8, R12 ;  /* 0x00000000080a7229 */ /* 0x000fd0000000000c */
[----:B------:R-:W-:Y:S02]  /*3f90*/  DADD R8, R8, -R10 ;  /* 0x0000000008087229 */ /* 0x000fe4000000080a */
[----:B------:R-:W-:-:S06]  /*3fa0*/  DMUL R18, R10, 2 ;  /* 0x400000000a127828 */ /* 0x000fcc0000000000 */
[----:B------:R-:W-:Y:S02]  /*3fb0*/  DADD R8, R12, R8 ;  /* 0x000000000c087229 */ /* 0x000fe40000000008 */
[----:B------:R-:W-:Y:S01]  /*3fc0*/  DFMA R16, R10, 2, -R18 ;  /* 0x400000000a10782b */ /* 0x000fe20000000812 */
[----:B------:R-:W-:Y:S02]  /*3fd0*/  IMAD.MOV.U32 R10, RZ, RZ, 0x652b82fe ;  /* 0x652b82feff0a7424 */ /* 0x000fe400078e00ff */
[----:B------:R-:W-:-:S05]  /*3fe0*/  IMAD.MOV.U32 R11, RZ, RZ, 0x3ff71547 ;  /* 0x3ff71547ff0b7424 */ /* 0x000fca00078e00ff */
[----:B------:R-:W-:-:S08]  /*3ff0*/  DFMA R16, R8, 2, R16 ;  /* 0x400000000810782b */ /* 0x000fd00000000010 */
[----:B------:R-:W-:-:S08]  /*4000*/  DADD R8, R18, R16 ;  /* 0x0000000012087229 */ /* 0x000fd00000000010 */
[----:B------:R-:W-:Y:S02]  /*4010*/  DFMA R10, R8, R10, 6.75539944105574400000e+15 ;  /* 0x43380000080a742b */ /* 0x000fe4000000000a */
[----:B------:R-:W-:Y:S01]  /*4020*/  FSETP.GEU.AND P0, PT, |R9|, 4.1917929649353027344, PT ;  /* 0x4086232b0900780b */ /* 0x000fe20003f0e200 */
[----:B------:R-:W-:-:S05]  /*4030*/  DADD R18, R18, -R8 ;  /* 0x0000000012127229 */ /* 0x000fca0000000808 */
[----:B------:R-:W-:-:S03]  /*4040*/  DADD R12, R10, -6.75539944105574400000e+15 ;  /* 0xc33800000a0c7429 */ /* 0x000fc60000000000 */
[----:B------:R-:W-:-:S05]  /*4050*/  DADD R16, R16, R18 ;  /* 0x0000000010107229 */ /* 0x000fca0000000012 */
[----:B------:R-:W-:Y:S01]  /*4060*/  DFMA R14, R12, -UR8, R8 ;  /* 0x800000080c0e7c2b */ /* 0x000fe20008000008 */
[----:B------:R-:W-:Y:S01]  /*4070*/  UMOV UR8, 0x3b39803f ;  /* 0x3b39803f00087882 */ /* 0x000fe20000000000 */
[----:B------:R-:W-:-:S06]  /*4080*/  UMOV UR9, 0x3c7abc9e ;  /* 0x3c7abc9e00097882 */ /* 0x000fcc0000000000 */
[----:B------:R-:W-:Y:S01]  /*4090*/  DFMA R14, R12, -UR8, R14 ;  /* 0x800000080c0e7c2b */ /* 0x000fe2000800000e */
[----:B------:R-:W-:Y:S01]  /*40a0*/  UMOV UR8, 0x69ce2bdf ;  /* 0x69ce2bdf00087882 */ /* 0x000fe20000000000 */
[----:B------:R-:W-:Y:S01]  /*40b0*/  MOV R12, 0xfca213ea ;  /* 0xfca213ea000c7802 */ /* 0x000fe20000000f00 */
[----:B------:R-:W-:Y:S01]  /*40c0*/  IMAD.MOV.U32 R13, RZ, RZ, 0x3e928af3 ;  /* 0x3e928af3ff0d7424 */ /* 0x000fe200078e00ff */
[----:B------:R-:W-:-:S05]  /*40d0*/  UMOV UR9, 0x3e5ade15 ;  /* 0x3e5ade1500097882 */ /* 0x000fca0000000000 */
[----:B------:R-:W-:Y:S01]  /*40e0*/  DFMA R12, R14, UR8, R12 ;  /* 0x000000080e0c7c2b */ /* 0x000fe2000800000c */
        /* <DEDUP_REMOVED lines=24> */
[----:B------:R-:W-:-:S08]  /*4270*/  DFMA R12, R14, R12, 1 ;  /* 0x3ff000000e0c742b */ /* 0x000fd0000000000c */
[----:B------:R-:W-:-:S10]  /*4280*/  DFMA R12, R14, R12, 1 ;  /* 0x3ff000000e0c742b */ /* 0x000fd4000000000c */
[----:B------:R-:W-:Y:S02]  /*4290*/  IMAD R15, R10, 0x100000, R13 ;  /* 0x001000000a0f7824 */ /* 0x000fe400078e020d */
[----:B------:R-:W-:Y:S01]  /*42a0*/  IMAD.MOV.U32 R14, RZ, RZ, R12 ;  /* 0x000000ffff0e7224 */ /* 0x000fe200078e000c */
[----:B------:R-:W-:Y:S06]  /*42b0*/  @!P0 BRA `(.L_x_217) ;  /* 0x0000000000348947 */ /* 0x000fec0003800000 */
[----:B------:R-:W-:Y:S01]  /*42c0*/  FSETP.GEU.AND P1, PT, |R9|, 4.2275390625, PT ;  /* 0x408748000900780b */ /* 0x000fe20003f2e200 */
[C---:B------:R-:W-:Y:S02]  /*42d0*/  DADD R14, R8.reuse, +INF ;  /* 0x7ff00000080e7429 */ /* 0x040fe40000000000 */
[----:B------:R-:W-:-:S08]  /*42e0*/  DSETP.GEU.AND P0, PT, R8, RZ, PT ;  /* 0x000000ff0800722a */ /* 0x000fd00003f0e000 */
[----:B------:R-:W-:Y:S02]  /*42f0*/  FSEL R14, R14, RZ, P0 ;  /* 0x000000ff0e0e7208 */ /* 0x000fe40000000000 */
[----:B------:R-:W-:Y:S01]  /*4300*/  FSEL R15, R15, RZ, P0 ;  /* 0x000000ff0f0f7208 */ /* 0x000fe20000000000 */
[----:B------:R-:W-:Y:S06]  /*4310*/  @P1 BRA `(.L_x_217) ;  /* 0x00000000001c1947 */ /* 0x000fec0003800000 */
[----:B------:R-:W-:Y:S01]  /*4320*/  LEA.HI R8, R10, R10, RZ, 0x1 ;  /* 0x0000000a0a087211 */ /* 0x000fe200078f08ff */
[----:B------:R-:W-:-:S03]  /*4330*/  IMAD.MOV.U32 R14, RZ, RZ, RZ ;  /* 0x000000ffff0e7224 */ /* 0x000fc600078e00ff */
[----:B------:R-:W-:-:S04]  /*4340*/  SHF.R.S32.HI R9, RZ, 0x1, R8 ;  /* 0x00000001ff097819 */ /* 0x000fc80000011408 */
[----:B------:R-:W-:Y:S01]  /*4350*/  LEA R13, R9, R13, 0x14 ;  /* 0x0000000d090d7211 */ /* 0x000fe200078ea0ff */
[----:B------:R-:W-:-:S05]  /*4360*/  IMAD.IADD R10, R10, 0x1, -R9 ;  /* 0x000000010a0a7824 */ /* 0x000fca00078e0a09 */
[----:B------:R-:W-:-:S06]  /*4370*/  LEA R15, R10, 0x3ff00000, 0x14 ;  /* 0x3ff000000a0f7811 */ /* 0x000fcc00078ea0ff */
[----:B------:R-:W-:-:S11]  /*4380*/  DMUL R14, R12, R14 ;  /* 0x0000000e0c0e7228 */ /* 0x000fd60000000000 */
.L_x_217:
[----:B------:R-:W-:Y:S01]  /*4390*/  DFMA R16, R16, R14, R14 ;  /* 0x0000000e1010722b */ /* 0x000fe2000000000e */
[----:B------:R-:W-:Y:S01]  /*43a0*/  IMAD.MOV.U32 R10, RZ, RZ, R0 ;  /* 0x000000ffff0a7224 */ /* 0x000fe200078e0000 */
[----:B------:R-:W-:Y:S01]  /*43b0*/  DSETP.NEU.AND P0, PT, |R14|, +INF , PT ;  /* 0x7ff000000e00742a */ /* 0x000fe20003f0d200 */
[----:B------:R-:W-:-:S07]  /*43c0*/  IMAD.MOV.U32 R11, RZ, RZ, 0x0 ;  /* 0x00000000ff0b7424 */ /* 0x000fce00078e00ff */
[----:B------:R-:W-:Y:S02]  /*43d0*/  FSEL R8, R14, R16, !P0 ;  /* 0x000000100e087208 */ /* 0x000fe40004000000 */
[----:B------:R-:W-:Y:S01]  /*43e0*/  FSEL R14, R15, R17, !P0 ;  /* 0x000000110f0e7208 */ /* 0x000fe20004000000 */
[----:B------:R-:W-:Y:S06]  /*43f0*/  RET.REL.NODEC R10 `(graph_viz1) ;  /* 0xffffffbc0a007950 */ /* 0x000fec0003c3ffff */
.L_x_218:
        /* <DEDUP_REMOVED lines=16> */
.L_x_339:


//--------------------- .text.graph_viz           --------------------------
	.section	.text.graph_viz,"ax",@progbits
	.align	128
        .global         graph_viz
        .type           graph_viz,@function
        .size           graph_viz,(.L_x_343 - graph_viz)
        .other          graph_viz,@"STO_CUDA_ENTRY STV_DEFAULT"
graph_viz:
.text.graph_viz:
        /* <DEDUP_REMOVED lines=14> */
[----:B------:R-:W-:-:S04]  /*00e0*/  ISETP.GE.AND P0, PT, R9, R0, PT ;  /* 0x000000000900720c */ /* 0x000fc80003f06270 */
[----:B------:R-:W-:-:S13]  /*00f0*/  ISETP.LT.U32.OR P0, PT, R17, R4, P0 ;  /* 0x000000041100720c */ /* 0x000fda0000701470 */
[----:B------:R-:W-:Y:S05]  /*0100*/  @P0 EXIT ;  /* 0x000000000000094d */ /* 0x000fea0003800000 */
[----:B------:R-:W0:Y:S02]  /*0110*/  LDC.64 R2, c[0x4][0x78] ;  /* 0x01001e00ff027b82 */ /* 0x000e240000000a00 */
[----:B0-----:R-:W2:Y:S02]  /*0120*/  LDG.E.64 R2, desc[UR4][R2.64] ;  /* 0x0000000402027981 */ /* 0x001ea4000c1e1b00 */
[----:B--2---:R-:W-:-:S04]  /*0130*/  IMAD.WIDE.U32 R10, R17, 0xc, R2 ;  /* 0x0000000c110a7825 */ /* 0x004fc800078e0002 */
[C---:B------:R-:W-:Y:S01]  /*0140*/  IMAD.WIDE.U32 R12, R4.reuse, 0xc, R2 ;  /* 0x0000000c040c7825 */ /* 0x040fe200078e0002 */
[----:B------:R-:W2:Y:S04]  /*0150*/  LD.E R0, desc[UR4][R10.64+0x8] ;  /* 0x000008040a007980 */ /* 0x000ea8000c101900 */
[----:B------:R-:W2:Y:S04]  /*0160*/  LD.E R15, desc[UR4][R12.64+0x8] ;  /* 0x000008040c0f7980 */ /* 0x000ea8000c101900 */
[----:B------:R0:W5:Y:S04]  /*0170*/  LD.E R7, desc[UR4][R10.64] ;  /* 0x000000040a077980 */ /* 0x000168000c101900 */
[----:B------:R0:W5:Y:S04]  /*0180*/  LD.E R8, desc[UR4][R10.64+0x4] ;  /* 0x000004040a087980 */ /* 0x000168000c101900 */
[----:B------:R0:W5:Y:S04]  /*0190*/  LD.E R6, desc[UR4][R12.64] ;  /* 0x000000040c067980 */ /* 0x000168000c101900 */
[----:B------:R0:W5:Y:S01]  /*01a0*/  LD.E R5, desc[UR4][R12.64+0x4] ;  /* 0x000004040c057980 */ /* 0x000162000c101900 */
[----:B------:R-:W-:-:S02]  /*01b0*/  IMAD R4, R4, R14, R17 ;  /* 0x0000000e04047224 */ /* 0x000fc400078e0211 */
[----:B--2---:R-:W-:-:S05]  /*01c0*/  IMAD.IADD R16, R0, 0x1, -R15 ;  /* 0x0000000100107824 */ /* 0x004fca00078e0a0f */
[----:B------:R-:W-:-:S04]  /*01d0*/  IABS R2, R16 ;  /* 0x0000001000027213 */ /* 0x000fc80000000000 */
[----:B------:R-:W-:-:S13]  /*01e0*/  ISETP.GE.AND P0, PT, R2, 0x2, PT ;  /* 0x000000020200780c */ /* 0x000fda0003f06270 */
[----:B0-----:R-:W-:Y:S05]  /*01f0*/  @!P0 BRA `(.L_x_219) ;  /* 0x0000002000c88947 */ /* 0x001fea0003800000 */
[----:B------:R-:W0:Y:S02]  /*0200*/  LDC.64 R2, c[0x4][0x90] ;  /* 0x01002400ff027b82 */ /* 0x000e240000000a00 */
[----:B0-----:R-:W2:Y:S01]  /*0210*/  LDG.E R3, desc[UR4][R2.64] ;  /* 0x0000000402037981 */ /* 0x001ea2000c1e1900 */
[----:B------:R-:W-:Y:S01]  /*0220*/  BSSY.RECONVERGENT B3, `(.L_x_220) ;  /* 0x00001db000037945 */ /* 0x000fe20003800200 */
[----:B--2---:R-:W-:-:S13]  /*0230*/  ISETP.GE.AND P0, PT, R3, 0x1, PT ;  /* 0x000000010300780c */ /* 0x004fda0003f06270 */
[----:B------:R-:W-:Y:S05]  /*0240*/  @!P0 BRA `(.L_x_221) ;  /* 0x0000001c00608947 */ /* 0x000fea0003800000 */
[----:B------:R-:W0:Y:S02]  /*0250*/  LDC.64 R16, c[0x4][0x80] ;  /* 0x01002000ff107b82 */ /* 0x000e240000000a00 */
[----:B0-----:R-:W5:Y:S02]  /*0260*/  LDG.E.64 R16, desc[UR4][R16.64] ;  /* 0x0000000410107981 */ /* 0x001f64000c1e1b00 */
[----:B-----5:R-:W-:Y:S01]  /*0270*/  FSETP.GT.AND P0, PT, R7, R6, PT ;  /* 0x000000060700720b */ /* 0x020fe20003f04000 */
[----:B------:R-:W-:Y:S01]  /*0280*/  BSSY.RECONVERGENT B2, `(.L_x_222) ;  /* 0x0000065000027945 */ /* 0x000fe20003800200 */
[----:B------:R-:W-:Y:S01]  /*0290*/  FSETP.GT.AND P1, PT, R8, R5, PT ;  /* 0x000000050800720b */ /* 0x000fe20003f24000 */
[----:B------:R-:W-:Y:S01]  /*02a0*/  IMAD.MOV.U32 R2, RZ, RZ, RZ ;  /* 0x000000ffff027224 */ /* 0x000fe200078e00ff */
[----:B------:R-:W-:Y:S01]  /*02b0*/  FSEL R18, R6, R7, P0 ;  /* 0x0000000706127208 */ /* 0x000fe20000000000 */
[----:B------:R-:W-:Y:S01]  /*02c0*/  IMAD.MOV.U32 R14, RZ, RZ, RZ ;  /* 0x000000ffff0e7224 */ /* 0x000fe200078e00ff */
[----:B------:R-:W-:Y:S01]  /*02d0*/  FSEL R20, R5, R8, P1 ;  /* 0x0000000805147208 */ /* 0x000fe20000800000 */
[----:B------:R-:W-:Y:S01]  /*02e0*/  IMAD.MOV.U32 R19, RZ, RZ, RZ ;  /* 0x000000ffff137224 */ /* 0x000fe200078e00ff */
[----:B------:R-:W-:-:S07]  /*02f0*/  FSEL R21, R8, R5, P1 ;  /* 0x0000000508157208 */ /* 0x000fce0000800000 */
.L_x_229:
[----:B------:R-:W-:-:S05]  /*0300*/  IMAD.WIDE.U32 R10, R2, 0x10, R16 ;  /* 0x00000010020a7825 */ /* 0x000fca00078e0010 */
[----:B------:R-:W2:Y:S01]  /*0310*/  LD.E R22, desc[UR4][R10.64+0x8] ;  /* 0x000008040a167980 */ /* 0x000ea2000c101900 */
[----:B------:R-:W-:Y:S01]  /*0320*/  BSSY.RECONVERGENT B0, `(.L_x_223) ;  /* 0x0000057000007945 */ /* 0x000fe20003800200 */
[----:B--2---:R-:W-:-:S13]  /*0330*/  ISETP.GE.AND P0, PT, R22, 0x1, PT ;  /* 0x000000011600780c */ /* 0x004fda0003f06270 */
[----:B------:R-:W-:Y:S05]  /*0340*/  @!P0 BRA `(.L_x_224) ;  /* 0x0000000400508947 */ /* 0x000fea0003800000 */
[----:B------:R-:W5:Y:S01]  /*0350*/  LD.E.64 R10, desc[UR4][R10.64] ;  /* 0x000000040a0a7980 */ /* 0x000f62000c101b00 */
[----:B------:R-:W-:Y:S02]  /*0360*/  IMAD.MOV.U32 R23, RZ, RZ, RZ ;  /* 0x000000ffff177224 */ /* 0x000fe400078e00ff */
[----:B------:R-:W-:Y:S01]  /*0370*/  FADD R24, -R7, R6 ;  /* 0x0000000607187221 */ /* 0x000fe20000000100 */
[----:B------:R-:W-:-:S07]  /*0380*/  FADD R25, -R8, R5 ;  /* 0x0000000508197221 */ /* 0x000fce0000000100 */
.L_x_228:
[----:B-----5:R-:W-:-:S05]  /*0390*/  IMAD.WIDE.U32 R12, R23, 0x18, R10 ;  /* 0x00000018170c7825 */ /* 0x020fca00078e000a */
[----:B------:R-:W2:Y:S04]  /*03a0*/  LD.E R26, desc[UR4][R12.64] ;  /* 0x000000040c1a7980 */ /* 0x000ea8000c101900 */
[----:B------:R-:W3:Y:S04]  /*03b0*/  LD.E R27, desc[UR4][R12.64+0xc] ;  /* 0x00000c040c1b7980 */ /* 0x000ee8000c101900 */
[----:B------:R-:W4:Y:S04]  /*03c0*/  LD.E R29, desc[UR4][R12.64+0x4] ;  /* 0x000004040c1d7980 */ /* 0x000f28000c101900 */
[----:B------:R-:W4:Y:S04]  /*03d0*/  LD.E R28, desc[UR4][R12.64+0x10] ;  /* 0x000010040c1c7980 */ /* 0x000f28000c101900 */
[----:B------:R0:W5:Y:S04]  /*03e0*/  LD.E R30, desc[UR4][R12.64+0x8] ;  /* 0x000008040c1e7980 */ /* 0x000168000c101900 */
[----:B------:R0:W5:Y:S01]  /*03f0*/  LD.E R31, desc[UR4][R12.64+0x14] ;  /* 0x000014040c1f7980 */ /* 0x000162000c101900 */
[----:B------:R-:W-:Y:S01]  /*0400*/  BSSY.RECONVERGENT B1, `(.L_x_225) ;  /* 0x000002e000017945 */ /* 0x000fe20003800200 */
[C---:B--2---:R-:W-:Y:S01]  /*0410*/  FADD R32, -R7.reuse, R26 ;  /* 0x0000001a07207221 */ /* 0x044fe20000000100 */
[----:B---3--:R-:W-:-:S03]  /*0420*/  FADD R34, -R7, R27 ;  /* 0x0000001b07227221 */ /* 0x008fc60000000100 */
[----:B------:R-:W-:Y:S01]  /*0430*/  FMUL R32, R32, R25 ;  /* 0x0000001920207220 */ /* 0x000fe20000400000 */
[----:B------:R-:W-:Y:S01]  /*0440*/  FMUL R37, R25, R34 ;  /* 0x0000002219257220 */ /* 0x000fe20000400000 */
[C---:B----4-:R-:W-:Y:S01]  /*0450*/  FADD R33, -R8.reuse, R29 ;  /* 0x0000001d08217221 */ /* 0x050fe20000000100 */
[----:B------:R-:W-:-:S03]  /*0460*/  FADD R35, -R8, R28 ;  /* 0x0000001c08237221 */ /* 0x000fc60000000100 */
[----:B------:R-:W-:Y:S01]  /*0470*/  FFMA R32, R33, R24, -R32 ;  /* 0x0000001821207223 */ /* 0x000fe20000000820 */
        /* <DEDUP_REMOVED lines=10> */
[----:B------:R-:W-:-:S04]  /*0520*/  FADD R13, R8, -R29 ;  /* 0x8000001d080d7221 */ /* 0x000fc80000000000 */
[----:B------:R-:W-:Y:S01]  /*0530*/  FFMA R13, R12, R13, -R33 ;  /* 0x0000000d0c0d7223 */ /* 0x000fe20000000821 */
[----:B------:R-:W-:-:S04]  /*0540*/  FADD R33, R5, -R29 ;  /* 0x8000001d05217221 */ /* 0x000fc80000000000 */
[----:B------:R-:W-:-:S04]  /*0550*/  FFMA R32, R12, R33, -R32 ;  /* 0x000000210c207223 */ /* 0x000fc80000000820 */
[----:B------:R-:W-:-:S05]  /*0560*/  FMUL R13, R13, R32 ;  /* 0x000000200d0d7220 */ /* 0x000fca0000400000 */
[----:B------:R-:W-:-:S13]  /*0570*/  FSETP.GTU.AND P0, PT, R13, RZ, PT ;  /* 0x000000ff0d00720b */ /* 0x000fda0003f0c000 */
[----:B------:R-:W-:Y:S05]  /*0580*/  @P0 BRA `(.L_x_226) ;  /* 0x0000000000540947 */ /* 0x000fea0003800000 */
[CC--:B------:R-:W-:Y:S02]  /*0590*/  FSETP.GT.AND P0, PT, R26.reuse, R27.reuse, PT ;  /* 0x0000001b1a00720b */ /* 0x0c0fe40003f04000 */
[CC--:B------:R-:W-:Y:S02]  /*05a0*/  FSETP.GT.AND P1, PT, R7.reuse, R6.reuse, PT ;  /* 0x000000060700720b */ /* 0x0c0fe40003f24000 */
[----:B------:R-:W-:Y:S02]  /*05b0*/  FSEL R12, R26, R27, P0 ;  /* 0x0000001b1a0c7208 */ /* 0x000fe40000000000 */
[----:B------:R-:W-:Y:S02]  /*05c0*/  FSEL R33, R7, R6, P1 ;  /* 0x0000000607217208 */ /* 0x000fe40000800000 */
[----:B------:R-:W-:Y:S02]  /*05d0*/  FSEL R13, R27, R26, P0 ;  /* 0x0000001a1b0d7208 */ /* 0x000fe40000000000 */
[----:B------:R-:W-:-:S02]  /*05e0*/  FMNMX R12, R12, R33, PT ;  /* 0x000000210c0c7209 */ /* 0x000fc40003800000 */
[----:B------:R-:W-:-:S04]  /*05f0*/  FMNMX R13, R18, R13, !PT ;  /* 0x0000000d120d7209 */ /* 0x000fc80007800000 */
        /* <DEDUP_REMOVED lines=14> */
.L_x_226:
[----:B------:R-:W-:Y:S05]  /*06e0*/  BSYNC.RECONVERGENT B1 ;  /* 0x0000000000017941 */ /* 0x000fea0003800200 */
.L_x_225:
[CC--:B-----5:R-:W-:Y:S02]  /*06f0*/  ISETP.NE.AND P0, PT, R0.reuse, R31.reuse, PT ;  /* 0x0000001f0000720c */ /* 0x0e0fe40003f05270 */
[C---:B------:R-:W-:Y:S02]  /*0700*/  ISETP.NE.AND P1, PT, R15.reuse, R31, PT ;  /* 0x0000001f0f00720c */ /* 0x040fe40003f25270 */
[-C--:B------:R-:W-:Y:S02]  /*0710*/  ISETP.NE.AND P0, PT, R0, R30.reuse, P0 ;  /* 0x0000001e0000720c */ /* 0x080fe40000705270 */
[----:B------:R-:W-:Y:S02]  /*0720*/  ISETP.NE.AND P1, PT, R15, R30, P1 ;  /* 0x0000001e0f00720c */ /* 0x000fe40000f25270 */
[----:B------:R-:W-:-:S04]  /*0730*/  IADD3 R23, PT, PT, R23, 0x1, RZ ;  /* 0x0000000117177810 */ /* 0x000fc80007ffe0ff */
[----:B------:R-:W-:-:S05]  /*0740*/  ISETP.NE.AND P4, PT, R23, R22, PT ;  /* 0x000000161700720c */ /* 0x000fca0003f85270 */
[C-C-:B------:R-:W-:Y:S01]  /*0750*/  @!P0 FADD R12, -R26.reuse, R27.reuse ;  /* 0x0000001b1a0c8221 */ /* 0x140fe20000000100 */
[C-C-:B------:R-:W-:Y:S01]  /*0760*/  @!P0 FADD R30, -R29.reuse, R28.reuse ;  /* 0x0000001c1d1e8221 */ /* 0x140fe20000000100 */
[----:B------:R-:W-:Y:S01]  /*0770*/  @!P1 FADD R31, -R26, R27 ;  /* 0x0000001b1a1f9221 */ /* 0x000fe20000000100 */
[----:B------:R-:W-:Y:S01]  /*0780*/  @!P1 FADD R33, -R29, R28 ;  /* 0x0000001c1d219221 */ /* 0x000fe20000000100 */
[--C-:B------:R-:W-:Y:S01]  /*0790*/  @!P0 FADD R13, R5, -R29.reuse ;  /* 0x8000001d050d8221 */ /* 0x100fe20000000000 */
[--C-:B------:R-:W-:Y:S01]  /*07a0*/  @!P0 FADD R27, R6, -R26.reuse ;  /* 0x8000001a061b8221 */ /* 0x100fe20000000000 */
[----:B------:R-:W-:Y:S01]  /*07b0*/  @!P1 FADD R28, R8, -R29 ;  /* 0x8000001d081c9221 */ /* 0x000fe20000000000 */
[----:B------:R-:W-:Y:S01]  /*07c0*/  @!P1 FADD R26, R7, -R26 ;  /* 0x8000001a071a9221 */ /* 0x000fe20000000000 */
[----:B------:R-:W-:Y:S01]  /*07d0*/  @!P0 FMUL R12, R12, R13 ;  /* 0x0000000d0c0c8220 */ /* 0x000fe20000400000 */
[----:B------:R-:W-:Y:S01]  /*07e0*/  @!P0 FMUL R27, R30, R27 ;  /* 0x0000001b1e1b8220 */ /* 0x000fe20000400000 */
[----:B------:R-:W-:Y:S01]  /*07f0*/  @!P1 FMUL R13, R31, R28 ;  /* 0x0000001c1f0d9220 */ /* 0x000fe20000400000 */
[----:B------:R-:W-:-:S03]  /*0800*/  @!P1 FMUL R26, R33, R26 ;  /* 0x0000001a211a9220 */ /* 0x000fc60000400000 */
[----:B------:R-:W-:Y:S02]  /*0810*/  @!P0 FSETP.GT.AND P2, PT, R12, R27, PT ;  /* 0x0000001b0c00820b */ /* 0x000fe40003f44000 */
[----:B------:R-:W-:Y:S02]  /*0820*/  @!P1 FSETP.GT.AND P3, PT, R13, R26, PT ;  /* 0x0000001a0d00920b */ /* 0x000fe40003f64000 */
[----:B------:R-:W-:Y:S02]  /*0830*/  CS2R R12, SRZ ;  /* 0x00000000000c7805 */ /* 0x000fe4000001ff00 */
[----:B------:R-:W-:Y:S02]  /*0840*/  @!P0 SEL R12, RZ, 0x1, !P2 ;  /* 0x00000001ff0c8807 */ /* 0x000fe40005000000 */
[----:B------:R-:W-:-:S03]  /*0850*/  @!P1 SEL R13, RZ, 0x1, !P3 ;  /* 0x00000001ff0d9807 */ /* 0x000fc60005800000 */
[----:B------:R-:W-:Y:S02]  /*0860*/  IMAD.IADD R19, R12, 0x1, R19 ;  /* 0x000000010c137824 */ /* 0x000fe400078e0213 */
[----:B------:R-:W-:Y:S01]  /*0870*/  IMAD.IADD R14, R13, 0x1, R14 ;  /* 0x000000010d0e7824 */ /* 0x000fe200078e020e */
[----:B------:R-:W-:Y:S06]  /*0880*/  @P4 BRA `(.L_x_228) ;  /* 0xfffffff800c04947 */ /* 0x000fec000383ffff */
.L_x_224:
[----:B------:R-:W-:Y:S05]  /*0890*/  BSYNC.RECONVERGENT B0 ;  /* 0x0000000000007941 */ /* 0x000fea0003800200 */
.L_x_223:
[----:B------:R-:W-:-:S05]  /*08a0*/  VIADD R2, R2, 0x1 ;  /* 0x0000000102027836 */ /* 0x000fca0000000000 */
[----:B------:R-:W-:-:S13]  /*08b0*/  ISETP.NE.AND P0, PT, R2, R3, PT ;  /* 0x000000030200720c */ /* 0x000fda0003f05270 */
[----:B------:R-:W-:Y:S05]  /*08c0*/  @P0 BRA `(.L_x_229) ;  /* 0xfffffff8008c0947 */ /* 0x000fea000383ffff */
[----:B------:R-:W-:Y:S05]  /*08d0*/  BSYNC.RECONVERGENT B2 ;  /* 0x0000000000027941 */ /* 0x000fea0003800200 */
.L_x_222:
[----:B------:R-:W-:-:S05]  /*08e0*/  IMAD.IADD R14, R14, 0x1, R19 ;  /* 0x000000010e0e7824 */ /* 0x000fca00078e0213 */
[----:B------:R-:W-:-:S13]  /*08f0*/  ISETP.GE.AND P0, PT, R14, 0x2, PT ;  /* 0x000000020e00780c */ /* 0x000fda0003f06270 */
[----:B------:R-:W-:Y:S05]  /*0900*/  @!P0 BRA `(.L_x_221) ;  /* 0x0000001400b08947 */ /* 0x000fea0003800000 */
[----:B------:R-:W-:Y:S02]  /*0910*/  HFMA2 R11, -RZ, RZ, 1.416015625, -0.052093505859375 ;  /* 0x3daaaaabff0b7431 */ /* 0x000fe400000001ff */
[----:B------:R-:W-:Y:S01]  /*0920*/  FFMA R2, R7, 11, R6 ;  /* 0x4130000007027823 */ /* 0x000fe20000000006 */
[----:B------:R-:W-:Y:S01]  /*0930*/  IMAD.MOV.U32 R0, RZ, RZ, 0x41400000 ;  /* 0x41400000ff007424 */ /* 0x000fe200078e00ff */
[----:B------:R-:W-:Y:S02]  /*0940*/  BSSY.RECONVERGENT B6, `(.L_x_230) ;  /* 0x000000c000067945 */ /* 0x000fe40003800200 */
        /* <DEDUP_REMOVED lines=9> */
[----:B------:R-:W-:Y:S05]  /*09e0*/  CALL.REL.NOINC `($__internal_10_$__cuda_sm3x_div_rn_noftz_f32_slowpath) ;  /* 0x0000002800487944 */ /* 0x000fea0003c00000 */
[----:B------:R-:W-:-:S07]  /*09f0*/  IMAD.MOV.U32 R32, RZ, RZ, R0 ;  /* 0x000000ffff207224 */ /* 0x000fce00078e0000 */
.L_x_231:
[----:B------:R-:W-:Y:S05]  /*0a00*/  BSYNC.RECONVERGENT B6 ;  /* 0x0000000000067941 */ /* 0x000fea0003800200 */
.L_x_230:
[----:B------:R-:W-:Y:S01]  /*0a10*/  MOV R11, 0x41400000 ;  /* 0x41400000000b7802 */ /* 0x000fe20000000f00 */
        /* <DEDUP_REMOVED lines=14> */
.L_x_233:
[----:B------:R-:W-:Y:S05]  /*0b00*/  BSYNC.RECONVERGENT B6 ;  /* 0x0000000000067941 */ /* 0x000fea0003800200 */
.L_x_232:
[----:B------:R-:W-:Y:S01]  /*0b10*/  FSETP.GEU.AND P0, PT, R32, RZ, PT ;  /* 0x000000ff2000720b */ /* 0x000fe20003f0e000 */
[----:B------:R-:W-:Y:S01]  /*0b20*/  BSSY.RECONVERGENT B6, `(.L_x_234) ;  /* 0x0000085000067945 */ /* 0x000fe20003800200 */
[----:B------:R-:W-:Y:S01]  /*0b30*/  VIMNMX R3, PT, PT, R3, 0x1, !PT ;  /* 0x0000000103037848 */ /* 0x000fe20007fe0100 */
[----:B------:R-:W-:Y:S01]  /*0b40*/  FADD R26, R30, -R30 ;  /* 0x8000001e1e1a7221 */ /* 0x000fe20000000000 */
[----:B------:R-:W-:Y:S01]  /*0b50*/  FMNMX R25, RZ, R32, PT ;  /* 0x00000020ff197209 */ /* 0x000fe20003800000 */
[----:B------:R-:W-:Y:S01]  /*0b60*/  IMAD.MOV.U32 R31, RZ, RZ, RZ ;  /* 0x000000ffff1f7224 */ /* 0x000fe200078e00ff */
[----:B------:R-:W-:-:S07]  /*0b70*/  FSEL R24, R32, RZ, P0 ;  /* 0x000000ff20187208 */ /* 0x000fce0000000000 */
.L_x_250:
[----:B------:R-:W-:-:S05]  /*0b80*/  IMAD.WIDE.U32 R34, R31, 0x10, R16 ;  /* 0x000000101f227825 */ /* 0x000fca00078e0010 */
[----:B------:R-:W2:Y:S01]  /*0b90*/  LD.E R18, desc[UR4][R34.64+0x8] ;  /* 0x0000080422127980 */ /* 0x000ea2000c101900 */
[----:B------:R-:W-:Y:S01]  /*0ba0*/  BSSY.RELIABLE B8, `(.L_x_235) ;  /* 0x0000078000087945 */ /* 0x000fe20003800100 */
[----:B--2---:R-:W-:-:S13]  /*0bb0*/  ISETP.GE.AND P0, PT, R18, 0x1, PT ;  /* 0x000000011200780c */ /* 0x004fda0003f06270 */
[----:B------:R-:W-:Y:S05]  /*0bc0*/  @!P0 BRA `(.L_x_236) ;  /* 0x0000000400d48947 */ /* 0x000fea0003800000 */
[----:B------:R-:W5:Y:S01]  /*0bd0*/  LD.E.64 R34, desc[UR4][R34.64] ;  /* 0x0000000422227980 */ /* 0x000f62000c101b00 */
[----:B------:R-:W-:-:S07]  /*0be0*/  CS2R R28, SRZ ;  /* 0x00000000001c7805 */ /* 0x000fce000001ff00 */
.L_x_249:
[----:B-----5:R-:W-:-:S05]  /*0bf0*/  IMAD.WIDE.U32 R10, R29, 0x18, R34 ;  /* 0x000000181d0a7825 */ /* 0x020fca00078e0022 */
[----:B------:R-:W2:Y:S04]  /*0c00*/  LD.E R0, desc[UR4][R10.64] ;  /* 0x000000040a007980 */ /* 0x000ea8000c101900 */
[----:B------:R-:W3:Y:S04]  /*0c10*/  LD.E R19, desc[UR4][R10.64+0x4] ;  /* 0x000004040a137980 */ /* 0x000ee8000c101900 */
[----:B------:R-:W4:Y:S04]  /*0c20*/  LD.E R23, desc[UR4][R10.64+0xc] ;  /* 0x00000c040a177980 */ /* 0x000f28000c101900 */
[----:B------:R-:W4:Y:S01]  /*0c30*/  LD.E R22, desc[UR4][R10.64+0x10] ;  /* 0x000010040a167980 */ /* 0x000f22000c101900 */
[----:B------:R-:W-:Y:S01]  /*0c40*/  BSSY.RELIABLE B7, `(.L_x_237) ;  /* 0x0000067000077945 */ /* 0x000fe20003800100 */
[C---:B--2---:R-:W-:Y:S01]  /*0c50*/  FMUL R2, R26.reuse, R0 ;  /* 0x000000001a027220 */ /* 0x044fe20000400000 */
        /* <DEDUP_REMOVED lines=8> */
[----:B------:R-:W-:Y:S01]  /*0ce0*/  FADD R2, -R0, R23 ;  /* 0x0000001700027221 */ /* 0x000fe20000000100 */
        /* <DEDUP_REMOVED lines=25> */
.L_x_238:
        /* <DEDUP_REMOVED lines=11> */
[----:B------:R-:W-:Y:S05]  /*0f30*/  CALL.REL.NOINC `($__internal_10_$__cuda_sm3x_div_rn_noftz_f32_slowpath) ;  /* 0x0000002000f47944 */ /* 0x000fea0003c00000 */
[----:B------:R-:W-:-:S07]  /*0f40*/  IMAD.MOV.U32 R27, RZ, RZ, R0 ;  /* 0x000000ffff1b7224 */ /* 0x000fce00078e0000 */
.L_x_241:
[----:B------:R-:W-:Y:S05]  /*0f50*/  BSYNC.RECONVERGENT B9 ;  /* 0x0000000000097941 */ /* 0x000fea0003800200 */
.L_x_240:
        /* <DEDUP_REMOVED lines=11> */
[----:B------:R-:W-:Y:S05]  /*1010*/  CALL.REL.NOINC `($__internal_10_$__cuda_sm3x_div_rn_noftz_f32_slowpath) ;  /* 0x0000002000bc7944 */ /* 0x000fea0003c00000 */
.L_x_243:
[----:B------:R-:W-:Y:S05]  /*1020*/  BSYNC.RECONVERGENT B9 ;  /* 0x0000000000097941 */ /* 0x000fea0003800200 */
.L_x_242:
[CC--:B------:R-:W-:Y:S02]  /*1030*/  FMNMX R11, R0.reuse, R27.reuse, !PT ;  /* 0x0000001b000b7209 */ /* 0x0c0fe40007800000 */
[----:B------:R-:W-:Y:S02]  /*1040*/  FMNMX R27, R0, R27, PT ;  /* 0x0000001b001b7209 */ /* 0x000fe40003800000 */
[----:B------:R-:W-:-:S04]  /*1050*/  FSETP.GT.AND P0, PT, R32, R11, PT ;  /* 0x0000000b2000720b */ /* 0x000fc80003f04000 */
[----:B------:R-:W-:-:S13]  /*1060*/  FSETP.LT.OR P0, PT, R32, R27, P0 ;  /* 0x0000001b2000720b */ /* 0x000fda0000701400 */
        /* <DEDUP_REMOVED lines=13> */
[----:B------:R-:W-:Y:S05]  /*1140*/  CALL.REL.NOINC `($__internal_10_$__cuda_sm3x_div_rn_noftz_f32_slowpath) ;  /* 0x0000002000707944 */ /* 0x000fea0003c00000 */
[----:B------:R-:W-:-:S07]  /*1150*/  IMAD.MOV.U32 R23, RZ, RZ, R0 ;  /* 0x000000ffff177224 */ /* 0x000fce00078e0000 */
.L_x_245:
[----:B------:R-:W-:Y:S05]  /*1160*/  BSYNC.RECONVERGENT B9 ;  /* 0x0000000000097941 */ /* 0x000fea0003800200 */
.L_x_244:
        /* <DEDUP_REMOVED lines=12> */
.L_x_247:
[----:B------:R-:W-:Y:S05]  /*1230*/  BSYNC.RECONVERGENT B9 ;  /* 0x0000000000097941 */ /* 0x000fea0003800200 */
.L_x_246:
[CC--:B------:R-:W-:Y:S02]  /*1240*/  FMNMX R11, R0.reuse, R23.reuse, !PT ;  /* 0x00000017000b7209 */ /* 0x0c0fe40007800000 */
[----:B------:R-:W-:Y:S02]  /*1250*/  FMNMX R23, R0, R23, PT ;  /* 0x0000001700177209 */ /* 0x000fe40003800000 */
[C---:B------:R-:W-:Y:S02]  /*1260*/  FSETP.GT.AND P0, PT, R30.reuse, R11, PT ;  /* 0x0000000b1e00720b */ /* 0x040fe40003f04000 */
[----:B------:R-:W-:-:S13]  /*1270*/  FSETP.GEU.AND P1, PT, R30, R23, PT ;  /* 0x000000171e00720b */ /* 0x000fda0003f2e000 */
[----:B------:R-:W-:Y:S05]  /*1280*/  @!P0 BREAK.RELIABLE P1, B7 ;  /* 0x0000000000078942 */ /* 0x000fea0000800100 */
[----:B------:R-:W-:Y:S05]  /*1290*/  @!P0 BREAK.RELIABLE P1, B8 ;  /* 0x0000000000088942 */ /* 0x000fea0000800100 */
[----:B------:R-:W-:Y:S05]  /*12a0*/  @!P0 BRA P1, `(.L_x_248) ;  /* 0x0000000000308947 */ /* 0x000fea0000800000 */
.L_x_239:
[----:B------:R-:W-:Y:S05]  /*12b0*/  BSYNC.RELIABLE B7 ;  /* 0x0000000000077941 */ /* 0x000fea0003800100 */
.L_x_237:
[----:B------:R-:W-:-:S05]  /*12c0*/  VIADD R29, R29, 0x1 ;  /* 0x000000011d1d7836 */ /* 0x000fca0000000000 */
[----:B------:R-:W-:-:S13]  /*12d0*/  ISETP.NE.AND P0, PT, R29, R18, PT ;  /* 0x000000121d00720c */ /* 0x000fda0003f05270 */
[----:B------:R-:W-:Y:S05]  /*12e0*/  @P0 BRA `(.L_x_249) ;  /* 0xfffffff800400947 */ /* 0x000fea000383ffff */
[----:B------:R-:W-:-:S13]  /*12f0*/  ISETP.NE.AND P0, PT, R28, RZ, PT ;  /* 0x000000ff1c00720c */ /* 0x000fda0003f05270 */
[----:B------:R-:W-:Y:S05]  /*1300*/  @P0 BREAK.RELIABLE B8 ;  /* 0x0000000000080942 */ /* 0x000fea0003800100 */
[----:B------:R-:W-:Y:S05]  /*1310*/  @P0 BRA `(.L_x_248) ;  /* 0x0000000000140947 */ /* 0x000fea0003800000 */
.L_x_236:
[----:B------:R-:W-:Y:S05]  /*1320*/  BSYNC.RELIABLE B8 ;  /* 0x0000000000087941 */ /* 0x000fea0003800100 */
.L_x_235:
[----:B------:R-:W-:-:S04]  /*1330*/  IADD3 R31, PT, PT, R31, 0x1, RZ ;  /* 0x000000011f1f7810 */ /* 0x000fc80007ffe0ff */
[----:B------:R-:W-:-:S13]  /*1340*/  ISETP.NE.AND P0, PT, R31, R3, PT ;  /* 0x000000031f00720c */ /* 0x000fda0003f05270 */
[----:B------:R-:W-:Y:S05]  /*1350*/  @!P0 BRA `(.L_x_227) ;  /* 0x0000000800ec8947 */ /* 0x000fea0003800000 */
[----:B------:R-:W-:Y:S05]  /*1360*/  BRA `(.L_x_250) ;  /* 0xfffffff800047947 */ /* 0x000fea000383ffff */
.L_x_248:
[----:B------:R-:W-:Y:S05]  /*1370*/  BSYNC.RECONVERGENT B6 ;  /* 0x0000000000067941 */ /* 0x000fea0003800200 */
.L_x_234:
[----:B------:R-:W0:Y:S01]  /*1380*/  MUFU.RCP64H R11, 1.0999994277954101562 ;  /* 0x3ff19999000b7908 */ /* 0x000e220000001800 */
[----:B------:R-:W-:Y:S01]  /*1390*/  IMAD.MOV.U32 R18, RZ, RZ, -0x66000000 ;  /* 0x9a000000ff127424 */ /* 0x000fe200078e00ff */
[----:B------:R-:W-:Y:S01]  /*13a0*/  BSSY.RECONVERGENT B4, `(.L_x_251) ;  /* 0x0000019000047945 */ /* 0x000fe20003800200 */
[----:B------:R-:W-:Y:S02]  /*13b0*/  IMAD.MOV.U32 R19, RZ, RZ, 0x3ff19999 ;  /* 0x3ff19999ff137424 */ /* 0x000fe400078e00ff */
        /* <DEDUP_REMOVED lines=12> */
[----:B------:R-:W-:Y:S01]  /*1480*/  IMAD.MOV.U32 R12, RZ, RZ, -0x66000000 ;  /* 0x9a000000ff0c7424 */ /* 0x000fe200078e00ff */
[----:B------:R-:W-:-:S08]  /*1490*/  MOV R13, 0x3ff19999 ;  /* 0x3ff19999000d7802 */ /* 0x000fd00000000f00 */
[----:B------:R-:W-:-:S05]  /*14a0*/  FFMA R0, RZ, 1.8874999284744262695, R33 ;  /* 0x3ff19999ff007823 */ /* 0x000fca0000000021 */
[----:B------:R-:W-:-:S13]  /*14b0*/  FSETP.GT.AND P0, PT, |R0|, 1.469367938527859385e-39, PT ;  /* 0x001000000000780b */ /* 0x000fda0003f04200 */
[----:B------:R-:W-:Y:S05]  /*14c0*/  @P0 BRA P1, `(.L_x_252) ;  /* 0x0000000000180947 */ /* 0x000fea0000800000 */
[----:B------:R-:W-:Y:S01]  /*14d0*/  IMAD.MOV.U32 R14, RZ, RZ, R10 ;  /* 0x000000ffff0e7224 */ /* 0x000fe200078e000a */
[----:B------:R-:W-:Y:S01]  /*14e0*/  MOV R2, 0x1510 ;  /* 0x0000151000027802 */ /* 0x000fe20000000f00 */
[----:B------:R-:W-:-:S07]  /*14f0*/  IMAD.MOV.U32 R15, RZ, RZ, R11 ;  /* 0x000000ffff0f7224 */ /* 0x000fce00078e000b */
[----:B------:R-:W-:Y:S05]  /*1500*/  CALL.REL.NOINC `($__internal_8_$__cuda_sm20_div_rn_f64_full) ;  /* 0x0000001400507944 */ /* 0x000fea0003c00000 */
[----:B------:R-:W-:Y:S02]  /*1510*/  IMAD.MOV.U32 R32, RZ, RZ, R20 ;  /* 0x000000ffff207224 */ /* 0x000fe400078e0014 */
[----:B------:R-:W-:-:S07]  /*1520*/  IMAD.MOV.U32 R33, RZ, RZ, R21 ;  /* 0x000000ffff217224 */ /* 0x000fce00078e0015 */
.L_x_252:
[----:B------:R-:W-:Y:S05]  /*1530*/  BSYNC.RECONVERGENT B4 ;  /* 0x0000000000047941 */ /* 0x000fea0003800200 */
.L_x_251:
[----:B------:R-:W0:Y:S01]  /*1540*/  MUFU.RCP64H R15, 1.0999994277954101562 ;  /* 0x3ff19999000f7908 */ /* 0x000e220000001800 */
[----:B------:R-:W-:Y:S02]  /*1550*/  HFMA2 R10, -RZ, RZ, -0.0029296875, 0 ;  /* 0x9a000000ff0a7431 */ /* 0x000fe400000001ff */
[----:B------:R-:W-:Y:S01]  /*1560*/  IMAD.MOV.U32 R11, RZ, RZ, 0x3ff19999 ;  /* 0x3ff19999ff0b7424 */ /* 0x000fe200078e00ff */
[----:B------:R-:W-:Y:S01]  /*1570*/  BSSY.RECONVERGENT B4, `(.L_x_253) ;  /* 0x0000015000047945 */ /* 0x000fe20003800200 */
[----:B------:R-:W-:-:S03]  /*1580*/  IMAD.MOV.U32 R14, RZ, RZ, 0x1 ;  /* 0x00000001ff0e7424 */ /* 0x000fc600078e00ff */
        /* <DEDUP_REMOVED lines=15> */
[----:B------:R-:W-:-:S07]  /*1680*/  MOV R2, 0x16a0 ;  /* 0x000016a000027802 */ /* 0x000fce0000000f00 */
[----:B------:R-:W-:Y:S05]  /*1690*/  CALL.REL.NOINC `($__internal_8_$__cuda_sm20_div_rn_f64_full) ;  /* 0x0000001000ec7944 */ /* 0x000fea0003c00000 */
[----:B------:R-:W-:Y:S02]  /*16a0*/  IMAD.MOV.U32 R10, RZ, RZ, R20 ;  /* 0x000000ffff0a7224 */ /* 0x000fe400078e0014 */
[----:B------:R-:W-:-:S07]  /*16b0*/  IMAD.MOV.U32 R11, RZ, RZ, R21 ;  /* 0x000000ffff0b7224 */ /* 0x000fce00078e0015 */
.L_x_254:
[----:B------:R-:W-:Y:S05]  /*16c0*/  BSYNC.RECONVERGENT B4 ;  /* 0x0000000000047941 */ /* 0x000fea0003800200 */
.L_x_253:
[----:B------:R-:W0:Y:S01]  /*16d0*/  F2F.F32.F64 R31, R10 ;  /* 0x0000000a001f7310 */ /* 0x000e220000301000 */
[C---:B------:R-:W-:Y:S02]  /*16e0*/  FSETP.GEU.AND P0, PT, R32.reuse, RZ, PT ;  /* 0x000000ff2000720b */ /* 0x040fe40003f0e000 */
[----:B------:R-:W-:Y:S02]  /*16f0*/  FMNMX R30, RZ, R32, PT ;  /* 0x00000020ff1e7209 */ /* 0x000fe40003800000 */
[----:B------:R-:W-:Y:S02]  /*1700*/  MOV R29, RZ ;  /* 0x000000ff001d7202 */ /* 0x000fe40000000f00 */
[----:B------:R-:W-:Y:S01]  /*1710*/  FSEL R27, R32, RZ, P0 ;  /* 0x000000ff201b7208 */ /* 0x000fe20000000000 */
[----:B0-----:R-:W-:-:S07]  /*1720*/  FADD R28, R31, -R31 ;  /* 0x8000001f1f1c7221 */ /* 0x001fce0000000000 */
.L_x_269:
[----:B------:R-:W-:-:S05]  /*1730*/  IMAD.WIDE.U32 R18, R29, 0x10, R16 ;  /* 0x000000101d127825 */ /* 0x000fca00078e0010 */
[----:B------:R-:W2:Y:S01]  /*1740*/  LD.E R26, desc[UR4][R18.64+0x8] ;  /* 0x00000804121a7980 */ /* 0x000ea2000c101900 */
[----:B------:R-:W-:Y:S01]  /*1750*/  BSSY.RELIABLE B8, `(.L_x_255) ;  /* 0x0000078000087945 */ /* 0x000fe20003800100 */
[----:B--2---:R-:W-:-:S13]  /*1760*/  ISETP.GE.AND P0, PT, R26, 0x1, PT ;  /* 0x000000011a00780c */ /* 0x004fda0003f06270 */
[----:B------:R-:W-:Y:S05]  /*1770*/  @!P0 BRA `(.L_x_256) ;  /* 0x0000000400d48947 */ /* 0x000fea0003800000 */
[----:B------:R-:W5:Y:S01]  /*1780*/  LD.E.64 R18, desc[UR4][R18.64] ;  /* 0x0000000412127980 */ /* 0x000f62000c101b00 */
[----:B------:R-:W-:-:S07]  /*1790*/  CS2R R24, SRZ ;  /* 0x0000000000187805 */ /* 0x000fce000001ff00 */
.L_x_268:
[----:B-----5:R-:W-:-:S05]  /*17a0*/  IMAD.WIDE.U32 R10, R25, 0x18, R18 ;  /* 0x00000018190a7825 */ /* 0x020fca00078e0012 */
[----:B------:R-:W2:Y:S04]  /*17b0*/  LD.E R0, desc[UR4][R10.64] ;  /* 0x000000040a007980 */ /* 0x000ea8000c101900 */
[----:B------:R-:W3:Y:S04]  /*17c0*/  LD.E R22, desc[UR4][R10.64+0x4] ;  /* 0x000004040a167980 */ /* 0x000ee8000c101900 */
[----:B------:R-:W4:Y:S04]  /*17d0*/  LD.E R33, desc[UR4][R10.64+0xc] ;  /* 0x00000c040a217980 */ /* 0x000f28000c101900 */
[----:B------:R-:W4:Y:S01]  /*17e0*/  LD.E R23, desc[UR4][R10.64+0x10] ;  /* 0x000010040a177980 */ /* 0x000f22000c101900 */
[----:B------:R-:W-:Y:S01]  /*17f0*/  BSSY.RELIABLE B7, `(.L_x_257) ;  /* 0x0000067000077945 */ /* 0x000fe20003800100 */
        /* <DEDUP_REMOVED lines=35> */
.L_x_258:
        /* <DEDUP_REMOVED lines=13> */
.L_x_261:
[----:B------:R-:W-:Y:S05]  /*1b00*/  BSYNC.RECONVERGENT B9 ;  /* 0x0000000000097941 */ /* 0x000fea0003800200 */
.L_x_260:
        /* <DEDUP_REMOVED lines=12> */
.L_x_263:
[----:B------:R-:W-:Y:S05]  /*1bd0*/  BSYNC.RECONVERGENT B9 ;  /* 0x0000000000097941 */ /* 0x000fea0003800200 */
.L_x_262:
        /* <DEDUP_REMOVED lines=19> */
.L_x_265:
[----:B------:R-:W-:Y:S05]  /*1d10*/  BSYNC.RECONVERGENT B9 ;  /* 0x0000000000097941 */ /* 0x000fea0003800200 */
.L_x_264:
        /* <DEDUP_REMOVED lines=12> */
.L_x_267:
[----:B------:R-:W-:Y:S05]  /*1de0*/  BSYNC.RECONVERGENT B9 ;  /* 0x0000000000097941 */ /* 0x000fea0003800200 */
.L_x_266:
[CC--:B------:R-:W-:Y:S02]  /*1df0*/  FMNMX R2, R0.reuse, R33.reuse, !PT ;  /* 0x0000002100027209 */ /* 0x0c0fe40007800000 */
[----:B------:R-:W-:Y:S02]  /*1e00*/  FMNMX R0, R0, R33, PT ;  /* 0x0000002100007209 */ /* 0x000fe40003800000 */
[-C--:B------:R-:W-:Y:S02]  /*1e10*/  FSETP.GEU.AND P0, PT, R2, R31.reuse, PT ;  /* 0x0000001f0200720b */ /* 0x080fe40003f0e000 */
[----:B------:R-:W-:-:S13]  /*1e20*/  FSETP.LEU.AND P1, PT, R0, R31, PT ;  /* 0x0000001f0000720b */ /* 0x000fda0003f2b000 */
[----:B------:R-:W-:Y:S05]  /*1e30*/  @P0 BREAK.RELIABLE P1, B7 ;  /* 0x0000000000070942 */ /* 0x000fea0000800100 */
[----:B------:R-:W-:Y:S05]  /*1e40*/  @P0 BREAK.RELIABLE P1, B8 ;  /* 0x0000000000080942 */ /* 0x000fea0000800100 */
[----:B------:R-:W-:Y:S05]  /*1e50*/  @P0 BRA P1, `(.L_x_221) ;  /* 0x00000000005c0947 */ /* 0x000fea0000800000 */
.L_x_259:
[----:B------:R-:W-:Y:S05]  /*1e60*/  BSYNC.RELIABLE B7 ;  /* 0x0000000000077941 */ /* 0x000fea0003800100 */
.L_x_257:
[----:B------:R-:W-:-:S05]  /*1e70*/  VIADD R25, R25, 0x1 ;  /* 0x0000000119197836 */ /* 0x000fca0000000000 */
[----:B------:R-:W-:-:S13]  /*1e80*/  ISETP.NE.AND P0, PT, R25, R26, PT ;  /* 0x0000001a1900720c */ /* 0x000fda0003f05270 */
[----:B------:R-:W-:Y:S05]  /*1e90*/  @P0 BRA `(.L_x_268) ;  /* 0xfffffff800400947 */ /* 0x000fea000383ffff */
[----:B------:R-:W-:-:S13]  /*1ea0*/  ISETP.NE.AND P0, PT, R24, RZ, PT ;  /* 0x000000ff1800720c */ /* 0x000fda0003f05270 */
[----:B------:R-:W-:Y:S05]  /*1eb0*/  @P0 BREAK.RELIABLE B8 ;  /* 0x0000000000080942 */ /* 0x000fea0003800100 */
[----:B------:R-:W-:Y:S05]  /*1ec0*/  @P0 BRA `(.L_x_221) ;  /* 0x0000000000400947 */ /* 0x000fea0003800000 */
.L_x_256:
[----:B------:R-:W-:Y:S05]  /*1ed0*/  BSYNC.RELIABLE B8 ;  /* 0x0000000000087941 */ /* 0x000fea0003800100 */
.L_x_255:
[----:B------:R-:W-:-:S05]  /*1ee0*/  VIADD R29, R29, 0x1 ;  /* 0x000000011d1d7836 */ /* 0x000fca0000000000 */
[----:B------:R-:W-:-:S13]  /*1ef0*/  ISETP.NE.AND P0, PT, R29, R3, PT ;  /* 0x000000031d00720c */ /* 0x000fda0003f05270 */
[----:B------:R-:W-:Y:S05]  /*1f00*/  @P0 BRA `(.L_x_269) ;  /* 0xfffffff800080947 */ /* 0x000fea000383ffff */
.L_x_227:
[----:B------:R-:W0:Y:S01]  /*1f10*/  LDC.64 R10, c[0x4][0x48] ;  /* 0x01001200ff0a7b82 */ /* 0x000e220000000a00 */
[----:B------:R-:W-:-:S07]  /*1f20*/  IMAD.MOV.U32 R15, RZ, RZ, -0x40800000 ;  /* 0xbf800000ff0f7424 */ /* 0x000fce00078e00ff */
[----:B------:R-:W1:Y:S01]  /*1f30*/  LDC.64 R12, c[0x4][0x40] ;  /* 0x01001000ff0c7b82 */ /* 0x000e620000000a00 */
[----:B0-----:R-:W-:-:S05]  /*1f40*/  IMAD.WIDE R2, R9, 0x4, R10 ;  /* 0x0000000409027825 */ /* 0x001fca00078e020a */
[----:B------:R-:W-:Y:S01]  /*1f50*/  STG.E desc[UR4][R2.64], R15 ;  /* 0x0000000f02007986 */ /* 0x000fe2000c101904 */
[----:B-1----:R-:W-:-:S04]  /*1f60*/  IMAD.WIDE R6, R9, 0x4, R12 ;  /* 0x0000000409067825 */ /* 0x002fc800078e020c */
[C---:B------:R-:W-:Y:S01]  /*1f70*/  IMAD.WIDE R8, R4.reuse, 0x4, R10 ;  /* 0x0000000404087825 */ /* 0x040fe200078e020a */
[----:B------:R-:W-:Y:S03]  /*1f80*/  STG.E desc[UR4][R6.64], R15 ;  /* 0x0000000f06007986 */ /* 0x000fe6000c101904 */
[----:B------:R-:W-:Y:S01]  /*1f90*/  IMAD.WIDE R4, R4, 0x4, R12 ;  /* 0x0000000404047825 */ /* 0x000fe200078e020c */
[----:B------:R-:W-:Y:S04]  /*1fa0*/  STG.E desc[UR4][R8.64], R15 ;  /* 0x0000000f08007986 */ /* 0x000fe8000c101904 */
[----:B------:R-:W-:Y:S01]  /*1fb0*/  STG.E desc[UR4][R4.64], R15 ;  /* 0x0000000f04007986 */ /* 0x000fe2000c101904 */
[----:B------:R-:W-:Y:S05]  /*1fc0*/  EXIT ;  /* 0x000000000000794d */ /* 0x000fea0003800000 */
.L_x_221:
[----:B------:R-:W-:Y:S05]  /*1fd0*/  BSYNC.RECONVERGENT B3 ;  /* 0x0000000000037941 */ /* 0x000fea0003800200 */
.L_x_220:
[----:B-----5:R-:W-:Y:S01]  /*1fe0*/  FADD R2, R7, -R6 ;  /* 0x8000000607027221 */ /* 0x020fe20000000000 */
[----:B------:R-:W-:Y:S01]  /*1ff0*/  BSSY.RECONVERGENT B0, `(.L_x_270) ;  /* 0x0000006000007945 */ /* 0x000fe20003800200 */
[----:B------:R-:W-:Y:S02]  /*2000*/  MOV R0, 0x2050 ;  /* 0x0000205000007802 */ /* 0x000fe40000000f00 */
[----:B------:R-:W0:Y:S02]  /*2010*/  F2F.F64.F32 R6, R2 ;  /* 0x0000000200067310 */ /* 0x000e240000201800 */
[----:B0-----:R-:W-:-:S10]  /*2020*/  DADD R14, -RZ, |R6| ;  /* 0x00000000ff0e7229 */ /* 0x001fd40000000506 */
[----:B------:R-:W-:-:S07]  /*2030*/  IMAD.MOV.U32 R3, RZ, RZ, R15 ;  /* 0x000000ffff037224 */ /* 0x000fce00078e000f */
[----:B------:R-:W-:Y:S05]  /*2040*/  CALL.REL.NOINC `($graph_viz$__internal_accurate_pow) ;  /* 0x0000001800547944 */ /* 0x000fea0003c00000 */
[----:B------:R-:W-:Y:S05]  /*2050*/  BSYNC.RECONVERGENT B0 ;  /* 0x0000000000007941 */ /* 0x000fea0003800200 */
.L_x_270:
[----:B------:R-:W-:Y:S01]  /*2060*/  FADD R5, R8, -R5 ;  /* 0x8000000508057221 */ /* 0x000fe20000000000 */
[----:B------:R-:W-:Y:S01]  /*2070*/  DADD R14, R6, 2 ;  /* 0x40000000060e7429 */ /* 0x000fe20000000000 */
[C---:B------:R-:W-:Y:S01]  /*2080*/  FSETP.NEU.AND P0, PT, R2.reuse, RZ, PT ;  /* 0x000000ff0200720b */ /* 0x040fe20003f0d000 */
[----:B------:R-:W-:Y:S01]  /*2090*/  BSSY.RECONVERGENT B0, `(.L_x_271) ;  /* 0x0000010000007945 */ /* 0x000fe20003800200 */
[----:B------:R-:W0:Y:S01]  /*20a0*/  F2F.F64.F32 R10, R5 ;  /* 0x00000005000a7310 */ /* 0x000e220000201800 */
[----:B------:R-:W-:-:S06]  /*20b0*/  FSETP.NEU.AND P2, PT, R2, 1, PT ;  /* 0x3f8000000200780b */ /* 0x000fcc0003f4d000 */
[----:B------:R-:W-:-:S04]  /*20c0*/  LOP3.LUT R14, R15, 0x7ff00000, RZ, 0xc0, !PT ;  /* 0x7ff000000f0e7812 */ /* 0x000fc800078ec0ff */
[----:B------:R-:W-:Y:S02]  /*20d0*/  ISETP.NE.AND P1, PT, R14, 0x7ff00000, PT ;  /* 0x7ff000000e00780c */ /* 0x000fe40003f25270 */
[----:B------:R-:W-:Y:S01]  /*20e0*/  @!P0 CS2R R12, SRZ ;  /* 0x00000000000c8805 */ /* 0x000fe2000001ff00 */
[----:B0-----:R-:W-:-:S10]  /*20f0*/  DADD R16, -RZ, |R10| ;  /* 0x00000000ff107229 */ /* 0x001fd4000000050a */
[----:B------:R-:W-:Y:S01]  /*2100*/  MOV R14, R16 ;  /* 0x00000010000e7202 */ /* 0x000fe20000000f00 */
[----:B------:R-:W-:Y:S01]  /*2110*/  IMAD.MOV.U32 R3, RZ, RZ, R17 ;  /* 0x000000ffff037224 */ /* 0x000fe200078e0011 */
[----:B------:R-:W-:Y:S06]  /*2120*/  @P1 BRA `(.L_x_272) ;  /* 0x0000000000181947 */ /* 0x000fec0003800000 */
[----:B------:R-:W-:-:S13]  /*2130*/  FSETP.NAN.AND P0, PT, R2, R2, PT ;  /* 0x000000020200720b */ /* 0x000fda0003f08000 */
[----:B------:R-:W-:Y:S01]  /*2140*/  @P0 DADD R12, R6, 2 ;  /* 0x40000000060c0429 */ /* 0x000fe20000000000 */
[----:B------:R-:W-:Y:S10]  /*2150*/  @P0 BRA `(.L_x_272) ;  /* 0x00000000000c0947 */ /* 0x000ff40003800000 */
[----:B------:R-:W-:-:S14]  /*2160*/  DSETP.NEU.AND P0, PT, |R6|, +INF , PT ;  /* 0x7ff000000600742a */ /* 0x000fdc0003f0d200 */
[----:B------:R-:W-:Y:S02]  /*2170*/  @!P0 IMAD.MOV.U32 R12, RZ, RZ, 0x0 ;  /* 0x00000000ff0c8424 */ /* 0x000fe400078e00ff */
[----:B------:R-:W-:-:S07]  /*2180*/  @!P0 IMAD.MOV.U32 R13, RZ, RZ, 0x7ff00000 ;  /* 0x7ff00000ff0d8424 */ /* 0x000fce00078e00ff */
.L_x_272:
[----:B------:R-:W-:Y:S05]  /*2190*/  BSYNC.RECONVERGENT B0 ;  /* 0x0000000000007941 */ /* 0x000fea0003800200 */
.L_x_271:
[----:B------:R-:W-:Y:S01]  /*21a0*/  BSSY.RECONVERGENT B0, `(.L_x_273) ;  /* 0x0000005000007945 */ /* 0x000fe20003800200 */
[----:B------:R-:W-:Y:S02]  /*21b0*/  FSEL R6, R12, RZ, P2 ;  /* 0x000000ff0c067208 */ /* 0x000fe40001000000 */
[----:B------:R-:W-:Y:S02]  /*21c0*/  FSEL R7, R13, 1.875, P2 ;  /* 0x3ff000000d077808 */ /* 0x000fe40001000000 */
[----:B------:R-:W-:-:S07]  /*21d0*/  MOV R0, 0x21f0 ;  /* 0x000021f000007802 */ /* 0x000fce0000000f00 */
[----:B------:R-:W-:Y:S05]  /*21e0*/  CALL.REL.NOINC `($graph_viz$__internal_accurate_pow) ;  /* 0x0000001400ec7944 */ /* 0x000fea0003c00000 */
[----:B------:R-:W-:Y:S05]  /*21f0*/  BSYNC.RECONVERGENT B0 ;  /* 0x0000000000007941 */ /* 0x000fea0003800200 */
.L_x_273:
[----:B------:R-:W-:Y:S01]  /*2200*/  DADD R2, R10, 2 ;  /* 0x400000000a027429 */ /* 0x000fe20000000000 */
[C---:B------:R-:W-:Y:S01]  /*2210*/  FSETP.NEU.AND P0, PT, R5.reuse, RZ, PT ;  /* 0x000000ff0500720b */ /* 0x040fe20003f0d000 */
[----:B------:R-:W-:Y:S01]  /*2220*/  BSSY.RECONVERGENT B0, `(.L_x_274) ;  /* 0x000000c000007945 */ /* 0x000fe20003800200 */
[----:B------:R-:W-:-:S07]  /*2230*/  FSETP.NEU.AND P2, PT, R5, 1, PT ;  /* 0x3f8000000500780b */ /* 0x000fce0003f4d000 */
[----:B------:R-:W-:-:S04]  /*2240*/  LOP3.LUT R2, R3, 0x7ff00000, RZ, 0xc0, !PT ;  /* 0x7ff0000003027812 */ /* 0x000fc800078ec0ff */
[----:B------:R-:W-:Y:S02]  /*2250*/  ISETP.NE.AND P1, PT, R2, 0x7ff00000, PT ;  /* 0x7ff000000200780c */ /* 0x000fe40003f25270 */
[----:B------:R-:W-:-:S11]  /*2260*/  @!P0 CS2R R12, SRZ ;  /* 0x00000000000c8805 */ /* 0x000fd6000001ff00 */
[----:B------:R-:W-:Y:S05]  /*2270*/  @P1 BRA `(.L_x_275) ;  /* 0x0000000000181947 */ /* 0x000fea0003800000 */
[----:B------:R-:W-:-:S13]  /*2280*/  FSETP.NAN.AND P0, PT, R5, R5, PT ;  /* 0x000000050500720b */ /* 0x000fda0003f08000 */
[----:B------:R-:W-:Y:S01]  /*2290*/  @P0 DADD R12, R10, 2 ;  /* 0x400000000a0c0429 */ /* 0x000fe20000000000 */
[----:B------:R-:W-:Y:S10]  /*22a0*/  @P0 BRA `(.L_x_275) ;  /* 0x00000000000c0947 */ /* 0x000ff40003800000 */
[----:B------:R-:W-:-:S14]  /*22b0*/  DSETP.NEU.AND P0, PT, |R10|, +INF , PT ;  /* 0x7ff000000a00742a */ /* 0x000fdc0003f0d200 */
[----:B------:R-:W-:Y:S01]  /*22c0*/  @!P0 IMAD.MOV.U32 R12, RZ, RZ, 0x0 ;  /* 0x00000000ff0c8424 */ /* 0x000fe200078e00ff */
[----:B------:R-:W-:-:S07]  /*22d0*/  @!P0 MOV R13, 0x7ff00000 ;  /* 0x7ff00000000d8802 */ /* 0x000fce0000000f00 */
.L_x_275:
[----:B------:R-:W-:Y:S05]  /*22e0*/  BSYNC.RECONVERGENT B0 ;  /* 0x0000000000007941 */ /* 0x000fea0003800200 */
.L_x_274:
[----:B------:R-:W-:Y:S01]  /*22f0*/  FSEL R2, R12, RZ, P2 ;  /* 0x000000ff0c027208 */ /* 0x000fe20001000000 */
[----:B------:R-:W-:Y:S01]  /*2300*/  IMAD.MOV.U32 R10, RZ, RZ, 0x0 ;  /* 0x00000000ff0a7424 */ /* 0x000fe200078e00ff */
[----:B------:R-:W-:Y:S01]  /*2310*/  FSEL R3, R13, 1.875, P2 ;  /* 0x3ff000000d037808 */ /* 0x000fe20001000000 */
[----:B------:R-:W-:Y:S01]  /*2320*/  IMAD.MOV.U32 R11, RZ, RZ, 0x3fd80000 ;  /* 0x3fd80000ff0b7424 */ /* 0x000fe200078e00ff */
[----:B------:R-:W-:Y:S04]  /*2330*/  BSSY.RECONVERGENT B0, `(.L_x_276) ;  /* 0x0000012000007945 */ /* 0x000fe80003800200 */
[----:B------:R-:W-:-:S06]  /*2340*/  DADD R12, R6, R2 ;  /* 0x00000000060c7229 */ /* 0x000fcc0000000002 */
        /* <DEDUP_REMOVED lines=9> */
[----:B------:R-:W-:Y:S01]  /*23e0*/  VIADD R11, R15, 0xfff00000 ;  /* 0xfff000000f0b7836 */ /* 0x000fe20000000000 */
[----:B------:R-:W-:-:S05]  /*23f0*/  MOV R10, R14 ;  /* 0x0000000e000a7202 */ /* 0x000fca0000000f00 */
[----:B------:R-:W-:-:S08]  /*2400*/  DFMA R18, R16, -R16, R12 ;  /* 0x800000101012722b */ /* 0x000fd0000000000c */
[----:B------:R-:W-:Y:S01]  /*2410*/  DFMA R6, R18, R10, R16 ;  /* 0x0000000a1206722b */ /* 0x000fe20000000010 */
[----:B------:R-:W-:Y:S10]  /*2420*/  @!P0 BRA `(.L_x_277) ;  /* 0x0000000000088947 */ /* 0x000ff40003800000 */
[----:B------:R-:W-:-:S07]  /*2430*/  MOV R0, 0x2450 ;  /* 0x0000245000007802 */ /* 0x000fce0000000f00 */
[----:B------:R-:W-:Y:S05]  /*2440*/  CALL.REL.NOINC `($__internal_9_$__cuda_sm20_dsqrt_rn_f64_mediumpath_v1) ;  /* 0x0000000800ec7944 */ /* 0x000fea0003c00000 */
.L_x_277:
[----:B------:R-:W-:Y:S05]  /*2450*/  BSYNC.RECONVERGENT B0 ;  /* 0x0000000000007941 */ /* 0x000fea0003800200 */
.L_x_276:
[----:B------:R-:W0:Y:S01]  /*2460*/  LDC.64 R2, c[0x4][0x48] ;  /* 0x01001200ff027b82 */ /* 0x000e220000000a00 */
[----:B------:R-:W1:Y:S07]  /*2470*/  F2F.F32.F64 R7, R6 ;  /* 0x0000000600077310 */ /* 0x000e6e0000301000 */
[----:B------:R-:W2:Y:S01]  /*2480*/  LDC.64 R12, c[0x4][0x40] ;  /* 0x01001000ff0c7b82 */ /* 0x000ea20000000a00 */
[----:B0-----:R-:W-:-:S04]  /*2490*/  IMAD.WIDE R10, R9, 0x4, R2 ;  /* 0x00000004090a7825 */ /* 0x001fc800078e0202 */
[----:B------:R-:W-:Y:S01]  /*24a0*/  IMAD.WIDE R2, R4, 0x4, R2 ;  /* 0x0000000404027825 */ /* 0x000fe200078e0202 */
[----:B-1----:R-:W-:Y:S03]  /*24b0*/  STG.E desc[UR4][R10.64], R7 ;  /* 0x000000070a007986 */ /* 0x002fe6000c101904 */
[----:B--2---:R-:W-:-:S04]  /*24c0*/  IMAD.WIDE R8, R9, 0x4, R12 ;  /* 0x0000000409087825 */ /* 0x004fc800078e020c */
[----:B------:R-:W-:Y:S01]  /*24d0*/  IMAD.WIDE R4, R4, 0x4, R12 ;  /* 0x0000000404047825 */ /* 0x000fe200078e020c */
[----:B------:R-:W-:Y:S04]  /*24e0*/  STG.E desc[UR4][R8.64], R7 ;  /* 0x0000000708007986 */ /* 0x000fe8000c101904 */
[----:B------:R-:W-:Y:S04]  /*24f0*/  STG.E desc[UR4][R2.64], R7 ;  /* 0x0000000702007986 */ /* 0x000fe8000c101904 */
[----:B------:R-:W-:Y:S01]  /*2500*/  STG.E desc[UR4][R4.64], R7 ;  /* 0x0000000704007986 */ /* 0x000fe2000c101904 */
[----:B------:R-:W-:Y:S05]  /*2510*/  EXIT ;  /* 0x000000000000794d */ /* 0x000fea0003800000 */
.L_x_219:
        /* <DEDUP_REMOVED lines=8> */
.L_x_278:
        /* <DEDUP_REMOVED lines=18> */
.L_x_280:
[----:B------:R-:W-:Y:S05]  /*26c0*/  BSYNC.RECONVERGENT B0 ;  /* 0x0000000000007941 */ /* 0x000fea0003800200 */
.L_x_279:
[----:B------:R-:W-:Y:S01]  /*26d0*/  BSSY.RECONVERGENT B0, `(.L_x_281) ;  /* 0x0000005000007945 */ /* 0x000fe20003800200 */
[----:B------:R-:W-:Y:S02]  /*26e0*/  FSEL R6, R12, RZ, P2 ;  /* 0x000000ff0c067208 */ /* 0x000fe40001000000 */
[----:B------:R-:W-:Y:S02]  /*26f0*/  FSEL R7, R13, 1.875, P2 ;  /* 0x3ff000000d077808 */ /* 0x000fe40001000000 */
[----:B------:R-:W-:-:S07]  /*2700*/  MOV R0, 0x2720 ;  /* 0x0000272000007802 */ /* 0x000fce0000000f00 */
[----:B------:R-:W-:Y:S05]  /*2710*/  CALL.REL.NOINC `($graph_viz$__internal_accurate_pow) ;  /* 0x0000001000a07944 */ /* 0x000fea0003c00000 */
[----:B------:R-:W-:Y:S05]  /*2720*/  BSYNC.RECONVERGENT B0 ;  /* 0x0000000000007941 */ /* 0x000fea0003800200 */
.L_x_281:
        /* <DEDUP_REMOVED lines=12> */
[----:B------:R-:W-:Y:S01]  /*27f0*/  @!P0 MOV R12, 0x0 ;  /* 0x00000000000c8802 */ /* 0x000fe20000000f00 */
[----:B------:R-:W-:-:S07]  /*2800*/  @!P0 IMAD.MOV.U32 R13, RZ, RZ, 0x7ff00000 ;  /* 0x7ff00000ff0d8424 */ /* 0x000fce00078e00ff */
.L_x_283:
[----:B------:R-:W-:Y:S05]  /*2810*/  BSYNC.RECONVERGENT B0 ;  /* 0x0000000000007941 */ /* 0x000fea0003800200 */
.L_x_282:
        /* <DEDUP_REMOVED lines=15> */
[----:B------:R-:W-:Y:S01]  /*2910*/  IADD3 R11, PT, PT, R15, -0x100000, RZ ;  /* 0xfff000000f0b7810 */ /* 0x000fe20007ffe0ff */
[----:B------:R-:W-:-:S05]  /*2920*/  IMAD.MOV.U32 R10, RZ, RZ, R14 ;  /* 0x000000ffff0a7224 */ /* 0x000fca00078e000e */
[----:B------:R-:W-:-:S08]  /*2930*/  DFMA R18, R16, -R16, R12 ;  /* 0x800000101012722b */ /* 0x000fd0000000000c */
[----:B------:R-:W-:Y:S01]  /*2940*/  DFMA R6, R18, R10, R16 ;  /* 0x0000000a1206722b */ /* 0x000fe20000000010 */
[----:B------:R-:W-:Y:S10]  /*2950*/  @!P0 BRA `(.L_x_285) ;  /* 0x0000000000088947 */ /* 0x000ff40003800000 */
[----:B------:R-:W-:-:S07]  /*2960*/  MOV R0, 0x2980 ;  /* 0x0000298000007802 */ /* 0x000fce0000000f00 */
[----:B------:R-:W-:Y:S05]  /*2970*/  CALL.REL.NOINC `($__internal_9_$__cuda_sm20_dsqrt_rn_f64_mediumpath_v1) ;  /* 0x0000000400a07944 */ /* 0x000fea0003c00000 */
.L_x_285:
[----:B------:R-:W-:Y:S05]  /*2980*/  BSYNC.RECONVERGENT B0 ;  /* 0x0000000000007941 */ /* 0x000fea0003800200 */
.L_x_284:
        /* <DEDUP_REMOVED lines=12> */
        .weak           $__internal_8_$__cuda_sm20_div_rn_f64_full
        .type           $__internal_8_$__cuda_sm20_div_rn_f64_full,@function
        .size           $__internal_8_$__cuda_sm20_div_rn_f64_full,($__internal_9_$__cuda_sm20_dsqrt_rn_f64_mediumpath_v1 - $__internal_8_$__cuda_sm20_div_rn_f64_full)
$__internal_8_$__cuda_sm20_div_rn_f64_full:
[C---:B------:R-:W-:Y:S01]  /*2a50*/  FSETP.GEU.AND P0, PT, |R13|.reuse, 1.469367938527859385e-39, PT ;  /* 0x001000000d00780b */ /* 0x040fe20003f0e200 */
[----:B------:R-:W-:Y:S01]  /*2a60*/  IMAD.MOV.U32 R18, RZ, RZ, 0x1 ;  /* 0x00000001ff127424 */ /* 0x000fe200078e00ff */
[----:B------:R-:W-:Y:S01]  /*2a70*/  LOP3.LUT R10, R13, 0x800fffff, RZ, 0xc0, !PT ;  /* 0x800fffff0d0a7812 */ /* 0x000fe200078ec0ff */
[----:B------:R-:W-:Y:S01]  /*2a80*/  IMAD.MOV.U32 R0, RZ, RZ, 0x1ca00000 ;  /* 0x1ca00000ff007424 */ /* 0x000fe200078e00ff */
[C---:B------:R-:W-:Y:S01]  /*2a90*/  FSETP.GEU.AND P2, PT, |R15|.reuse, 1.469367938527859385e-39, PT ;  /* 0x001000000f00780b */ /* 0x040fe20003f4e200 */
[----:B------:R-:W-:Y:S01]  /*2aa0*/  BSSY.RECONVERGENT B5, `(.L_x_286) ;  /* 0x0000052000057945 */ /* 0x000fe20003800200 */
[----:B------:R-:W-:Y:S01]  /*2ab0*/  LOP3.LUT R11, R10, 0x3ff00000, RZ, 0xfc, !PT ;  /* 0x3ff000000a0b7812 */ /* 0x000fe200078efcff */
[----:B------:R-:W-:Y:S01]  /*2ac0*/  IMAD.MOV.U32 R10, RZ, RZ, R12 ;  /* 0x000000ffff0a7224 */ /* 0x000fe200078e000c */
[----:B------:R-:W-:Y:S02]  /*2ad0*/  LOP3.LUT R26, R15, 0x7ff00000, RZ, 0xc0, !PT ;  /* 0x7ff000000f1a7812 */ /* 0x000fe400078ec0ff */
[----:B------:R-:W-:-:S03]  /*2ae0*/  LOP3.LUT R27, R13, 0x7ff00000, RZ, 0xc0, !PT ;  /* 0x7ff000000d1b7812 */ /* 0x000fc600078ec0ff */
[----:B------:R-:W-:Y:S01]  /*2af0*/  @!P0 DMUL R10, R12, 8.98846567431157953865e+307 ;  /* 0x7fe000000c0a8828 */ /* 0x000fe20000000000 */
[C---:B------:R-:W-:Y:S01]  /*2b00*/  ISETP.GE.U32.AND P1, PT, R26.reuse, R27, PT ;  /* 0x0000001b1a00720c */ /* 0x040fe20003f26070 */
[----:B------:R-:W-:Y:S02]  /*2b10*/  IMAD.MOV.U32 R28, RZ, RZ, R26 ;  /* 0x000000ffff1c7224 */ /* 0x000fe400078e001a */
[----:B------:R-:W-:Y:S02]  /*2b20*/  @!P2 LOP3.LUT R23, R13, 0x7ff00000, RZ, 0xc0, !PT ;  /* 0x7ff000000d17a812 */ /* 0x000fe400078ec0ff */
[----:B------:R-:W0:Y:S02]  /*2b30*/  MUFU.RCP64H R19, R11 ;  /* 0x0000000b00137308 */ /* 0x000e240000001800 */
[----:B------:R-:W-:Y:S02]  /*2b40*/  @!P2 ISETP.GE.U32.AND P3, PT, R26, R23, PT ;  /* 0x000000171a00a20c */ /* 0x000fe40003f66070 */
[----:B------:R-:W-:-:S02]  /*2b50*/  @!P0 LOP3.LUT R27, R11, 0x7ff00000, RZ, 0xc0, !PT ;  /* 0x7ff000000b1b8812 */ /* 0x000fc400078ec0ff */
[----:B------:R-:W-:-:S04]  /*2b60*/  @!P2 SEL R23, R0, 0x63400000, !P3 ;  /* 0x634000000017a807 */ /* 0x000fc80005800000 */
[----:B------:R-:W-:-:S04]  /*2b70*/  @!P2 LOP3.LUT R24, R23, 0x80000000, R15, 0xf8, !PT ;  /* 0x800000001718a812 */ /* 0x000fc800078ef80f */
[----:B------:R-:W-:Y:S01]  /*2b80*/  @!P2 LOP3.LUT R25, R24, 0x100000, RZ, 0xfc, !PT ;  /* 0x001000001819a812 */ /* 0x000fe200078efcff */
[----:B------:R-:W-:Y:S01]  /*2b90*/  @!P2 IMAD.MOV.U32 R24, RZ, RZ, RZ ;  /* 0x000000ffff18a224 */ /* 0x000fe200078e00ff */
[----:B0-----:R-:W-:-:S08]  /*2ba0*/  DFMA R20, R18, -R10, 1 ;  /* 0x3ff000001214742b */ /* 0x001fd0000000080a */
[----:B------:R-:W-:-:S08]  /*2bb0*/  DFMA R20, R20, R20, R20 ;  /* 0x000000141414722b */ /* 0x000fd00000000014 */
[----:B------:R-:W-:Y:S01]  /*2bc0*/  DFMA R20, R18, R20, R18 ;  /* 0x000000141214722b */ /* 0x000fe20000000012 */
[----:B------:R-:W-:Y:S02]  /*2bd0*/  SEL R19, R0, 0x63400000, !P1 ;  /* 0x6340000000137807 */ /* 0x000fe40004800000 */
[----:B------:R-:W-:Y:S02]  /*2be0*/  MOV R18, R14 ;  /* 0x0000000e00127202 */ /* 0x000fe40000000f00 */
[----:B------:R-:W-:-:S03]  /*2bf0*/  LOP3.LUT R19, R19, 0x800fffff, R15, 0xf8, !PT ;  /* 0x800fffff13137812 */ /* 0x000fc600078ef80f */
[----:B------:R-:W-:-:S03]  /*2c00*/  DFMA R22, R20, -R10, 1 ;  /* 0x3ff000001416742b */ /* 0x000fc6000000080a */
[----:B------:R-:W-:-:S05]  /*2c10*/  @!P2 DFMA R18, R18, 2, -R24 ;  /* 0x400000001212a82b */ /* 0x000fca0000000818 */
[----:B------:R-:W-:-:S05]  /*2c20*/  DFMA R22, R20, R22, R20 ;  /* 0x000000161416722b */ /* 0x000fca0000000014 */
[----:B------:R-:W-:-:S03]  /*2c30*/  @!P2 LOP3.LUT R28, R19, 0x7ff00000, RZ, 0xc0, !PT ;  /* 0x7ff00000131ca812 */ /* 0x000fc600078ec0ff */
[----:B------:R-:W-:Y:S02]  /*2c40*/  DMUL R20, R22, R18 ;  /* 0x0000001216147228 */ /* 0x000fe40000000000 */
[----:B------:R-:W-:-:S05]  /*2c50*/  VIADD R29, R28, 0xffffffff ;  /* 0xffffffff1c1d7836 */ /* 0x000fca0000000000 */
[----:B------:R-:W-:Y:S01]  /*2c60*/  ISETP.GT.U32.AND P0, PT, R29, 0x7feffffe, PT ;  /* 0x7feffffe1d00780c */ /* 0x000fe20003f04070 */
[----:B------:R-:W-:Y:S01]  /*2c70*/  VIADD R29, R27, 0xffffffff ;  /* 0xffffffff1b1d7836 */ /* 0x000fe20000000000 */
[----:B------:R-:W-:-:S04]  /*2c80*/  DFMA R24, R20, -R10, R18 ;  /* 0x8000000a1418722b */ /* 0x000fc80000000012 */
[----:B------:R-:W-:-:S04]  /*2c90*/  ISETP.GT.U32.OR P0, PT, R29, 0x7feffffe, P0 ;  /* 0x7feffffe1d00780c */ /* 0x000fc80000704470 */
[----:B------:R-:W-:-:S09]  /*2ca0*/  DFMA R24, R22, R24, R20 ;  /* 0x000000181618722b */ /* 0x000fd20000000014 */
[----:B------:R-:W-:Y:S05]  /*2cb0*/  @P0 BRA `(.L_x_287) ;  /* 0x00000000006c0947 */ /* 0x000fea0003800000 */
[----:B------:R-:W-:-:S04]  /*2cc0*/  LOP3.LUT R15, R13, 0x7ff00000, RZ, 0xc0, !PT ;  /* 0x7ff000000d0f7812 */ /* 0x000fc800078ec0ff */
[CC--:B------:R-:W-:Y:S02]  /*2cd0*/  VIADDMNMX R14, R26.reuse, -R15.reuse, 0xb9600000, !PT ;  /* 0xb96000001a0e7446 */ /* 0x0c0fe4000780090f */
[----:B------:R-:W-:Y:S02]  /*2ce0*/  ISETP.GE.U32.AND P0, PT, R26, R15, PT ;  /* 0x0000000f1a00720c */ /* 0x000fe40003f06070 */
[----:B------:R-:W-:Y:S02]  /*2cf0*/  VIMNMX R14, PT, PT, R14, 0x46a00000, PT ;  /* 0x46a000000e0e7848 */ /* 0x000fe40003fe0100 */
[----:B------:R-:W-:-:S04]  /*2d00*/  SEL R15, R0, 0x63400000, !P0 ;  /* 0x63400000000f7807 */ /* 0x000fc80004000000 */
[----:B------:R-:W-:Y:S01]  /*2d10*/  IADD3 R0, PT, PT, -R15, R14, RZ ;  /* 0x0000000e0f007210 */ /* 0x000fe20007ffe1ff */
[----:B------:R-:W-:-:S04]  /*2d20*/  IMAD.MOV.U32 R14, RZ, RZ, RZ ;  /* 0x000000ffff0e7224 */ /* 0x000fc800078e00ff */
        /* <DEDUP_REMOVED lines=11> */
[----:B------:R-:W-:Y:S01]  /*2de0*/  MOV R10, RZ ;  /* 0x000000ff000a7202 */ /* 0x000fe20000000f00 */
[----:B------:R-:W-:-:S05]  /*2df0*/  DMUL.RP R14, R24, R14 ;  /* 0x0000000e180e7228 */ /* 0x000fca0000008000 */
[----:B------:R-:W-:-:S05]  /*2e00*/  DFMA R10, R20, -R10, R24 ;  /* 0x8000000a140a722b */ /* 0x000fca0000000018 */
[----:B------:R-:W-:Y:S02]  /*2e10*/  LOP3.LUT R23, R15, R23, RZ, 0x3c, !PT ;  /* 0x000000170f177212 */ /* 0x000fe400078e3cff */
[----:B------:R-:W-:-:S04]  /*2e20*/  IADD3 R10, PT, PT, -R0, -0x43300000, RZ ;  /* 0xbcd00000000a7810 */ /* 0x000fc80007ffe1ff */
[----:B------:R-:W-:-:S04]  /*2e30*/  FSETP.NEU.AND P0, PT, |R11|, R10, PT ;  /* 0x0000000a0b00720b */ /* 0x000fc80003f0d200 */
[----:B------:R-:W-:Y:S02]  /*2e40*/  FSEL R20, R14, R20, !P0 ;  /* 0x000000140e147208 */ /* 0x000fe40004000000 */
[----:B------:R-:W-:Y:S01]  /*2e50*/  FSEL R21, R23, R21, !P0 ;  /* 0x0000001517157208 */ /* 0x000fe20004000000 */
[----:B------:R-:W-:Y:S06]  /*2e60*/  BRA `(.L_x_288) ;  /* 0x0000000000547947 */ /* 0x000fec0003800000 */
.L_x_287:
[----:B------:R-:W-:-:S14]  /*2e70*/  DSETP.NAN.AND P0, PT, R14, R14, PT ;  /* 0x0000000e0e00722a */ /* 0x000fdc0003f08000 */
[----:B------:R-:W-:Y:S05]  /*2e80*/  @P0 BRA `(.L_x_289) ;  /* 0x0000000000440947 */ /* 0x000fea0003800000 */
[----:B------:R-:W-:-:S14]  /*2e90*/  DSETP.NAN.AND P0, PT, R12, R12, PT ;  /* 0x0000000c0c00722a */ /* 0x000fdc0003f08000 */
[----:B------:R-:W-:Y:S05]  /*2ea0*/  @P0 BRA `(.L_x_290) ;  /* 0x0000000000300947 */ /* 0x000fea0003800000 */
[----:B------:R-:W-:Y:S01]  /*2eb0*/  ISETP.NE.AND P0, PT, R28, R27, PT ;  /* 0x0000001b1c00720c */ /* 0x000fe20003f05270 */
[----:B------:R-:W-:Y:S02]  /*2ec0*/  IMAD.MOV.U32 R20, RZ, RZ, 0x0 ;  /* 0x00000000ff147424 */ /* 0x000fe400078e00ff */
[----:B------:R-:W-:-:S10]  /*2ed0*/  IMAD.MOV.U32 R21, RZ, RZ, -0x80000 ;  /* 0xfff80000ff157424 */ /* 0x000fd400078e00ff */
[----:B------:R-:W-:Y:S05]  /*2ee0*/  @!P0 BRA `(.L_x_288) ;  /* 0x0000000000348947 */ /* 0x000fea0003800000 */
[----:B------:R-:W-:Y:S02]  /*2ef0*/  ISETP.NE.AND P0, PT, R28, 0x7ff00000, PT ;  /* 0x7ff000001c00780c */ /* 0x000fe40003f05270 */
[----:B------:R-:W-:Y:S02]  /*2f00*/  LOP3.LUT R21, R15, 0x80000000, R13, 0x48, !PT ;  /* 0x800000000f157812 */ /* 0x000fe400078e480d */
[----:B------:R-:W-:-:S13]  /*2f10*/  ISETP.EQ.OR P0, PT, R27, RZ, !P0 ;  /* 0x000000ff1b00720c */ /* 0x000fda0004702670 */
[----:B------:R-:W-:Y:S01]  /*2f20*/  @P0 LOP3.LUT R0, R21, 0x7ff00000, RZ, 0xfc, !PT ;  /* 0x7ff0000015000812 */ /* 0x000fe200078efcff */
[----:B------:R-:W-:Y:S02]  /*2f30*/  @!P0 IMAD.MOV.U32 R20, RZ, RZ, RZ ;  /* 0x000000ffff148224 */ /* 0x000fe400078e00ff */
[----:B------:R-:W-:Y:S01]  /*2f40*/  @P0 IMAD.MOV.U32 R20, RZ, RZ, RZ ;  /* 0x000000ffff140224 */ /* 0x000fe200078e00ff */
[----:B------:R-:W-:Y:S01]  /*2f50*/  @P0 MOV R21, R0 ;  /* 0x0000000000150202 */ /* 0x000fe20000000f00 */
[----:B------:R-:W-:Y:S06]  /*2f60*/  BRA `(.L_x_288) ;  /* 0x0000000000147947 */ /* 0x000fec0003800000 */
.L_x_290:
[----:B------:R-:W-:Y:S01]  /*2f70*/  LOP3.LUT R21, R13, 0x80000, RZ, 0xfc, !PT ;  /* 0x000800000d157812 */ /* 0x000fe200078efcff */
[----:B------:R-:W-:Y:S01]  /*2f80*/  IMAD.MOV.U32 R20, RZ, RZ, R12 ;  /* 0x000000ffff147224 */ /* 0x000fe200078e000c */
[----:B------:R-:W-:Y:S06]  /*2f90*/  BRA `(.L_x_288) ;  /* 0x0000000000087947 */ /* 0x000fec0003800000 */
.L_x_289:
[----:B------:R-:W-:Y:S01]  /*2fa0*/  LOP3.LUT R21, R15, 0x80000, RZ, 0xfc, !PT ;  /* 0x000800000f157812 */ /* 0x000fe200078efcff */
[----:B------:R-:W-:-:S07]  /*2fb0*/  IMAD.MOV.U32 R20, RZ, RZ, R14 ;  /* 0x000000ffff147224 */ /* 0x000fce00078e000e */
.L_x_288:
[----:B------:R-:W-:Y:S05]  /*2fc0*/  BSYNC.RECONVERGENT B5 ;  /* 0x0000000000057941 */ /* 0x000fea0003800200 */
.L_x_286:
[----:B------:R-:W-:Y:S02]  /*2fd0*/  IMAD.MOV.U32 R10, RZ, RZ, R2 ;  /* 0x000000ffff0a7224 */ /* 0x000fe400078e0002 */
[----:B------:R-:W-:-:S04]  /*2fe0*/  IMAD.MOV.U32 R11, RZ, RZ, 0x0 ;  /* 0x00000000ff0b7424 */ /* 0x000fc800078e00ff */
[----:B------:R-:W-:Y:S05]  /*2ff0*/  RET.REL.NODEC R10 `(graph_viz) ;  /* 0xffffffd00a007950 */ /* 0x000fea0003c3ffff */
        .weak           $__internal_9_$__cuda_sm20_dsqrt_rn_f64_mediumpath_v1
        .type           $__internal_9_$__cuda_sm20_dsqrt_rn_f64_mediumpath_v1,@function
        .size           $__internal_9_$__cuda_sm20_dsqrt_rn_f64_mediumpath_v1,($__internal_10_$__cuda_sm3x_div_rn_noftz_f32_slowpath - $__internal_9_$__cuda_sm20_dsqrt_rn_f64_mediumpath_v1)
$__internal_9_$__cuda_sm20_dsqrt_rn_f64_mediumpath_v1:
[----:B------:R-:W-:Y:S01]  /*3000*/  ISETP.GE.U32.AND P0, PT, R2, -0x3400000, PT ;  /* 0xfcc000000200780c */ /* 0x000fe20003f06070 */
[----:B------:R-:W-:Y:S01]  /*3010*/  BSSY.RECONVERGENT B1, `(.L_x_291) ;  /* 0x000002a000017945 */ /* 0x000fe20003800200 */
[----:B------:R-:W-:Y:S01]  /*3020*/  MOV R6, R12 ;  /* 0x0000000c00067202 */ /* 0x000fe20000000f00 */
[----:B------:R-:W-:Y:S01]  /*3030*/  IMAD.MOV.U32 R7, RZ, RZ, R13 ;  /* 0x000000ffff077224 */ /* 0x000fe200078e000d */
[----:B------:R-:W-:Y:S01]  /*3040*/  MOV R12, R16 ;  /* 0x00000010000c7202 */ /* 0x000fe20000000f00 */
[----:B------:R-:W-:Y:S02]  /*3050*/  IMAD.MOV.U32 R2, RZ, RZ, R18 ;  /* 0x000000ffff027224 */ /* 0x000fe400078e0012 */
[----:B------:R-:W-:Y:S02]  /*3060*/  IMAD.MOV.U32 R3, RZ, RZ, R19 ;  /* 0x000000ffff037224 */ /* 0x000fe400078e0013 */
[----:B------:R-:W-:Y:S02]  /*3070*/  IMAD.MOV.U32 R10, RZ, RZ, R14 ;  /* 0x000000ffff0a7224 */ /* 0x000fe400078e000e */
[----:B------:R-:W-:-:S02]  /*3080*/  IMAD.MOV.U32 R13, RZ, RZ, R17 ;  /* 0x000000ffff0d7224 */ /* 0x000fc400078e0011 */
        /* <DEDUP_REMOVED lines=9> */
.L_x_292:
[----:B------:R-:W-:-:S14]  /*3120*/  DSETP.NE.AND P0, PT, R6, RZ, PT ;  /* 0x000000ff0600722a */ /* 0x000fdc0003f05000 */
[----:B------:R-:W-:Y:S05]  /*3130*/  @!P0 BRA `(.L_x_294) ;  /* 0x0000000000588947 */ /* 0x000fea0003800000 */
[----:B------:R-:W-:-:S13]  /*3140*/  ISETP.GE.AND P0, PT, R7, RZ, PT ;  /* 0x000000ff0700720c */ /* 0x000fda0003f06270 */
[----:B------:R-:W-:Y:S02]  /*3150*/  @!P0 IMAD.MOV.U32 R2, RZ, RZ, 0x0 ;  /* 0x00000000ff028424 */ /* 0x000fe400078e00ff */
[----:B------:R-:W-:Y:S01]  /*3160*/  @!P0 IMAD.MOV.U32 R3, RZ, RZ, -0x80000 ;  /* 0xfff80000ff038424 */ /* 0x000fe200078e00ff */
[----:B------:R-:W-:Y:S06]  /*3170*/  @!P0 BRA `(.L_x_293) ;  /* 0x00000000004c8947 */ /* 0x000fec0003800000 */
[----:B------:R-:W-:-:S13]  /*3180*/  ISETP.GT.AND P0, PT, R7, 0x7fefffff, PT ;  /* 0x7fefffff0700780c */ /* 0x000fda0003f04270 */
[----:B------:R-:W-:Y:S05]  /*3190*/  @P0 BRA `(.L_x_294) ;  /* 0x0000000000400947 */ /* 0x000fea0003800000 */
[----:B------:R-:W-:Y:S01]  /*31a0*/  DMUL R2, R6, 8.11296384146066816958e+31 ;  /* 0x4690000006027828 */ /* 0x000fe20000000000 */
[----:B------:R-:W-:Y:S01]  /*31b0*/  IMAD.MOV.U32 R12, RZ, RZ, 0x0 ;  /* 0x00000000ff0c7424 */ /* 0x000fe200078e00ff */
[----:B------:R-:W-:Y:S01]  /*31c0*/  MOV R6, RZ ;  /* 0x000000ff00067202 */ /* 0x000fe20000000f00 */
[----:B------:R-:W-:-:S03]  /*31d0*/  IMAD.MOV.U32 R13, RZ, RZ, 0x3fd80000 ;  /* 0x3fd80000ff0d7424 */ /* 0x000fc600078e00ff */
        /* <DEDUP_REMOVED lines=10> */
[----:B------:R-:W-:Y:S01]  /*3280*/  VIADD R3, R3, 0xfcb00000 ;  /* 0xfcb0000003037836 */ /* 0x000fe20000000000 */
[----:B------:R-:W-:Y:S06]  /*3290*/  BRA `(.L_x_293) ;  /* 0x0000000000047947 */ /* 0x000fec0003800000 */
.L_x_294:
[----:B------:R-:W-:-:S11]  /*32a0*/  DADD R2, R6, R6 ;  /* 0x0000000006027229 */ /* 0x000fd60000000006 */
.L_x_293:
[----:B------:R-:W-:Y:S05]  /*32b0*/  BSYNC.RECONVERGENT B1 ;  /* 0x0000000000017941 */ /* 0x000fea0003800200 */
.L_x_291:
[----:B------:R-:W-:Y:S01]  /*32c0*/  MOV R6, R2 ;  /* 0x0000000200067202 */ /* 0x000fe20000000f00 */
[----:B------:R-:W-:Y:S02]  /*32d0*/  IMAD.MOV.U32 R7, RZ, RZ, R3 ;  /* 0x000000ffff077224 */ /* 0x000fe400078e0003 */
[----:B------:R-:W-:Y:S02]  /*32e0*/  IMAD.MOV.U32 R2, RZ, RZ, R0 ;  /* 0x000000ffff027224 */ /* 0x000fe400078e0000 */
[----:B------:R-:W-:-:S04]  /*32f0*/  IMAD.MOV.U32 R3, RZ, RZ, 0x0 ;  /* 0x00000000ff037424 */ /* 0x000fc800078e00ff */
[----:B------:R-:W-:Y:S05]  /*3300*/  RET.REL.NODEC R2 `(graph_viz) ;  /* 0xffffffcc023c7950 */ /* 0x000fea0003c3ffff */
        .weak           $__internal_10_$__cuda_sm3x_div_rn_noftz_f32_slowpath
        .type           $__internal_10_$__cuda_sm3x_div_rn_noftz_f32_slowpath,@function
        .size           $__internal_10_$__cuda_sm3x_div_rn_noftz_f32_slowpath,($graph_viz$__internal_accurate_pow - $__internal_10_$__cuda_sm3x_div_rn_noftz_f32_slowpath)
$__internal_10_$__cuda_sm3x_div_rn_noftz_f32_slowpath:
[----:B------:R-:W-:Y:S01]  /*3310*/  SHF.R.U32.HI R11, RZ, 0x17, R0 ;  /* 0x00000017ff0b7819 */ /* 0x000fe20000011600 */
[----:B------:R-:W-:Y:S01]  /*3320*/  BSSY.RECONVERGENT B4, `(.L_x_295) ;  /* 0x0000065000047945 */ /* 0x000fe20003800200 */
[--C-:B------:R-:W-:Y:S01]  /*3330*/  SHF.R.U32.HI R14, RZ, 0x17, R2.reuse ;  /* 0x00000017ff0e7819 */ /* 0x100fe20000011602 */
[----:B------:R-:W-:Y:S01]  /*3340*/  IMAD.MOV.U32 R21, RZ, RZ, R2 ;  /* 0x000000ffff157224 */ /* 0x000fe200078e0002 */
[----:B------:R-:W-:Y:S02]  /*3350*/  LOP3.LUT R11, R11, 0xff, RZ, 0xc0, !PT ;  /* 0x000000ff0b0b7812 */ /* 0x000fe400078ec0ff */
[----:B------:R-:W-:-:S03]  /*3360*/  LOP3.LUT R14, R14, 0xff, RZ, 0xc0, !PT ;  /* 0x000000ff0e0e7812 */ /* 0x000fc600078ec0ff */
[----:B------:R-:W-:Y:S01]  /*3370*/  VIADD R12, R11, 0xffffffff ;  /* 0xffffffff0b0c7836 */ /* 0x000fe20000000000 */
[----:B------:R-:W-:-:S04]  /*3380*/  IADD3 R13, PT, PT, R14, -0x1, RZ ;  /* 0xffffffff0e0d7810 */ /* 0x000fc80007ffe0ff */
        /* <DEDUP_REMOVED lines=10> */
[----:B------:R-:W-:Y:S02]  /*3430*/  FSETP.NEU.FTZ.AND P1, PT, |R2|, +INF , PT ;  /* 0x7f8000000200780b */ /* 0x000fe40003f3d200 */
        /* <DEDUP_REMOVED lines=9> */
[----:B------:R-:W-:-:S05]  /*34d0*/  VIADD R12, R14, 0xffffffff ;  /* 0xffffffff0e0c7836 */ /* 0x000fca0000000000 */
[----:B------:R-:W-:Y:S01]  /*34e0*/  ISETP.GE.AND P0, PT, R12, RZ, PT ;  /* 0x000000ff0c00720c */ /* 0x000fe20003f06270 */
[----:B------:R-:W-:-:S05]  /*34f0*/  VIADD R12, R11, 0xffffffff ;  /* 0xffffffff0b0c7836 */ /* 0x000fca0000000000 */
[----:B------:R-:W-:-:S07]  /*3500*/  ISETP.GE.AND P1, PT, R12, RZ, PT ;  /* 0x000000ff0c00720c */ /* 0x000fce0003f26270 */
[----:B------:R-:W-:Y:S01]  /*3510*/  @P0 MOV R12, RZ ;  /* 0x000000ff000c0202 */ /* 0x000fe20000000f00 */
[----:B------:R-:W-:Y:S02]  /*3520*/  @!P0 IMAD.MOV.U32 R12, RZ, RZ, -0x40 ;  /* 0xffffffc0ff0c8424 */ /* 0x000fe400078e00ff */
[----:B------:R-:W-:-:S03]  /*3530*/  @!P0 FFMA R21, R2, 1.84467440737095516160e+19, RZ ;  /* 0x5f80000002158823 */ /* 0x000fc600000000ff */
[----:B------:R-:W-:Y:S01]  /*3540*/  @!P1 FFMA R0, R0, 1.84467440737095516160e+19, RZ ;  /* 0x5f80000000009823 */ /* 0x000fe200000000ff */
[----:B------:R-:W-:-:S07]  /*3550*/  @!P1 VIADD R12, R12, 0x40 ;  /* 0x000000400c0c9836 */ /* 0x000fce0000000000 */
.L_x_296:
[----:B------:R-:W-:Y:S01]  /*3560*/  LEA R13, R11, 0xc0800000, 0x17 ;  /* 0xc08000000b0d7811 */ /* 0x000fe200078eb8ff */
[----:B------:R-:W-:Y:S01]  /*3570*/  VIADD R14, R14, 0xffffff81 ;  /* 0xffffff810e0e7836 */ /* 0x000fe20000000000 */
[----:B------:R-:W-:Y:S03]  /*3580*/  BSSY.RECONVERGENT B5, `(.L_x_301) ;  /* 0x0000035000057945 */ /* 0x000fe60003800200 */
        /* <DEDUP_REMOVED lines=48> */
.L_x_303:
[----:B------:R-:W-:-:S04]  /*3890*/  LOP3.LUT R0, R0, 0x80000000, RZ, 0xc0, !PT ;  /* 0x8000000000007812 */ /* 0x000fc800078ec0ff */
[----:B------:R-:W-:Y:S01]  /*38a0*/  LOP3.LUT R0, R0, 0x7f800000, RZ, 0xfc, !PT ;  /* 0x7f80000000007812 */ /* 0x000fe200078efcff */
[----:B------:R-:W-:Y:S06]  /*38b0*/  BRA `(.L_x_304) ;  /* 0x0000000000047947 */ /* 0x000fec0003800000 */
.L_x_302:
[----:B------:R-:W-:-:S07]  /*38c0*/  IMAD R0, R21, 0x800000, R0 ;  /* 0x0080000015007824 */ /* 0x000fce00078e0200 */
.L_x_304:
[----:B------:R-:W-:Y:S05]  /*38d0*/  BSYNC.RECONVERGENT B5 ;  /* 0x0000000000057941 */ /* 0x000fea0003800200 */
.L_x_301:
[----:B------:R-:W-:Y:S05]  /*38e0*/  BRA `(.L_x_305) ;  /* 0x0000000000207947 */ /* 0x000fea0003800000 */
.L_x_300:
[----:B------:R-:W-:-:S04]  /*38f0*/  LOP3.LUT R0, R0, 0x80000000, R21, 0x48, !PT ;  /* 0x8000000000007812 */ /* 0x000fc800078e4815 */
[----:B------:R-:W-:Y:S01]  /*3900*/  LOP3.LUT R0, R0, 0x7f800000, RZ, 0xfc, !PT ;  /* 0x7f80000000007812 */ /* 0x000fe200078efcff */
[----:B------:R-:W-:Y:S06]  /*3910*/  BRA `(.L_x_305) ;  /* 0x0000000000147947 */ /* 0x000fec0003800000 */
.L_x_299:
[----:B------:R-:W-:Y:S01]  /*3920*/  LOP3.LUT R0, R0, 0x80000000, R21, 0x48, !PT ;  /* 0x8000000000007812 */ /* 0x000fe200078e4815 */
[----:B------:R-:W-:Y:S06]  /*3930*/  BRA `(.L_x_305) ;  /* 0x00000000000c7947 */ /* 0x000fec0003800000 */
.L_x_298:
[----:B------:R-:W0:Y:S01]  /*3940*/  MUFU.RSQ R0, -QNAN ;  /* 0xffc0000000007908 */ /* 0x000e220000001400 */
[----:B------:R-:W-:Y:S05]  /*3950*/  BRA `(.L_x_305) ;  /* 0x0000000000047947 */ /* 0x000fea0003800000 */
.L_x_297:
[----:B------:R-:W-:-:S07]  /*3960*/  FADD.FTZ R0, R2, R0 ;  /* 0x0000000002007221 */ /* 0x000fce0000010000 */
.L_x_305:
[----:B------:R-:W-:Y:S05]  /*3970*/  BSYNC.RECONVERGENT B4 ;  /* 0x0000000000047941 */ /* 0x000fea0003800200 */
.L_x_295:
[----:B------:R-:W-:-:S04]  /*3980*/  IMAD.MOV.U32 R11, RZ, RZ, 0x0 ;  /* 0x00000000ff0b7424 */ /* 0x000fc800078e00ff */
[----:B0-----:R-:W-:Y:S05]  /*3990*/  RET.REL.NODEC R10 `(graph_viz) ;  /* 0xffffffc40a987950 */ /* 0x001fea0003c3ffff */
        .type           $graph_viz$__internal_accurate_pow,@function
        .size           $graph_viz$__internal_accurate_pow,(.L_x_343 - $graph_viz$__internal_accurate_pow)
$graph_viz$__internal_accurate_pow:
[----:B------:R-:W-:Y:S01]  /*39a0*/  ISETP.GT.U32.AND P0, PT, R3, 0xfffff, PT ;  /* 0x000fffff0300780c */ /* 0x000fe20003f04070 */
[--C-:B------:R-:W-:Y:S01]  /*39b0*/  IMAD.MOV.U32 R15, RZ, RZ, R3.reuse ;  /* 0x000000ffff0f7224 */ /* 0x100fe200078e0003 */
[----:B------:R-:W-:Y:S01]  /*39c0*/  MOV R16, 0x41ad3b5a ;  /* 0x41ad3b5a00107802 */ /* 0x000fe20000000f00 */
[----:B------:R-:W-:Y:S01]  /*39d0*/  IMAD.MOV.U32 R17, RZ, RZ, 0x3ed0f5d2 ;  /* 0x3ed0f5d2ff117424 */ /* 0x000fe200078e00ff */
[----:B------:R-:W-:Y:S01]  /*39e0*/  UMOV UR6, 0x7d2cafe2 ;  /* 0x7d2cafe200067882 */ /* 0x000fe20000000000 */
[----:B------:R-:W-:Y:S01]  /*39f0*/  UMOV UR7, 0x3eb0f5ff ;  /* 0x3eb0f5ff00077882 */ /* 0x000fe20000000000 */
[----:B------:R-:W-:Y:S01]  /*3a00*/  SHF.R.U32.HI R3, RZ, 0x14, R3 ;  /* 0x00000014ff037819 */ /* 0x000fe20000011603 */
[----:B------:R-:W-:Y:S01]  /*3a10*/  UMOV UR8, 0x3b39803f ;  /* 0x3b39803f00087882 */ /* 0x000fe20000000000 */
[----:B------:R-:W-:-:S05]  /*3a20*/  UMOV UR9, 0x3c7abc9e ;  /* 0x3c7abc9e00097882 */ /* 0x000fca0000000000 */
[----:B------:R-:W-:-:S10]  /*3a30*/  @!P0 DMUL R12, R14, 1.80143985094819840000e+16 ;  /* 0x435000000e0c8828 */ /* 0x000fd40000000000 */
[----:B------:R-:W-:Y:S01]  /*3a40*/  @!P0 IMAD.MOV.U32 R15, RZ, RZ, R13 ;  /* 0x000000ffff0f8224 */ /* 0x000fe200078e000d */
[----:B------:R-:W-:Y:S02]  /*3a50*/  @!P0 MOV R14, R12 ;  /* 0x0000000c000e8202 */ /* 0x000fe40000000f00 */
[----:B------:R-:W-:Y:S01]  /*3a60*/  @!P0 LEA.HI R3, R13, 0xffffffca, RZ, 0xc ;  /* 0xffffffca0d038811 */ /* 0x000fe200078f60ff */
[----:B------:R-:W-:Y:S01]  /*3a70*/  IMAD.MOV.U32 R13, RZ, RZ, 0x43300000 ;  /* 0x43300000ff0d7424 */ /* 0x000fe200078e00ff */
[----:B------:R-:W-:Y:S01]  /*3a80*/  LOP3.LUT R15, R15, 0x800fffff, RZ, 0xc0, !PT ;  /* 0x800fffff0f0f7812 */ /* 0x000fe200078ec0ff */
[----:B------:R-:W-:Y:S02]  /*3a90*/  IMAD.MOV.U32 R30, RZ, RZ, R14 ;  /* 0x000000ffff1e7224 */ /* 0x000fe400078e000e */
[----:B------:R-:W-:Y:S01]  /*3aa0*/  IMAD.MOV.U32 R14, RZ, RZ, RZ ;  /* 0x000000ffff0e7224 */ /* 0x000fe200078e00ff */
[----:B------:R-:W-:Y:S01]  /*3ab0*/  LOP3.LUT R31, R15, 0x3ff00000, RZ, 0xfc, !PT ;  /* 0x3ff000000f1f7812 */ /* 0x000fe200078efcff */
[----:B------:R-:W-:-:S03]  /*3ac0*/  VIADD R12, R3, 0xfffffc01 ;  /* 0xfffffc01030c7836 */ /* 0x000fc60000000000 */
[----:B------:R-:W-:-:S13]  /*3ad0*/  ISETP.GE.U32.AND P1, PT, R31, 0x3ff6a09f, PT ;  /* 0x3ff6a09f1f00780c */ /* 0x000fda0003f26070 */
[----:B------:R-:W-:Y:S01]  /*3ae0*/  @P1 VIADD R15, R31, 0xfff00000 ;  /* 0xfff000001f0f1836 */ /* 0x000fe20000000000 */
[----:B------:R-:W-:-:S03]  /*3af0*/  @P1 IADD3 R12, PT, PT, R3, -0x3fe, RZ ;  /* 0xfffffc02030c1810 */ /* 0x000fc60007ffe0ff */
[----:B------:R-:W-:Y:S01]  /*3b00*/  @P1 IMAD.MOV.U32 R31, RZ, RZ, R15 ;  /* 0x000000ffff1f1224 */ /* 0x000fe200078e000f */
[----:B------:R-:W-:-:S05]  /*3b10*/  LOP3.LUT R12, R12, 0x80000000, RZ, 0x3c, !PT ;  /* 0x800000000c0c7812 */ /* 0x000fca00078e3cff */
        /* <DEDUP_REMOVED lines=22> */
[----:B------:R-:W-:-:S05]  /*3c80*/  DMUL R22, R24, R22 ;  /* 0x0000001618167228 */ /* 0x000fca0000000000 */
[----:B------:R-:W-:Y:S01]  /*3c90*/  DFMA R26, R28, R26, UR6 ;  /* 0x000000061c1a7e2b */ /* 0x000fe2000800001a */
[----:B------:R-:W-:Y:S01]  /*3ca0*/  UMOV UR6, 0x9242b910 ;  /* 0x9242b91000067882 */ /* 0x000fe20000000000 */
[----:B------:R-:W-:-:S03]  /*3cb0*/  UMOV UR7, 0x3f624924 ;  /* 0x3f62492400077882 */ /* 0x000fc60000000000 */
[----:B------:R-:W-:Y:S02]  /*3cc0*/  VIADD R31, R23, 0x100000 ;  /* 0x00100000171f7836 */ /* 0x000fe40000000000 */
[----:B------:R-:W-:Y:S01]  /*3cd0*/  IMAD.MOV.U32 R30, RZ, RZ, R22 ;  /* 0x000000ffff1e7224 */ /* 0x000fe200078e0016 */
        /* <DEDUP_REMOVED lines=11> */
[C---:B------:R-:W-:Y:S02]  /*3d90*/  DMUL R20, R14.reuse, R18 ;  /* 0x000000120e147228 */ /* 0x040fe40000000000 */
[----:B------:R-:W-:-:S04]  /*3da0*/  DFMA R28, R14, R14, -R18 ;  /* 0x0000000e0e1c722b */ /* 0x000fc80000000812 */
[----:B------:R-:W-:Y:S01]  /*3db0*/  DADD R24, R26, -UR6 ;  /* 0x800000061a187e29 */ /* 0x000fe20008000000 */
[----:B------:R-:W-:Y:S01]  /*3dc0*/  UMOV UR6, 0x80000000 ;  /* 0x8000000000067882 */ /* 0x000fe20000000000 */
[C---:B------:R-:W-:Y:S01]  /*3dd0*/  DFMA R26, R14.reuse, R18, -R20 ;  /* 0x000000120e1a722b */ /* 0x040fe20000000814 */
[----:B------:R-:W-:Y:S01]  /*3de0*/  UMOV UR7, 0x43300000 ;  /* 0x4330000000077882 */ /* 0x000fe20000000000 */
[----:B------:R-:W-:Y:S02]  /*3df0*/  DFMA R28, R14, R30, R28 ;  /* 0x0000001e0e1c722b */ /* 0x000fe4000000001c */
[----:B------:R-:W-:Y:S01]  /*3e00*/  DADD R12, R12, -UR6 ;  /* 0x800000060c0c7e29 */ /* 0x000fe20008000000 */
[----:B------:R-:W-:Y:S01]  /*3e10*/  UMOV UR6, 0xfefa39ef ;  /* 0xfefa39ef00067882 */ /* 0x000fe20000000000 */
[----:B------:R-:W-:Y:S01]  /*3e20*/  DADD R32, R16, R24 ;  /* 0x0000000010207229 */ /* 0x000fe20000000018 */
[----:B------:R-:W-:Y:S01]  /*3e30*/  UMOV UR7, 0x3fe62e42 ;  /* 0x3fe62e4200077882 */ /* 0x000fe20000000000 */
        /* <DEDUP_REMOVED lines=15> */
[----:B------:R-:W-:-:S08]  /*3f30*/  DADD R22, R22, R14 ;  /* 0x0000000016167229 */ /* 0x000fd0000000000e */
[----:B------:R-:W-:-:S08]  /*3f40*/  DADD R18, R16, R22 ;  /* 0x0000000010127229 */ /* 0x000fd00000000016 */
[--C-:B------:R-:W-:Y:S02]  /*3f50*/  DFMA R14, R12, UR6, R18.reuse ;  /* 0x000000060c0e7c2b */ /* 0x100fe40008000012 */
[----:B------:R-:W-:-:S06]  /*3f60*/  DADD R20, R16, -R18 ;  /* 0x0000000010147229 */ /* 0x000fcc0000000812 */
[----:B------:R-:W-:Y:S02]  /*3f70*/  DFMA R16, R12, -UR6, R14 ;  /* 0x800000060c107c2b */ /* 0x000fe4000800000e */
[----:B------:R-:W-:-:S06]  /*3f80*/  DADD R20, R22, R20 ;  /* 0x0000000016147229 */ /* 0x000fcc0000000014 */
[----:B------:R-:W-:-:S08]  /*3f90*/  DADD R16, -R18, R16 ;  /* 0x0000000012107229 */ /* 0x000fd00000000110 */
[----:B------:R-:W-:-:S08]  /*3fa0*/  DADD R16, R20, -R16 ;  /* 0x0000000014107229 */ /* 0x000fd00000000810 */
[----:B------:R-:W-:-:S08]  /*3fb0*/  DFMA R16, R12, UR8, R16 ;  /* 0x000000080c107c2b */ /* 0x000fd00008000010 */
[----:B------:R-:W-:-:S08]  /*3fc0*/  DADD R12, R14, R16 ;  /* 0x000000000e0c7229 */ /* 0x000fd00000000010 */
[----:B------:R-:W-:Y:S02]  /*3fd0*/  DADD R14, R14, -R12 ;  /* 0x000000000e0e7229 */ /* 0x000fe4000000080c */
[----:B------:R-:W-:-:S06]  /*3fe0*/  DMUL R22, R12, 2 ;  /* 0x400000000c167828 */ /* 0x000fcc0000000000 */
[----:B------:R-:W-:Y:S02]  /*3ff0*/  DADD R14, R16, R14 ;  /* 0x00000000100e7229 */ /* 0x000fe4000000000e */
[----:B------:R-:W-:-:S08]  /*4000*/  DFMA R20, R12, 2, -R22 ;  /* 0x400000000c14782b */ /* 0x000fd00000000816 */
[----:B------:R-:W-:Y:S01]  /*4010*/  DFMA R20, R14, 2, R20 ;  /* 0x400000000e14782b */ /* 0x000fe20000000014 */
[----:B------:R-:W-:Y:S02]  /*4020*/  IMAD.MOV.U32 R14, RZ, RZ, 0x652b82fe ;  /* 0x652b82feff0e7424 */ /* 0x000fe400078e00ff */
[----:B------:R-:W-:-:S05]  /*4030*/  IMAD.MOV.U32 R15, RZ, RZ, 0x3ff71547 ;  /* 0x3ff71547ff0f7424 */ /* 0x000fca00078e00ff */
        /* <DEDUP_REMOVED lines=11> */
[----:B------:R-:W-:Y:S01]  /*40f0*/  IMAD.MOV.U32 R16, RZ, RZ, -0x35dec16 ;  /* 0xfca213eaff107424 */ /* 0x000fe200078e00ff */
[----:B------:R-:W-:Y:S01]  /*4100*/  MOV R17, 0x3e928af3 ;  /* 0x3e928af300117802 */ /* 0x000fe20000000f00 */
        /* <DEDUP_REMOVED lines=35> */
[----:B------:R-:W-:Y:S02]  /*4340*/  @!P1 LEA.HI R3, R14, R14, RZ, 0x1 ;  /* 0x0000000e0e039211 */ /* 0x000fe400078f08ff */
[----:B------:R-:W-:Y:S02]  /*4350*/  FSEL R19, R19, RZ, P0 ;  /* 0x000000ff13137208 */ /* 0x000fe40000000000 */
[----:B------:R-:W-:-:S05]  /*4360*/  @!P1 SHF.R.S32.HI R3, RZ, 0x1, R3 ;  /* 0x00000001ff039819 */ /* 0x000fca0000011403 */
[----:B------:R-:W-:Y:S02]  /*4370*/  @!P1 IMAD.IADD R12, R14, 0x1, -R3 ;  /* 0x000000010e0c9824 */ /* 0x000fe400078e0a03 */
[----:B------:R-:W-:-:S03]  /*4380*/  @!P1 IMAD R17, R3, 0x100000, R17 ;  /* 0x0010000003119824 */ /* 0x000fc600078e0211 */
[----:B------:R-:W-:Y:S02]  /*4390*/  @!P1 LEA R13, R12, 0x3ff00000, 0x14 ;  /* 0x3ff000000c0d9811 */ /* 0x000fe400078ea0ff */
[----:B------:R-:W-:-:S06]  /*43a0*/  @!P1 MOV R12, RZ ;  /* 0x000000ff000c9202 */ /* 0x000fcc0000000f00 */
[----:B------:R-:W-:-:S11]  /*43b0*/  @!P1 DMUL R18, R16, R12 ;  /* 0x0000000c10129228 */ /* 0x000fd60000000000 */
.L_x_306:
[----:B------:R-:W-:Y:S01]  /*43c0*/  DFMA R20, R20, R18, R18 ;  /* 0x000000121414722b */ /* 0x000fe20000000012 */
[----:B------:R-:W-:Y:S01]  /*43d0*/  IMAD.MOV.U32 R14, RZ, RZ, R0 ;  /* 0x000000ffff0e7224 */ /* 0x000fe200078e0000 */
[----:B------:R-:W-:Y:S01]  /*43e0*/  DSETP.NEU.AND P0, PT, |R18|, +INF , PT ;  /* 0x7ff000001200742a */ /* 0x000fe20003f0d200 */
[----:B------:R-:W-:-:S07]  /*43f0*/  IMAD.MOV.U32 R15, RZ, RZ, 0x0 ;  /* 0x00000000ff0f7424 */ /* 0x000fce00078e00ff */
[----:B------:R-:W-:Y:S02]  /*4400*/  FSEL R12, R18, R20, !P0 ;  /* 0x00000014120c7208 */ /* 0x000fe40004000000 */
[----:B------:R-:W-:Y:S01]  /*4410*/  FSEL R13, R19, R21, !P0 ;  /* 0x00000015130d7208 */ /* 0x000fe20004000000 */
[----:B------:R-:W-:Y:S06]  /*4420*/  RET.REL.NODEC R14 `(graph_viz) ;  /* 0xffffffb80ef47950 */ /* 0x000fec0003c3ffff */
.L_x_307:
        /* <DEDUP_REMOVED lines=13> */
.L_x_343:


//--------------------- .text.get_graph_viz       --------------------------
	.section	.text.get_graph_viz,"ax",@progbits
	.align	128
        .global         get_graph_viz
        .type           get_graph_viz,@function
        .size           get_graph_viz,(.L_x_358 - get_graph_viz)
        .other          get_graph_viz,@"STO_CUDA_ENTRY STV_DEFAULT"
get_graph_viz:
.text.get_graph_viz:
[----:B------:R-:W-:Y:S08]  /*0000*/  LDC R1, c[0x0][0x37c] ;  /* 0x0000df00ff017b82 */ /* 0x000ff00000000800 */
[----:B------:R-:W0:Y:S01]  /*0010*/  LDC.64 R2, c[0x4][0x88] ;  /* 0x01002200ff027b82 */ /* 0x000e220000000a00 */
[----:B------:R-:W0:Y:S02]  /*0020*/  LDCU.64 UR6, c[0x0][0x358] ;  /* 0x00006b00ff0677ac */ /* 0x000e240008000a00 */
[----:B0-----:R-:W2:Y:S02]  /*0030*/  LDG.E R2, desc[UR6][R2.64] ;  /* 0x0000000602027981 */ /* 0x001ea4000c1e1900 */
[----:B--2---:R-:W-:-:S13]  /*0040*/  ISETP.GE.AND P0, PT, R2, 0x1, PT ;  /* 0x000000010200780c */ /* 0x004fda0003f06270 */
[----:B------:R-:W-:Y:S05]  /*0050*/  @!P0 EXIT ;  /* 0x000000000000894d */ /* 0x000fea0003800000 */
[----:B------:R-:W-:-:S05]  /*0060*/  UMOV UR4, URZ ;  /* 0x000000ff00047c82 */ /* 0x000fca0008000000 */
.L_x_310:
[----:B------:R-:W-:-:S13]  /*0070*/  ISETP.GE.AND P0, PT, R2, 0x1, PT ;  /* 0x000000010200780c */ /* 0x000fda0003f06270 */
[----:B------:R-:W-:Y:S05]  /*0080*/  @!P0 BRA `(.L_x_308) ;  /* 0x0000000000348947 */ /* 0x000fea0003800000 */
[----:B------:R-:W0:Y:S01]  /*0090*/  LDC.64 R10, c[0x4][0x88] ;  /* 0x01002200ff0a7b82 */ /* 0x000e220000000a00 */
[----:B------:R-:W-:-:S07]  /*00a0*/  IMAD.MOV.U32 R13, RZ, RZ, RZ ;  /* 0x000000ffff0d7224 */ /* 0x000fce00078e00ff */
[----:B------:R-:W1:Y:S08]  /*00b0*/  LDC.64 R6, c[0x4][0x40] ;  /* 0x01001000ff067b82 */ /* 0x000e700000000a00 */
[----:B------:R-:W2:Y:S02]  /*00c0*/  LDC.64 R8, c[0x0][0x380] ;  /* 0x0000e000ff087b82 */ /* 0x000ea40000000a00 */
.L_x_309:
        /* <DEDUP_REMOVED lines=9> */
.L_x_308:
[----:B------:R-:W-:-:S06]  /*0160*/  UIADD3 UR4, UPT, UPT, UR4, 0x1, URZ ;  /* 0x0000000104047890 */ /* 0x000fcc000fffe0ff */
[----:B------:R-:W-:-:S13]  /*0170*/  ISETP.LE.AND P0, PT, R2, UR4, PT ;  /* 0x0000000402007c0c */ /* 0x000fda000bf03270 */
[----:B------:R-:W-:Y:S05]  /*0180*/  @!P0 BRA `(.L_x_310) ;  /* 0xfffffffc00b88947 */ /* 0x000fea000383ffff */
[----:B------:R-:W-:Y:S05]  /*0190*/  EXIT ;  /* 0x000000000000794d */ /* 0x000fea0003800000 */
.L_x_311:
        /* <DEDUP_REMOVED lines=14> */
.L_x_358:


//--------------------- .text.init                --------------------------
	.section	.text.init,"ax",@progbits
	.align	128
        .global         init
        .type           init,@function
        .size           init,(.L_x_359 - init)
        .other          init,@"STO_CUDA_ENTRY STV_DEFAULT"
init:
.text.init:
[----:B------:R-:W0:Y:S08]  /*0000*/  LDC R1, c[0x0][0x37c] ;  /* 0x0000df00ff017b82 */ /* 0x000e300000000800 */
[----:B------:R-:W1:Y:S01]  /*0010*/  LDC.64 R4, c[0x4][0xa0] ;  /* 0x01002800ff047b82 */ /* 0x000e620000000a00 */
[----:B------:R-:W1:Y:S07]  /*0020*/  LDCU.64 UR36, c[0x0][0x358] ;  /* 0x00006b00ff2477ac */ /* 0x000e6e0008000a00 */
[----:B------:R-:W2:Y:S08]  /*0030*/  LDC.64 R8, c[0x0][0x3a8] ;  /* 0x0000ea00ff087b82 */ /* 0x000eb00000000a00 */
[----:B------:R-:W3:Y:S08]  /*0040*/  LDC.64 R10, c[0x4][0x98] ;  /* 0x01002600ff0a7b82 */ /* 0x000ef00000000a00 */
[----:B------:R-:W4:Y:S01]  /*0050*/  LDC.64 R12, c[0x0][0x390] ;  /* 0x0000e400ff0c7b82 */ /* 0x000f220000000a00 */
[----:B-1----:R1:W-:Y:S07]  /*0060*/  STG.E desc[UR36][R4.64], RZ ;  /* 0x000000ff04007986 */ /* 0x0023ee000c101924 */
[----:B------:R-:W5:Y:S01]  /*0070*/  LDC.64 R14, c[0x4][0x88] ;  /* 0x01002200ff0e7b82 */ /* 0x000f620000000a00 */
[----:B--2---:R-:W3:Y:S01]  /*0080*/  LDG.E R9, desc[UR36][R8.64] ;  /* 0x0000002408097981 */ /* 0x004ee2000c1e1900 */
[----:B------:R-:W-:Y:S01]  /*0090*/  MOV R2, 0xc8 ;  /* 0x000000c800027802 */ /* 0x000fe20000000f00 */
[----:B------:R-:W2:Y:S01]  /*00a0*/  LDCU.64 UR40, c[0x4][0x60] ;  /* 0x01000c00ff2877ac */ /* 0x000ea20008000a00 */
[----:B------:R-:W0:Y:S01]  /*00b0*/  LDCU.64 UR38, c[0x4][0x58] ;  /* 0x01000b00ff2677ac */ /* 0x000e220008000a00 */
[----:B---3--:R3:W-:Y:S04]  /*00c0*/  STG.E desc[UR36][R10.64], R9 ;  /* 0x000000090a007986 */ /* 0x0087e8000c101924 */
[----:B----4-:R-:W5:Y:S01]  /*00d0*/  LDG.E R13, desc[UR36][R12.64] ;  /* 0x000000240c0d7981 */ /* 0x010f62000c1e1900 */
[----:B------:R3:W4:Y:S03]  /*00e0*/  LDC.64 R6, c[0x4][R2] ;  /* 0x0100000002067b82 */ /* 0x0007260000000a00 */
[----:B-----5:R3:W-:Y:S01]  /*00f0*/  STG.E desc[UR36][R14.64], R13 ;  /* 0x0000000d0e007986 */ /* 0x0207e2000c101924 */
[----:B012-4-:R-:W-:-:S07]  /*0100*/  IMAD.WIDE R4, R13, 0xc, RZ ;  /* 0x0000000c0d047825 */ /* 0x017fce00078e02ff */
[----:B------:R-:W-:-:S07]  /*0110*/  LEPC R20, `(.L_x_312) ;  /* 0x000000001014794e */ /* 0x000fce0000000000 */
[----:B---3--:R-:W-:Y:S05]  /*0120*/  CALL.ABS.NOINC R6 ;  /* 0x0000000006007343 */ /* 0x008fea0003c00000 */
.L_x_312:
[----:B------:R-:W0:Y:S01]  /*0130*/  LDC.64 R8, c[0x4][0x78] ;  /* 0x01001e00ff087b82 */ /* 0x000e220000000a00 */
[----:B------:R-:W-:Y:S01]  /*0140*/  MOV R6, R4 ;  /* 0x0000000400067202 */ /* 0x000fe20000000f00 */
[----:B------:R-:W-:-:S06]  /*0150*/  IMAD.MOV.U32 R7, RZ, RZ, R5 ;  /* 0x000000ffff077224 */ /* 0x000fcc00078e0005 */
[----:B------:R-:W1:Y:S01]  /*0160*/  LDC.64 R10, c[0x0][0x3a0] ;  /* 0x0000e800ff0a7b82 */ /* 0x000e620000000a00 */
[----:B0-----:R0:W-:Y:S04]  /*0170*/  STG.E.64 desc[UR36][R8.64], R6 ;  /* 0x0000000608007986 */ /* 0x0011e8000c101b24 */
[----:B-1----:R-:W2:Y:S03]  /*0180*/  LDG.E R10, desc[UR36][R10.64] ;  /* 0x000000240a0a7981 */ /* 0x002ea6000c1e1900 */
[----:B------:R-:W2:Y:S08]  /*0190*/  LDC.64 R12, c[0x4][0x90] ;  /* 0x01002400ff0c7b82 */ /* 0x000eb00000000a00 */
[----:B------:R-:W1:Y:S01]  /*01a0*/  LDC.64 R2, c[0x4][R2] ;  /* 0x0100000002027b82 */ /* 0x000e620000000a00 */
[----:B--2---:R0:W-:Y:S01]  /*01b0*/  STG.E desc[UR36][R12.64], R10 ;  /* 0x0000000a0c007986 */ /* 0x0041e2000c101924 */
[----:B-1----:R-:W-:-:S07]  /*01c0*/  IMAD.WIDE R4, R10, 0x10, RZ ;  /* 0x000000100a047825 */ /* 0x002fce00078e02ff */
[----:B------:R-:W-:-:S07]  /*01d0*/  LEPC R20, `(.L_x_313) ;  /* 0x000000001014794e */ /* 0x000fce0000000000 */
[----:B0-----:R-:W-:Y:S05]  /*01e0*/  CALL.ABS.NOINC R2 ;  /* 0x0000000002007343 */ /* 0x001fea0003c00000 */
.L_x_313:
[----:B------:R-:W0:Y:S08]  /*01f0*/  LDC.64 R6, c[0x4][0x80] ;  /* 0x01002000ff067b82 */ /* 0x000e300000000a00 */
[----:B------:R-:W1:Y:S01]  /*0200*/  LDC.64 R2, c[0x4][0x88] ;  /* 0x01002200ff027b82 */ /* 0x000e620000000a00 */
[----:B0-----:R0:W-:Y:S04]  /*0210*/  STG.E.64 desc[UR36][R6.64], R4 ;  /* 0x0000000406007986 */ /* 0x0011e8000c101b24 */
[----:B-1----:R-:W2:Y:S02]  /*0220*/  LDG.E R11, desc[UR36][R2.64] ;  /* 0x00000024020b7981 */ /* 0x002ea4000c1e1900 */
[----:B--2---:R-:W-:-:S13]  /*0230*/  ISETP.GE.AND P0, PT, R11, 0x1, PT ;  /* 0x000000010b00780c */ /* 0x004fda0003f06270 */
[----:B0-----:R-:W-:Y:S05]  /*0240*/  @!P0 BRA `(.L_x_314) ;  /* 0x0000000000a08947 */ /* 0x001fea0003800000 */
[----:B------:R-:W0:Y:S01]  /*0250*/  LDC R0, c[0x3][0x48] ;  /* 0x00c01200ff007b82 */ /* 0x000e220000000800 */
[----:B------:R-:W-:Y:S01]  /*0260*/  HFMA2 R17, -RZ, RZ, 0, 0 ;  /* 0x00000000ff117431 */ /* 0x000fe200000001ff */
[----:B------:R-:W-:Y:S06]  /*0270*/  BSSY.RECONVERGENT B0, `(.L_x_315) ;  /* 0x0000024000007945 */ /* 0x000fec0003800200 */
[----:B------:R-:W1:Y:S08]  /*0280*/  LDC.64 R4, c[0x4][0x78] ;  /* 0x01001e00ff047b82 */ /* 0x000e700000000a00 */
[----:B------:R-:W2:Y:S08]  /*0290*/  LDC.64 R6, c[0x4][0x68] ;  /* 0x01001a00ff067b82 */ /* 0x000eb00000000a00 */
[----:B------:R-:W3:Y:S08]  /*02a0*/  LDC.64 R8, c[0x4][0x70] ;  /* 0x01001c00ff087b82 */ /* 0x000ef00000000a00 */
[----:B------:R-:W4:Y:S08]  /*02b0*/  LDC.64 R10, c[0x0][0x380] ;  /* 0x0000e000ff0a7b82 */ /* 0x000f300000000a00 */
[----:B------:R-:W0:Y:S08]  /*02c0*/  LDC.64 R12, c[0x0][0x388] ;  /* 0x0000e200ff0c7b82 */ /* 0x000e300000000a00 */
[----:B------:R-:W0:Y:S02]  /*02d0*/  LDC.64 R14, c[0x4][0x50] ;  /* 0x01001400ff0e7b82 */ /* 0x000e240000000a00 */
.L_x_316:
[C---:B----4-:R-:W-:Y:S01]  /*02e0*/  IMAD.WIDE.U32 R18, R17.reuse, 0x4, R10 ;  /* 0x0000000411127825 */ /* 0x050fe200078e000a */
[----:B-1----:R-:W4:Y:S04]  /*02f0*/  LDG.E.64 R20, desc[UR36][R4.64] ;  /* 0x0000002404147981 */ /* 0x002f28000c1e1b00 */
[----:B------:R-:W5:Y:S01]  /*0300*/  LDG.E R16, desc[UR36][R18.64] ;  /* 0x0000002412107981 */ /* 0x000f62000c1e1900 */
[----:B0-----:R-:W-:-:S04]  /*0310*/  IMAD.WIDE.U32 R22, R17, 0x4, R12 ;  /* 0x0000000411167825 */ /* 0x001fc800078e000c */
[----:B----4-:R-:W-:-:S05]  /*0320*/  IMAD.WIDE.U32 R20, R17, 0xc, R20 ;  /* 0x0000000c11147825 */ /* 0x010fca00078e0014 */
[----:B-----5:R2:W-:Y:S04]  /*0330*/  ST.E desc[UR36][R20.64], R16 ;  /* 0x0000001014007985 */ /* 0x0205e8000c101924 */
[----:B------:R-:W4:Y:S04]  /*0340*/  LDG.E.64 R24, desc[UR36][R4.64] ;  /* 0x0000002404187981 */ /* 0x000f28000c1e1b00 */
[----:B------:R-:W5:Y:S01]  /*0350*/  LDG.E R23, desc[UR36][R22.64] ;  /* 0x0000002416177981 */ /* 0x000f62000c1e1900 */
[----:B----4-:R-:W-:-:S05]  /*0360*/  IMAD.WIDE.U32 R24, R17, 0xc, R24 ;  /* 0x0000000c11187825 */ /* 0x010fca00078e0018 */
[----:B-----5:R0:W-:Y:S04]  /*0370*/  ST.E desc[UR36][R24.64+0x4], R23 ;  /* 0x0000041718007985 */ /* 0x0201e8000c101924 */
[----:B------:R-:W4:Y:S01]  /*0380*/  LDG.E.64 R26, desc[UR36][R4.64] ;  /* 0x00000024041a7981 */ /* 0x000f22000c1e1b00 */
[C---:B------:R-:W-:Y:S01]  /*0390*/  IADD3 R18, P0, PT, R17.reuse, UR38, RZ ;  /* 0x0000002611127c10 */ /* 0x040fe2000ff1e0ff */
[----:B------:R-:W-:-:S04]  /*03a0*/  IMAD.WIDE.U32 R28, R17, 0x4, R14 ;  /* 0x00000004111c7825 */ /* 0x000fc800078e000e */
[C---:B--2---:R-:W-:Y:S01]  /*03b0*/  IMAD.WIDE.U32 R20, R17.reuse, 0x4, R6 ;  /* 0x0000000411147825 */ /* 0x044fe200078e0006 */
[----:B0-----:R-:W-:-:S03]  /*03c0*/  IADD3 R24, P1, PT, R17, UR40, RZ ;  /* 0x0000002811187c10 */ /* 0x001fc6000ff3e0ff */
[----:B---3--:R-:W-:Y:S01]  /*03d0*/  IMAD.WIDE.U32 R22, R17, 0x4, R8 ;  /* 0x0000000411167825 */ /* 0x008fe200078e0008 */
[----:B------:R-:W-:-:S03]  /*03e0*/  IADD3.X R25, PT, PT, RZ, UR41, RZ, P1, !PT ;  /* 0x00000029ff197c10 */ /* 0x000fc60008ffe4ff */
[----:B------:R-:W-:Y:S02]  /*03f0*/  IMAD.X R19, RZ, RZ, UR39, P0 ;  /* 0x00000027ff137e24 */ /* 0x000fe400080e06ff */
[----:B----4-:R-:W-:-:S05]  /*0400*/  IMAD.WIDE.U32 R26, R17, 0xc, R26 ;  /* 0x0000000c111a7825 */ /* 0x010fca00078e001a */
[----:B------:R0:W-:Y:S04]  /*0410*/  ST.E desc[UR36][R26.64+0x8], R17 ;  /* 0x000008111a007985 */ /* 0x0001e8000c101924 */
[----:B------:R1:W-:Y:S04]  /*0420*/  STG.E desc[UR36][R28.64], R0 ;  /* 0x000000001c007986 */ /* 0x0003e8000c101924 */
[----:B------:R1:W-:Y:S04]  /*0430*/  STG.E desc[UR36][R20.64], R0 ;  /* 0x0000000014007986 */ /* 0x0003e8000c101924 */
[----:B------:R1:W-:Y:S04]  /*0440*/  STG.E desc[UR36][R22.64], R0 ;  /* 0x0000000016007986 */ /* 0x0003e8000c101924 */
[----:B------:R1:W-:Y:S04]  /*0450*/  STG.E.U8 desc[UR36][R18.64], RZ ;  /* 0x000000ff12007986 */ /* 0x0003e8000c101124 */
[----:B------:R1:W-:Y:S04]  /*0460*/  STG.E.U8 desc[UR36][R24.64], RZ ;  /* 0x000000ff18007986 */ /* 0x0003e8000c101124 */
[----:B------:R-:W2:Y:S01]  /*0470*/  LDG.E R16, desc[UR36][R2.64] ;  /* 0x0000002402107981 */ /* 0x000ea2000c1e1900 */
[----:B0-----:R-:W-:-:S05]  /*0480*/  VIADD R17, R17, 0x1 ;  /* 0x0000000111117836 */ /* 0x001fca0000000000 */
[----:B--2---:R-:W-:-:S13]  /*0490*/  ISETP.GE.AND P0, PT, R17, R16, PT ;  /* 0x000000101100720c */ /* 0x004fda0003f06270 */
[----:B-1----:R-:W-:Y:S05]  /*04a0*/  @!P0 BRA `(.L_x_316) ;  /* 0xfffffffc008c8947 */ /* 0x002fea000383ffff */
[----:B------:R-:W-:Y:S05]  /*04b0*/  BSYNC.RECONVERGENT B0 ;  /* 0x0000000000007941 */ /* 0x000fea0003800200 */
.L_x_315:
[----:B------:R-:W-:-:S07]  /*04c0*/  MOV R11, R16 ;  /* 0x00000010000b7202 */ /* 0x000fce0000000f00 */
.L_x_314:
[----:B------:R-:W0:Y:S01]  /*04d0*/  LDC.64 R2, c[0x4][0x68] ;  /* 0x01001a00ff027b82 */ /* 0x000e220000000a00 */
[----:B------:R-:W1:Y:S01]  /*04e0*/  LDCU.64 UR4, c[0x4][0x60] ;  /* 0x01000c00ff0477ac */ /* 0x000e620008000a00 */
[----:B------:R-:W-:-:S06]  /*04f0*/  IMAD.MOV.U32 R0, RZ, RZ, 0x1 ;  /* 0x00000001ff007424 */ /* 0x000fcc00078e00ff */
[----:B------:R-:W2:Y:S08]  /*0500*/  LDC.64 R4, c[0x4][0x70] ;  /* 0x01001c00ff047b82 */ /* 0x000eb00000000a00 */
[----:B------:R-:W3:Y:S01]  /*0510*/  LDC.64 R8, c[0x0][0x3a0] ;  /* 0x0000e800ff087b82 */ /* 0x000ee20000000a00 */
[----:B-1----:R-:W-:-:S04]  /*0520*/  IADD3 R6, P0, PT, R11, UR4, RZ ;  /* 0x000000040b067c10 */ /* 0x002fc8000ff1e0ff */
[C---:B------:R-:W-:Y:S01]  /*0530*/  LEA.HI.X.SX32 R7, R11.reuse, UR5, 0x1, P0 ;  /* 0x000000050b077c11 */ /* 0x040fe200080f0eff */
[----:B0-----:R-:W-:-:S05]  /*0540*/  IMAD.WIDE R2, R11, 0x4, R2 ;  /* 0x000000040b027825 */ /* 0x001fca00078e0202 */
[----:B------:R0:W-:Y:S01]  /*0550*/  STG.E desc[UR36][R2.64+-0x4], RZ ;  /* 0xfffffcff02007986 */ /* 0x0001e2000c101924 */
[----:B--2---:R-:W-:-:S05]  /*0560*/  IMAD.WIDE R4, R11, 0x4, R4 ;  /* 0x000000040b047825 */ /* 0x004fca00078e0204 */
[----:B------:R0:W-:Y:S04]  /*0570*/  STG.E desc[UR36][R4.64+-0x4], RZ ;  /* 0xfffffcff04007986 */ /* 0x0001e8000c101924 */
[----:B------:R0:W-:Y:S04]  /*0580*/  STG.E.U8 desc[UR36][R6.64+-0x1], R0 ;  /* 0xffffff0006007986 */ /* 0x0001e8000c101124 */
[----:B---3--:R-:W2:Y:S02]  /*0590*/  LDG.E R8, desc[UR36][R8.64] ;  /* 0x0000002408087981 */ /* 0x008ea4000c1e1900 */
[----:B--2---:R-:W-:-:S13]  /*05a0*/  ISETP.GE.AND P0, PT, R8, 0x1, PT ;  /* 0x000000010800780c */ /* 0x004fda0003f06270 */
[----:B0-----:R-:W-:Y:S05]  /*05b0*/  @!P0 EXIT ;  /* 0x000000000000894d */ /* 0x001fea0003800000 */
[----:B------:R-:W-:-:S07]  /*05c0*/  CS2R R18, SRZ ;  /* 0x0000000000127805 */ /* 0x000fce000001ff00 */
.L_x_325:
[----:B------:R-:W0:Y:S02]  /*05d0*/  LDC.64 R16, c[0x0][0x398] ;  /* 0x0000e600ff107b82 */ /* 0x000e240000000a00 */
[----:B0-----:R-:W-:-:S05]  /*05e0*/  IMAD.WIDE.U32 R16, R18, 0x4, R16 ;  /* 0x0000000412107825 */ /* 0x001fca00078e0010 */
[----:B------:R-:W2:Y:S01]  /*05f0*/  LDG.E R2, desc[UR36][R16.64] ;  /* 0x0000002410027981 */ /* 0x000ea2000c1e1900 */
[----:B------:R-:W-:-:S04]  /*0600*/  MOV R0, 0xc8 ;  /* 0x000000c800007802 */ /* 0x000fc80000000f00 */
[----:B------:R0:W1:Y:S01]  /*0610*/  LDC.64 R6, c[0x4][R0] ;  /* 0x0100000000067b82 */ /* 0x0000620000000a00 */
[----:B--2--5:R-:W-:-:S05]  /*0620*/  IADD3 R22, PT, PT, R2, -R19, RZ ;  /* 0x8000001302167210 */ /* 0x024fca0007ffe0ff */
[----:B01----:R-:W-:-:S07]  /*0630*/  IMAD.WIDE R4, R22, 0x18, RZ ;  /* 0x0000001816047825 */ /* 0x003fce00078e02ff */
[----:B------:R-:W-:-:S07]  /*0640*/  LEPC R20, `(.L_x_317) ;  /* 0x000000001014794e */ /* 0x000fce0000000000 */
[----:B------:R-:W-:Y:S05]  /*0650*/  CALL.ABS.NOINC R6 ;  /* 0x0000000006007343 */ /* 0x000fea0003c00000 */
.L_x_317:
[----:B------:R-:W-:Y:S01]  /*0660*/  ISETP.GE.AND P0, PT, R22, 0x1, PT ;  /* 0x000000011600780c */ /* 0x000fe20003f06270 */
[----:B------:R-:W-:-:S12]  /*0670*/  BSSY.RECONVERGENT B0, `(.L_x_318) ;  /* 0x00000f2000007945 */ /* 0x000fd80003800200 */
[----:B------:R-:W-:Y:S05]  /*0680*/  @!P0 BRA `(.L_x_319) ;  /* 0x0000000c00c08947 */ /* 0x000fea0003800000 */
[----:B------:R-:W-:Y:S01]  /*0690*/  IMAD.IADD R2, R19, 0x1, -R2 ;  /* 0x0000000113027824 */ /* 0x000fe200078e0a02 */
[----:B------:R-:W-:Y:S01]  /*06a0*/  LOP3.LUT R20, R22, 0x3, RZ, 0xc0, !PT ;  /* 0x0000000316147812 */ /* 0x000fe200078ec0ff */
[----:B------:R-:W-:Y:S01]  /*06b0*/  BSSY.RECONVERGENT B1, `(.L_x_320) ;  /* 0x000007e000017945 */ /* 0x000fe20003800200 */
[----:B------:R-:W-:Y:S02]  /*06c0*/  HFMA2 R9, -RZ, RZ, 0, 0 ;  /* 0x00000000ff097431 */ /* 0x000fe400000001ff */
[----:B------:R-:W-:Y:S02]  /*06d0*/  ISETP.GT.U32.AND P1, PT, R2, -0x4, PT ;  /* 0xfffffffc0200780c */ /* 0x000fe40003f24070 */
[----:B------:R-:W-:-:S11]  /*06e0*/  ISETP.NE.AND P0, PT, R20, RZ, PT ;  /* 0x000000ff1400720c */ /* 0x000fd60003f05270 */
[----:B------:R-:W-:Y:S05]  /*06f0*/  @P1 BRA `(.L_x_321) ;  /* 0x0000000400e41947 */ /* 0x000fea0003800000 */
[----:B------:R-:W0:Y:S01]  /*0700*/  I2F.U32.RP R8, R22 ;  /* 0x0000001600087306 */ /* 0x000e220000209000 */
[----:B------:R-:W1:Y:S01]  /*0710*/  LDC.64 R2, c[0x4][0x78] ;  /* 0x01001e00ff027b82 */ /* 0x000e620000000a00 */
[-C--:B------:R-:W-:Y:S02]  /*0720*/  IADD3 R9, PT, PT, RZ, -R22.reuse, RZ ;  /* 0x80000016ff097210 */ /* 0x080fe40007ffe0ff */
[----:B------:R-:W-:Y:S02]  /*0730*/  ISETP.NE.U32.AND P1, PT, R22, RZ, PT ;  /* 0x000000ff1600720c */ /* 0x000fe40003f25070 */
[----:B------:R-:W-:Y:S02]  /*0740*/  MOV R11, RZ ;  /* 0x000000ff000b7202 */ /* 0x000fe40000000f00 */
[----:B0-----:R-:W0:Y:S02]  /*0750*/  MUFU.RCP R8, R8 ;  /* 0x0000000800087308 */ /* 0x001e240000001000 */
[----:B0-----:R-:W-:Y:S01]  /*0760*/  VIADD R6, R8, 0xffffffe ;  /* 0x0ffffffe08067836 */ /* 0x001fe20000000000 */
[----:B------:R-:W-:-:S05]  /*0770*/  LOP3.LUT R8, RZ, R22, RZ, 0x33, !PT ;  /* 0x00000016ff087212 */ /* 0x000fca00078e33ff */
[----:B------:R0:W2:Y:S02]  /*0780*/  F2I.FTZ.U32.TRUNC.NTZ R7, R6 ;  /* 0x0000000600077305 */ /* 0x0000a4000021f000 */
[----:B0-----:R-:W-:Y:S02]  /*0790*/  IMAD.MOV.U32 R6, RZ, RZ, RZ ;  /* 0x000000ffff067224 */ /* 0x001fe400078e00ff */
[----:B--2---:R-:W-:-:S04]  /*07a0*/  IMAD R9, R9, R7, RZ ;  /* 0x0000000709097224 */ /* 0x004fc800078e02ff */
[----:B------:R-:W-:Y:S01]  /*07b0*/  IMAD.HI.U32 R0, R7, R9, R6 ;  /* 0x0000000907007227 */ /* 0x000fe200078e0006 */
[----:B-1----:R-:W-:-:S07]  /*07c0*/  LOP3.LUT R9, R22, 0x7ffffffc, RZ, 0xc0, !PT ;  /* 0x7ffffffc16097812 */ /* 0x002fce00078ec0ff */
.L_x_322:
[----:B0-----:R-:W2:Y:S01]  /*07d0*/  LDG.E.64 R12, desc[UR36][R2.64] ;  /* 0x00000024020c7981 */ /* 0x001ea2000c1e1b00 */
[----:B------:R-:W-:-:S04]  /*07e0*/  IMAD.IADD R10, R11, 0x1, R19 ;  /* 0x000000010b0a7824 */ /* 0x000fc800078e0213 */
[----:B--2---:R-:W-:-:S05]  /*07f0*/  IMAD.WIDE R12, R10, 0xc, R12 ;  /* 0x0000000c0a0c7825 */ /* 0x004fca00078e020c */
[----:B------:R-:W2:Y:S04]  /*0800*/  LD.E R21, desc[UR36][R12.64] ;  /* 0x000000240c157980 */ /* 0x000ea8000c101900 */
[----:B------:R-:W3:Y:S04]  /*0810*/  LD.E R23, desc[UR36][R12.64+0x4] ;  /* 0x000004240c177980 */ /* 0x000ee8000c101900 */
[----:B------:R-:W4:Y:S01]  /*0820*/  LD.E R25, desc[UR36][R12.64+0x8] ;  /* 0x000008240c197980 */ /* 0x000f22000c101900 */
[C---:B------:R-:W-:Y:S01]  /*0830*/  IMAD.WIDE.U32 R6, R11.reuse, 0x18, R4 ;  /* 0x000000180b067825 */ /* 0x040fe200078e0004 */
[----:B------:R-:W-:-:S05]  /*0840*/  IADD3 R27, PT, PT, R11, 0x1, RZ ;  /* 0x000000010b1b7810 */ /* 0x000fca0007ffe0ff */
[----:B------:R-:W-:-:S04]  /*0850*/  IMAD.HI.U32 R24, R0, R27, RZ ;  /* 0x0000001b00187227 */ /* 0x000fc800078e00ff */
[----:B------:R-:W-:-:S04]  /*0860*/  IMAD.MOV R24, RZ, RZ, -R24 ;  /* 0x000000ffff187224 */ /* 0x000fc800078e0a18 */
[----:B------:R-:W-:-:S05]  /*0870*/  IMAD R27, R22, R24, R27 ;  /* 0x00000018161b7224 */ /* 0x000fca00078e021b */
[----:B------:R-:W-:Y:S01]  /*0880*/  ISETP.GE.U32.AND P2, PT, R27, R22, PT ;  /* 0x000000161b00720c */ /* 0x000fe20003f46070 */
[----:B--2---:R0:W-:Y:S04]  /*0890*/  ST.E desc[UR36][R6.64], R21 ;  /* 0x0000001506007985 */ /* 0x0041e8000c101924 */
[----:B---3--:R1:W-:Y:S04]  /*08a0*/  ST.E desc[UR36][R6.64+0x4], R23 ;  /* 0x0000041706007985 */ /* 0x0083e8000c101924 */
[----:B----4-:R2:W-:Y:S04]  /*08b0*/  ST.E desc[UR36][R6.64+0x8], R25 ;  /* 0x0000081906007985 */ /* 0x0105e8000c101924 */
[----:B------:R-:W3:Y:S01]  /*08c0*/  LDG.E.64 R14, desc[UR36][R2.64] ;  /* 0x00000024020e7981 */ /* 0x000ee2000c1e1b00 */
[----:B------:R-:W-:-:S04]  /*08d0*/  @P2 IADD3 R27, PT, PT, -R22, R27, RZ ;  /* 0x0000001b161b2210 */ /* 0x000fc80007ffe1ff */
[----:B------:R-:W-:-:S13]  /*08e0*/  ISETP.GE.U32.AND P2, PT, R27, R22, PT ;  /* 0x000000161b00720c */ /* 0x000fda0003f46070 */
[----:B------:R-:W-:-:S05]  /*08f0*/  @P2 IMAD.IADD R27, R27, 0x1, -R22 ;  /* 0x000000011b1b2824 */ /* 0x000fca00078e0a16 */
[----:B------:R-:W-:-:S04]  /*0900*/  SEL R12, R8, R27, !P1 ;  /* 0x0000001b080c7207 */ /* 0x000fc80004800000 */
[----:B------:R-:W-:-:S05]  /*0910*/  IADD3 R13, PT, PT, R12, R19, RZ ;  /* 0x000000130c0d7210 */ /* 0x000fca0007ffe0ff */
[----:B---3--:R-:W-:-:S05]  /*0920*/  IMAD.WIDE R14, R13, 0xc, R14 ;  /* 0x0000000c0d0e7825 */ /* 0x008fca00078e020e */
[----:B0-----:R-:W3:Y:S04]  /*0930*/  LD.E R21, desc[UR36][R14.64] ;  /* 0x000000240e157980 */ /* 0x001ee8000c101900 */
[----:B-1----:R-:W4:Y:S04]  /*0940*/  LD.E R23, desc[UR36][R14.64+0x4] ;  /* 0x000004240e177980 */ /* 0x002f28000c101900 */
[----:B--2---:R-:W2:Y:S04]  /*0950*/  LD.E R25, desc[UR36][R14.64+0x8] ;  /* 0x000008240e197980 */ /* 0x004ea8000c101900 */
[----:B---3--:R0:W-:Y:S04]  /*0960*/  ST.E desc[UR36][R6.64+0xc], R21 ;  /* 0x00000c1506007985 */ /* 0x0081e8000c101924 */
[----:B----4-:R1:W-:Y:S04]  /*0970*/  ST.E desc[UR36][R6.64+0x10], R23 ;  /* 0x0000101706007985 */ /* 0x0103e8000c101924 */
[----:B--2---:R2:W-:Y:S04]  /*0980*/  ST.E desc[UR36][R6.64+0x14], R25 ;  /* 0x0000141906007985 */ /* 0x0045e8000c101924 */
[----:B------:R-:W3:Y:S02]  /*0990*/  LDG.E.64 R12, desc[UR36][R2.64] ;  /* 0x00000024020c7981 */ /* 0x000ee4000c1e1b00 */
[----:B---3--:R-:W-:-:S05]  /*09a0*/  IMAD.WIDE R12, R10, 0xc, R12 ;  /* 0x0000000c0a0c7825 */ /* 0x008fca00078e020c */
[----:B------:R-:W3:Y:S04]  /*09b0*/  LD.E R27, desc[UR36][R12.64+0xc] ;  /* 0x00000c240c1b7980 */ /* 0x000ee8000c101900 */
[----:B------:R-:W4:Y:S04]  /*09c0*/  LD.E R29, desc[UR36][R12.64+0x10] ;  /* 0x000010240c1d7980 */ /* 0x000f28000c101900 */
[----:B------:R-:W5:Y:S01]  /*09d0*/  LD.E R24, desc[UR36][R12.64+0x14] ;  /* 0x000014240c187980 */ /* 0x000f62000c101900 */
[----:B0-----:R-:W-:-:S04]  /*09e0*/  VIADD R21, R11, 0x2 ;  /* 0x000000020b157836 */ /* 0x001fc80000000000 */
[----:B-1----:R-:W-:-:S05]  /*09f0*/  IMAD.HI.U32 R23, R0, R21, RZ ;  /* 0x0000001500177227 */ /* 0x002fca00078e00ff */
[----:B------:R-:W-:-:S05]  /*0a00*/  IADD3 R23, PT, PT, -R23, RZ, RZ ;  /* 0x000000ff17177210 */ /* 0x000fca0007ffe1ff */
[----:B------:R-:W-:-:S05]  /*0a10*/  IMAD R21, R22, R23, R21 ;  /* 0x0000001716157224 */ /* 0x000fca00078e0215 */
[C---:B------:R-:W-:Y:S01]  /*0a20*/  ISETP.GE.U32.AND P2, PT, R21.reuse, R22, PT ;  /* 0x000000161500720c */ /* 0x040fe20003f46070 */
[----:B---3--:R0:W-:Y:S04]  /*0a30*/  ST.E desc[UR36][R6.64+0x18], R27 ;  /* 0x0000181b06007985 */ /* 0x0081e8000c101924 */
[----:B----4-:R1:W-:Y:S04]  /*0a40*/  ST.E desc[UR36][R6.64+0x1c], R29 ;  /* 0x00001c1d06007985 */ /* 0x0103e8000c101924 */
[----:B-----5:R3:W-:Y:S04]  /*0a50*/  ST.E desc[UR36][R6.64+0x20], R24 ;  /* 0x0000201806007985 */ /* 0x0207e8000c101924 */
[----:B------:R-:W4:Y:S01]  /*0a60*/  LDG.E.64 R14, desc[UR36][R2.64] ;  /* 0x00000024020e7981 */ /* 0x000f22000c1e1b00 */
[----:B------:R-:W-:-:S05]  /*0a70*/  @P2 IMAD.IADD R21, R21, 0x1, -R22 ;  /* 0x0000000115152824 */ /* 0x000fca00078e0a16 */
[----:B------:R-:W-:-:S13]  /*0a80*/  ISETP.GE.U32.AND P2, PT, R21, R22, PT ;  /* 0x000000161500720c */ /* 0x000fda0003f46070 */
[----:B------:R-:W-:-:S04]  /*0a90*/  @P2 IADD3 R21, PT, PT, -R22, R21, RZ ;  /* 0x0000001516152210 */ /* 0x000fc80007ffe1ff */
[----:B------:R-:W-:-:S05]  /*0aa0*/  SEL R12, R8, R21, !P1 ;  /* 0x00000015080c7207 */ /* 0x000fca0004800000 */
[----:B------:R-:W-:-:S04]  /*0ab0*/  IMAD.IADD R13, R12, 0x1, R19 ;  /* 0x000000010c0d7824 */ /* 0x000fc800078e0213 */
[----:B----4-:R-:W-:-:S05]  /*0ac0*/  IMAD.WIDE R14, R13, 0xc, R14 ;  /* 0x0000000c0d0e7825 */ /* 0x010fca00078e020e */
[----:B------:R-:W4:Y:S04]  /*0ad0*/  LD.E R21, desc[UR36][R14.64] ;  /* 0x000000240e157980 */ /* 0x000f28000c101900 */
[----:B------:R-:W5:Y:S04]  /*0ae0*/  LD.E R23, desc[UR36][R14.64+0x4] ;  /* 0x000004240e177980 */ /* 0x000f68000c101900 */
[----:B--2---:R-:W2:Y:S04]  /*0af0*/  LD.E R25, desc[UR36][R14.64+0x8] ;  /* 0x000008240e197980 */ /* 0x004ea8000c101900 */
[----:B----4-:R4:W-:Y:S04]  /*0b00*/  ST.E desc[UR36][R6.64+0x24], R21 ;  /* 0x0000241506007985 */ /* 0x0109e8000c101924 */
[----:B-----5:R5:W-:Y:S04]  /*0b10*/  ST.E desc[UR36][R6.64+0x28], R23 ;  /* 0x0000281706007985 */ /* 0x020be8000c101924 */
[----:B--2---:R2:W-:Y:S04]  /*0b20*/  ST.E desc[UR36][R6.64+0x2c], R25 ;  /* 0x00002c1906007985 */ /* 0x0045e8000c101924 */
[----:B------:R-:W3:Y:S02]  /*0b30*/  LDG.E.64 R12, desc[UR36][R2.64] ;  /* 0x00000024020c7981 */ /* 0x000ee4000c1e1b00 */
[----:B---3--:R-:W-:-:S05]  /*0b40*/  IMAD.WIDE R12, R10, 0xc, R12 ;  /* 0x0000000c0a0c7825 */ /* 0x008fca00078e020c */
[----:B0-----:R-:W3:Y:S04]  /*0b50*/  LD.E R27, desc[UR36][R12.64+0x18] ;  /* 0x000018240c1b7980 */ /* 0x001ee8000c101900 */
[----:B-1----:R-:W2:Y:S04]  /*0b60*/  LD.E R29, desc[UR36][R12.64+0x1c] ;  /* 0x00001c240c1d7980 */ /* 0x002ea8000c101900 */
[----:B------:R-:W2:Y:S01]  /*0b70*/  LD.E R24, desc[UR36][R12.64+0x20] ;  /* 0x000020240c187980 */ /* 0x000ea2000c101900 */
[----:B----4-:R-:W-:-:S05]  /*0b80*/  IADD3 R21, PT, PT, R11, 0x3, RZ ;  /* 0x000000030b157810 */ /* 0x010fca0007ffe0ff */
[----:B-----5:R-:W-:-:S04]  /*0b90*/  IMAD.HI.U32 R23, R0, R21, RZ ;  /* 0x0000001500177227 */ /* 0x020fc800078e00ff */
[----:B------:R-:W-:-:S04]  /*0ba0*/  IMAD.MOV R23, RZ, RZ, -R23 ;  /* 0x000000ffff177224 */ /* 0x000fc800078e0a17 */
[----:B------:R-:W-:-:S05]  /*0bb0*/  IMAD R21, R22, R23, R21 ;  /* 0x0000001716157224 */ /* 0x000fca00078e0215 */
[----:B------:R-:W-:Y:S01]  /*0bc0*/  ISETP.GE.U32.AND P2, PT, R21, R22, PT ;  /* 0x000000161500720c */ /* 0x000fe20003f46070 */
[----:B---3--:R0:W-:Y:S04]  /*0bd0*/  ST.E desc[UR36][R6.64+0x30], R27 ;  /* 0x0000301b06007985 */ /* 0x0081e8000c101924 */
[----:B--2---:R1:W-:Y:S04]  /*0be0*/  ST.E desc[UR36][R6.64+0x34], R29 ;  /* 0x0000341d06007985 */ /* 0x0043e8000c101924 */
[----:B------:R-:W-:Y:S04]  /*0bf0*/  ST.E desc[UR36][R6.64+0x38], R24 ;  /* 0x0000381806007985 */ /* 0x000fe8000c101924 */
[----:B------:R-:W2:Y:S01]  /*0c00*/  LDG.E.64 R14, desc[UR36][R2.64] ;  /* 0x00000024020e7981 */ /* 0x000ea2000c1e1b00 */
[----:B------:R-:W-:-:S04]  /*0c10*/  @P2 IADD3 R21, PT, PT, -R22, R21, RZ ;  /* 0x0000001516152210 */ /* 0x000fc80007ffe1ff */
[----:B------:R-:W-:-:S13]  /*0c20*/  ISETP.GE.U32.AND P2, PT, R21, R22, PT ;  /* 0x000000161500720c */ /* 0x000fda0003f46070 */
[----:B------:R-:W-:-:S05]  /*0c30*/  @P2 IMAD.IADD R21, R21, 0x1, -R22 ;  /* 0x0000000115152824 */ /* 0x000fca00078e0a16 */
[----:B------:R-:W-:-:S04]  /*0c40*/  SEL R12, R8, R21, !P1 ;  /* 0x00000015080c7207 */ /* 0x000fc80004800000 */
[----:B------:R-:W-:-:S05]  /*0c50*/  IADD3 R13, PT, PT, R12, R19, RZ ;  /* 0x000000130c0d7210 */ /* 0x000fca0007ffe0ff */
[----:B--2---:R-:W-:-:S05]  /*0c60*/  IMAD.WIDE R14, R13, 0xc, R14 ;  /* 0x0000000c0d0e7825 */ /* 0x004fca00078e020e */
[----:B------:R-:W2:Y:S04]  /*0c70*/  LD.E R21, desc[UR36][R14.64] ;  /* 0x000000240e157980 */ /* 0x000ea8000c101900 */
[----:B------:R-:W3:Y:S04]  /*0c80*/  LD.E R23, desc[UR36][R14.64+0x4] ;  /* 0x000004240e177980 */ /* 0x000ee8000c101900 */
[----:B------:R-:W4:Y:S04]  /*0c90*/  LD.E R25, desc[UR36][R14.64+0x8] ;  /* 0x000008240e197980 */ /* 0x000f28000c101900 */
[----:B--2---:R2:W-:Y:S04]  /*0ca0*/  ST.E desc[UR36][R6.64+0x3c], R21 ;  /* 0x00003c1506007985 */ /* 0x0045e8000c101924 */
[----:B---3--:R3:W-:Y:S04]  /*0cb0*/  ST.E desc[UR36][R6.64+0x40], R23 ;  /* 0x0000401706007985 */ /* 0x0087e8000c101924 */
[----:B----4-:R4:W-:Y:S04]  /*0cc0*/  ST.E desc[UR36][R6.64+0x44], R25 ;  /* 0x0000441906007985 */ /* 0x0109e8000c101924 */
[----:B------:R-:W5:Y:S02]  /*0cd0*/  LDG.E.64 R12, desc[UR36][R2.64] ;  /* 0x00000024020c7981 */ /* 0x000f64000c1e1b00 */
[----:B-----5:R-:W-:-:S05]  /*0ce0*/  IMAD.WIDE R12, R10, 0xc, R12 ;  /* 0x0000000c0a0c7825 */ /* 0x020fca00078e020c */
[----:B0-----:R-:W5:Y:S04]  /*0cf0*/  LD.E R27, desc[UR36][R12.64+0x24] ;  /* 0x000024240c1b7980 */ /* 0x001f68000c101900 */
[----:B-1----:R-:W3:Y:S04]  /*0d00*/  LD.E R29, desc[UR36][R12.64+0x28] ;  /* 0x000028240c1d7980 */ /* 0x002ee8000c101900 */
[----:B------:R-:W4:Y:S01]  /*0d10*/  LD.E R10, desc[UR36][R12.64+0x2c] ;  /* 0x00002c240c0a7980 */ /* 0x000f22000c101900 */
[----:B------:R-:W-:-:S04]  /*0d20*/  VIADD R11, R11, 0x4 ;  /* 0x000000040b0b7836 */ /* 0x000fc80000000000 */
[----:B--2---:R-:W-:-:S05]  /*0d30*/  IMAD.HI.U32 R21, R0, R11, RZ ;  /* 0x0000000b00157227 */ /* 0x004fca00078e00ff */
[----:B------:R-:W-:-:S05]  /*0d40*/  IADD3 R21, PT, PT, -R21, RZ, RZ ;  /* 0x000000ff15157210 */ /* 0x000fca0007ffe1ff */
[----:B------:R-:W-:-:S05]  /*0d50*/  IMAD R21, R22, R21, R11 ;  /* 0x0000001516157224 */ /* 0x000fca00078e020b */
[C---:B------:R-:W-:Y:S01]  /*0d60*/  ISETP.GE.U32.AND P2, PT, R21.reuse, R22, PT ;  /* 0x000000161500720c */ /* 0x040fe20003f46070 */
[----:B-----5:R0:W-:Y:S04]  /*0d70*/  ST.E desc[UR36][R6.64+0x48], R27 ;  /* 0x0000481b06007985 */ /* 0x0201e8000c101924 */
[----:B---3--:R0:W-:Y:S04]  /*0d80*/  ST.E desc[UR36][R6.64+0x4c], R29 ;  /* 0x00004c1d06007985 */ /* 0x0081e8000c101924 */
[----:B----4-:R0:W-:Y:S04]  /*0d90*/  ST.E desc[UR36][R6.64+0x50], R10 ;  /* 0x0000500a06007985 */ /* 0x0101e8000c101924 */
[----:B------:R-:W2:Y:S01]  /*0da0*/  LDG.E.64 R14, desc[UR36][R2.64] ;  /* 0x00000024020e7981 */ /* 0x000ea2000c1e1b00 */
[----:B------:R-:W-:-:S05]  /*0db0*/  @P2 IMAD.IADD R21, R21, 0x1, -R22 ;  /* 0x0000000115152824 */ /* 0x000fca00078e0a16 */
[----:B------:R-:W-:-:S13]  /*0dc0*/  ISETP.GE.U32.AND P2, PT, R21, R22, PT ;  /* 0x000000161500720c */ /* 0x000fda0003f46070 */
[----:B------:R-:W-:-:S04]  /*0dd0*/  @P2 IADD3 R21, PT, PT, -R22, R21, RZ ;  /* 0x0000001516152210 */ /* 0x000fc80007ffe1ff */
[----:B------:R-:W-:-:S05]  /*0de0*/  SEL R12, R8, R21, !P1 ;  /* 0x00000015080c7207 */ /* 0x000fca0004800000 */
[----:B------:R-:W-:-:S04]  /*0df0*/  IMAD.IADD R13, R12, 0x1, R19 ;  /* 0x000000010c0d7824 */ /* 0x000fc800078e0213 */
[----:B--2---:R-:W-:-:S05]  /*0e00*/  IMAD.WIDE R14, R13, 0xc, R14 ;  /* 0x0000000c0d0e7825 */ /* 0x004fca00078e020e */
[----:B------:R-:W2:Y:S04]  /*0e10*/  LD.E R13, desc[UR36][R14.64] ;  /* 0x000000240e0d7980 */ /* 0x000ea8000c101900 */
[----:B------:R-:W3:Y:S04]  /*0e20*/  LD.E R21, desc[UR36][R14.64+0x4] ;  /* 0x000004240e157980 */ /* 0x000ee8000c101900 */
[----:B------:R-:W4:Y:S01]  /*0e30*/  LD.E R23, desc[UR36][R14.64+0x8] ;  /* 0x000008240e177980 */ /* 0x000f22000c101900 */
[----:B------:R-:W-:-:S03]  /*0e40*/  ISETP.NE.AND P2, PT, R11, R9, PT ;  /* 0x000000090b00720c */ /* 0x000fc60003f45270 */
[----:B--2---:R0:W-:Y:S04]  /*0e50*/  ST.E desc[UR36][R6.64+0x54], R13 ;  /* 0x0000540d06007985 */ /* 0x0041e8000c101924 */
[----:B---3--:R0:W-:Y:S04]  /*0e60*/  ST.E desc[UR36][R6.64+0x58], R21 ;  /* 0x0000581506007985 */ /* 0x0081e8000c101924 */
[----:B----4-:R0:W-:Y:S02]  /*0e70*/  ST.E desc[UR36][R6.64+0x5c], R23 ;  /* 0x00005c1706007985 */ /* 0x0101e4000c101924 */
[----:B------:R-:W-:Y:S05]  /*0e80*/  @P2 BRA `(.L_x_322) ;  /* 0xfffffff800502947 */ /* 0x000fea000383ffff */
.L_x_321:
[----:B------:R-:W-:Y:S05]  /*0e90*/  BSYNC.RECONVERGENT B1 ;  /* 0x0000000000017941 */ /* 0x000fea0003800200 */
.L_x_320:
[----:B------:R-:W-:Y:S05]  /*0ea0*/  @!P0 BRA `(.L_x_319) ;  /* 0x0000000400b88947 */ /* 0x000fea0003800000 */
[----:B------:R-:W-:Y:S01]  /*0eb0*/  ISETP.NE.AND P1, PT, R20, 0x1, PT ;  /* 0x000000011400780c */ /* 0x000fe20003f25270 */
[----:B------:R-:W-:Y:S01]  /*0ec0*/  BSSY.RECONVERGENT B1, `(.L_x_323) ;  /* 0x0000045000017945 */ /* 0x000fe20003800200 */
[----:B------:R-:W-:-:S04]  /*0ed0*/  LOP3.LUT R0, R22, 0x1, RZ, 0xc0, !PT ;  /* 0x0000000116007812 */ /* 0x000fc800078ec0ff */
[----:B------:R-:W-:-:S07]  /*0ee0*/  ISETP.NE.U32.AND P0, PT, R0, 0x1, PT ;  /* 0x000000010000780c */ /* 0x000fce0003f05070 */
[----:B------:R-:W-:Y:S06]  /*0ef0*/  @!P1 BRA `(.L_x_324) ;  /* 0x0000000400049947 */ /* 0x000fec0003800000 */
[----:B------:R-:W0:Y:S02]  /*0f00*/  LDC.64 R2, c[0x4][0x78] ;  /* 0x01001e00ff027b82 */ /* 0x000e240000000a00 */
[----:B0-----:R-:W2:Y:S01]  /*0f10*/  LDG.E.64 R6, desc[UR36][R2.64] ;  /* 0x0000002402067981 */ /* 0x001ea2000c1e1b00 */
[----:B------:R-:W-:-:S05]  /*0f20*/  IADD3 R0, PT, PT, R9, R19, RZ ;  /* 0x0000001309007210 */ /* 0x000fca0007ffe0ff */
[----:B--2---:R-:W-:-:S05]  /*0f30*/  IMAD.WIDE R12, R0, 0xc, R6 ;  /* 0x0000000c000c7825 */ /* 0x004fca00078e0206 */
[----:B------:R-:W2:Y:S04]  /*0f40*/  LD.E R21, desc[UR36][R12.64] ;  /* 0x000000240c157980 */ /* 0x000ea8000c101900 */
[----:B------:R-:W3:Y:S04]  /*0f50*/  LD.E R23, desc[UR36][R12.64+0x4] ;  /* 0x000004240c177980 */ /* 0x000ee8000c101900 */
[----:B------:R0:W4:Y:S01]  /*0f60*/  LD.E R25, desc[UR36][R12.64+0x8] ;  /* 0x000008240c197980 */ /* 0x000122000c101900 */
[----:B------:R-:W-:Y:S01]  /*0f70*/  IMAD.WIDE.U32 R6, R9, 0x18, R4 ;  /* 0x0000001809067825 */ /* 0x000fe200078e0004 */
[----:B------:R-:W1:Y:S08]  /*0f80*/  I2F.U32.RP R20, R22 ;  /* 0x0000001600147306 */ /* 0x000e700000209000 */
[----:B-1----:R-:W1:Y:S01]  /*0f90*/  MUFU.RCP R20, R20 ;  /* 0x0000001400147308 */ /* 0x002e620000001000 */
[----:B0-----:R-:W-:Y:S01]  /*0fa0*/  IADD3 R13, PT, PT, RZ, -R22, RZ ;  /* 0x80000016ff0d7210 */ /* 0x001fe20007ffe0ff */
[----:B-1----:R-:W-:-:S06]  /*0fb0*/  VIADD R14, R20, 0xffffffe ;  /* 0x0ffffffe140e7836 */ /* 0x002fcc0000000000 */
[----:B------:R0:W1:Y:S02]  /*0fc0*/  F2I.FTZ.U32.TRUNC.NTZ R15, R14 ;  /* 0x0000000e000f7305 */ /* 0x000064000021f000 */
[----:B0-----:R-:W-:Y:S02]  /*0fd0*/  IMAD.MOV.U32 R14, RZ, RZ, RZ ;  /* 0x000000ffff0e7224 */ /* 0x001fe400078e00ff */
[----:B-1----:R-:W-:Y:S01]  /*0fe0*/  IMAD R13, R13, R15, RZ ;  /* 0x0000000f0d0d7224 */ /* 0x002fe200078e02ff */
[----:B--2---:R0:W-:Y:S04]  /*0ff0*/  ST.E desc[UR36][R6.64], R21 ;  /* 0x0000001506007985 */ /* 0x0041e8000c101924 */
[----:B---3--:R1:W-:Y:S04]  /*1000*/  ST.E desc[UR36][R6.64+0x4], R23 ;  /* 0x0000041706007985 */ /* 0x0083e8000c101924 */
[----:B----4-:R2:W-:Y:S04]  /*1010*/  ST.E desc[UR36][R6.64+0x8], R25 ;  /* 0x0000081906007985 */ /* 0x0105e8000c101924 */
[----:B------:R-:W3:Y:S01]  /*1020*/  LDG.E.64 R10, desc[UR36][R2.64] ;  /* 0x00000024020a7981 */ /* 0x000ee2000c1e1b00 */
[----:B------:R-:W-:Y:S01]  /*1030*/  IMAD.HI.U32 R8, R15, R13, R14 ;  /* 0x0000000d0f087227 */ /* 0x000fe200078e000e */
[----:B------:R-:W-:-:S05]  /*1040*/  IADD3 R13, PT, PT, R9, 0x1, RZ ;  /* 0x00000001090d7810 */ /* 0x000fca0007ffe0ff */
[----:B------:R-:W-:-:S04]  /*1050*/  IMAD.HI.U32 R12, R8, R13, RZ ;  /* 0x0000000d080c7227 */ /* 0x000fc800078e00ff */
[----:B------:R-:W-:-:S04]  /*1060*/  IMAD.MOV R12, RZ, RZ, -R12 ;  /* 0x000000ffff0c7224 */ /* 0x000fc800078e0a0c */
[----:B------:R-:W-:Y:S01]  /*1070*/  IMAD R13, R22, R12, R13 ;  /* 0x0000000c160d7224 */ /* 0x000fe200078e020d */
[----:B------:R-:W-:-:S04]  /*1080*/  LOP3.LUT R12, RZ, R22, RZ, 0x33, !PT ;  /* 0x00000016ff0c7212 */ /* 0x000fc800078e33ff */
[----:B------:R-:W-:-:S13]  /*1090*/  ISETP.GE.U32.AND P1, PT, R13, R22, PT ;  /* 0x000000160d00720c */ /* 0x000fda0003f26070 */
[C---:B------:R-:W-:Y:S02]  /*10a0*/  @P1 IADD3 R13, PT, PT, -R22.reuse, R13, RZ ;  /* 0x0000000d160d1210 */ /* 0x040fe40007ffe1ff */
[----:B------:R-:W-:Y:S02]  /*10b0*/  ISETP.NE.U32.AND P1, PT, R22, RZ, PT ;  /* 0x000000ff1600720c */ /* 0x000fe40003f25070 */
[----:B------:R-:W-:-:S13]  /*10c0*/  ISETP.GE.U32.AND P2, PT, R13, R22, PT ;  /* 0x000000160d00720c */ /* 0x000fda0003f46070 */
[----:B------:R-:W-:-:S05]  /*10d0*/  @P2 IMAD.IADD R13, R13, 0x1, -R22 ;  /* 0x000000010d0d2824 */ /* 0x000fca00078e0a16 */
[----:B------:R-:W-:-:S04]  /*10e0*/  SEL R14, R12, R13, !P1 ;  /* 0x0000000d0c0e7207 */ /* 0x000fc80004800000 */
[----:B------:R-:W-:-:S05]  /*10f0*/  IADD3 R13, PT, PT, R14, R19, RZ ;  /* 0x000000130e0d7210 */ /* 0x000fca0007ffe0ff */
[----:B---3--:R-:W-:-:S05]  /*1100*/  IMAD.WIDE R10, R13, 0xc, R10 ;  /* 0x0000000c0d0a7825 */ /* 0x008fca00078e020a */
[----:B------:R-:W3:Y:S04]  /*1110*/  LD.E R13, desc[UR36][R10.64] ;  /* 0x000000240a0d7980 */ /* 0x000ee8000c101900 */
[----:B0-----:R-:W4:Y:S04]  /*1120*/  LD.E R21, desc[UR36][R10.64+0x4] ;  /* 0x000004240a157980 */ /* 0x001f28000c101900 */
[----:B-1----:R-:W5:Y:S04]  /*1130*/  LD.E R23, desc[UR36][R10.64+0x8] ;  /* 0x000008240a177980 */ /* 0x002f68000c101900 */
[----:B---3--:R0:W-:Y:S04]  /*1140*/  ST.E desc[UR36][R6.64+0xc], R13 ;  /* 0x00000c0d06007985 */ /* 0x0081e8000c101924 */
[----:B----4-:R1:W-:Y:S04]  /*1150*/  ST.E desc[UR36][R6.64+0x10], R21 ;  /* 0x0000101506007985 */ /* 0x0103e8000c101924 */
[----:B-----5:R1:W-:Y:S04]  /*1160*/  ST.E desc[UR36][R6.64+0x14], R23 ;  /* 0x0000141706007985 */ /* 0x0203e8000c101924 */
[----:B------:R-:W3:Y:S02]  /*1170*/  LDG.E.64 R14, desc[UR36][R2.64] ;  /* 0x00000024020e7981 */ /* 0x000ee4000c1e1b00 */
[----:B---3--:R-:W-:-:S05]  /*1180*/  IMAD.WIDE R14, R0, 0xc, R14 ;  /* 0x0000000c000e7825 */ /* 0x008fca00078e020e */
[----:B--2---:R-:W2:Y:S04]  /*1190*/  LD.E R25, desc[UR36][R14.64+0xc] ;  /* 0x00000c240e197980 */ /* 0x004ea8000c101900 */
[----:B------:R-:W3:Y:S04]  /*11a0*/  LD.E R27, desc[UR36][R14.64+0x10] ;  /* 0x000010240e1b7980 */ /* 0x000ee8000c101900 */
[----:B------:R-:W4:Y:S01]  /*11b0*/  LD.E R29, desc[UR36][R14.64+0x14] ;  /* 0x000014240e1d7980 */ /* 0x000f22000c101900 */
[----:B------:R-:W-:-:S04]  /*11c0*/  VIADD R9, R9, 0x2 ;  /* 0x0000000209097836 */ /* 0x000fc80000000000 */
[----:B------:R-:W-:-:S05]  /*11d0*/  IMAD.HI.U32 R8, R8, R9, RZ ;  /* 0x0000000908087227 */ /* 0x000fca00078e00ff */
[----:B------:R-:W-:-:S05]  /*11e0*/  IADD3 R8, PT, PT, -R8, RZ, RZ ;  /* 0x000000ff08087210 */ /* 0x000fca0007ffe1ff */
[----:B0-----:R-:W-:-:S05]  /*11f0*/  IMAD R13, R22, R8, R9 ;  /* 0x00000008160d7224 */ /* 0x001fca00078e0209 */
[C---:B------:R-:W-:Y:S01]  /*1200*/  ISETP.GE.U32.AND P2, PT, R13.reuse, R22, PT ;  /* 0x000000160d00720c */ /* 0x040fe20003f46070 */
[----:B--2---:R1:W-:Y:S04]  /*1210*/  ST.E desc[UR36][R6.64+0x18], R25 ;  /* 0x0000181906007985 */ /* 0x0043e8000c101924 */
        /* <DEDUP_REMOVED lines=11> */
[----:B------:R-:W4:Y:S04]  /*12d0*/  LD.E R15, desc[UR36][R10.64+0x8] ;  /* 0x000008240a0f7980 */ /* 0x000f28000c101900 */
[----:B--2---:R1:W-:Y:S04]  /*12e0*/  ST.E desc[UR36][R6.64+0x24], R3 ;  /* 0x0000240306007985 */ /* 0x0043e8000c101924 */
[----:B---3--:R1:W-:Y:S04]  /*12f0*/  ST.E desc[UR36][R6.64+0x28], R13 ;  /* 0x0000280d06007985 */ /* 0x0083e8000c101924 */
[----:B----4-:R1:W-:Y:S02]  /*1300*/  ST.E desc[UR36][R6.64+0x2c], R15 ;  /* 0x00002c0f06007985 */ /* 0x0103e4000c101924 */
.L_x_324:
[----:B------:R-:W-:Y:S05]  /*1310*/  BSYNC.RECONVERGENT B1 ;  /* 0x0000000000017941 */ /* 0x000fea0003800200 */
.L_x_323:
[----:B------:R-:W-:Y:S05]  /*1320*/  @P0 BRA `(.L_x_319) ;  /* 0x0000000000980947 */ /* 0x000fea0003800000 */
[----:B01----:R-:W0:Y:S02]  /*1330*/  LDC.64 R12, c[0x4][0x78] ;  /* 0x01001e00ff0c7b82 */ /* 0x003e240000000a00 */
        /* <DEDUP_REMOVED lines=12> */
[----:B0-----:R-:W-:Y:S02]  /*1400*/  HFMA2 R14, -RZ, RZ, 0, 0 ;  /* 0x00000000ff0e7431 */ /* 0x001fe400000001ff */
[----:B-1----:R-:W-:Y:S01]  /*1410*/  IMAD R11, R11, R15, RZ ;  /* 0x0000000f0b0b7224 */ /* 0x002fe200078e02ff */
[----:B--2---:R2:W-:Y:S04]  /*1420*/  ST.E desc[UR36][R2.64], R21 ;  /* 0x0000001502007985 */ /* 0x0045e8000c101924 */
[----:B---3--:R2:W-:Y:S04]  /*1430*/  ST.E desc[UR36][R2.64+0x4], R23 ;  /* 0x0000041702007985 */ /* 0x0085e8000c101924 */
[----:B----4-:R2:W-:Y:S04]  /*1440*/  ST.E desc[UR36][R2.64+0x8], R25 ;  /* 0x0000081902007985 */ /* 0x0105e8000c101924 */
[----:B------:R-:W3:Y:S01]  /*1450*/  LDG.E.64 R6, desc[UR36][R12.64] ;  /* 0x000000240c067981 */ /* 0x000ee2000c1e1b00 */
[----:B------:R-:W-:Y:S01]  /*1460*/  IMAD.HI.U32 R0, R15, R11, R14 ;  /* 0x0000000b0f007227 */ /* 0x000fe200078e000e */
[----:B------:R-:W-:-:S03]  /*1470*/  ISETP.NE.U32.AND P1, PT, R22, RZ, PT ;  /* 0x000000ff1600720c */ /* 0x000fc60003f25070 */
[----:B------:R-:W-:-:S04]  /*1480*/  VIADD R9, R9, 0x1 ;  /* 0x0000000109097836 */ /* 0x000fc80000000000 */
[----:B------:R-:W-:-:S05]  /*1490*/  IMAD.HI.U32 R0, R0, R9, RZ ;  /* 0x0000000900007227 */ /* 0x000fca00078e00ff */
[----:B------:R-:W-:-:S05]  /*14a0*/  IADD3 R0, PT, PT, -R0, RZ, RZ ;  /* 0x000000ff00007210 */ /* 0x000fca0007ffe1ff */
[----:B------:R-:W-:-:S05]  /*14b0*/  IMAD R9, R22, R0, R9 ;  /* 0x0000000016097224 */ /* 0x000fca00078e0209 */
[----:B------:R-:W-:-:S13]  /*14c0*/  ISETP.GE.U32.AND P0, PT, R9, R22, PT ;  /* 0x000000160900720c */ /* 0x000fda0003f06070 */
[----:B------:R-:W-:-:S04]  /*14d0*/  @P0 IADD3 R9, PT, PT, -R22, R9, RZ ;  /* 0x0000000916090210 */ /* 0x000fc80007ffe1ff */
[----:B------:R-:W-:-:S13]  /*14e0*/  ISETP.GE.U32.AND P0, PT, R9, R22, PT ;  /* 0x000000160900720c */ /* 0x000fda0003f06070 */
[----:B------:R-:W-:Y:S01]  /*14f0*/  @P0 IMAD.IADD R9, R9, 0x1, -R22 ;  /* 0x0000000109090824 */ /* 0x000fe200078e0a16 */
[----:B------:R-:W-:-:S04]  /*1500*/  @!P1 LOP3.LUT R9, RZ, R22, RZ, 0x33, !PT ;  /* 0x00000016ff099212 */ /* 0x000fc800078e33ff */
[----:B------:R-:W-:-:S05]  /*1510*/  IADD3 R9, PT, PT, R9, R19, RZ ;  /* 0x0000001309097210 */ /* 0x000fca0007ffe0ff */
[----:B---3--:R-:W-:-:S05]  /*1520*/  IMAD.WIDE R6, R9, 0xc, R6 ;  /* 0x0000000c09067825 */ /* 0x008fca00078e0206 */
[----:B------:R-:W3:Y:S04]  /*1530*/  LD.E R9, desc[UR36][R6.64] ;  /* 0x0000002406097980 */ /* 0x000ee8000c101900 */
[----:B------:R-:W4:Y:S04]  /*1540*/  LD.E R11, desc[UR36][R6.64+0x4] ;  /* 0x00000424060b7980 */ /* 0x000f28000c101900 */
[----:B------:R-:W5:Y:S04]  /*1550*/  LD.E R13, desc[UR36][R6.64+0x8] ;  /* 0x00000824060d7980 */ /* 0x000f68000c101900 */
[----:B---3--:R2:W-:Y:S04]  /*1560*/  ST.E desc[UR36][R2.64+0xc], R9 ;  /* 0x00000c0902007985 */ /* 0x0085e8000c101924 */
[----:B----4-:R2:W-:Y:S04]  /*1570*/  ST.E desc[UR36][R2.64+0x10], R11 ;  /* 0x0000100b02007985 */ /* 0x0105e8000c101924 */
[----:B-----5:R2:W-:Y:S02]  /*1580*/  ST.E desc[UR36][R2.64+0x14], R13 ;  /* 0x0000140d02007985 */ /* 0x0205e4000c101924 */
.L_x_319:
[----:B------:R-:W-:Y:S05]  /*1590*/  BSYNC.RECONVERGENT B0 ;  /* 0x0000000000007941 */ /* 0x000fea0003800200 */
.L_x_318:
[----:B--2---:R-:W1:Y:S02]  /*15a0*/  LDC.64 R8, c[0x4][0x80] ;  /* 0x01002000ff087b82 */ /* 0x004e640000000a00 */
[----:B-1----:R-:W2:Y:S06]  /*15b0*/  LDG.E.64 R2, desc[UR36][R8.64] ;  /* 0x0000002408027981 */ /* 0x002eac000c1e1b00 */
[----:B0-----:R-:W0:Y:S01]  /*15c0*/  LDC.64 R10, c[0x0][0x3a0] ;  /* 0x0000e800ff0a7b82 */ /* 0x001e220000000a00 */
[----:B--2---:R-:W-:-:S05]  /*15d0*/  IMAD.WIDE.U32 R2, R18, 0x10, R2 ;  /* 0x0000001012027825 */ /* 0x004fca00078e0002 */
[----:B------:R1:W-:Y:S04]  /*15e0*/  ST.E.64 desc[UR36][R2.64], R4 ;  /* 0x0000000402007985 */ /* 0x0003e8000c101b24 */
[----:B------:R-:W2:Y:S02]  /*15f0*/  LDG.E.64 R6, desc[UR36][R8.64] ;  /* 0x0000002408067981 */ /* 0x000ea4000c1e1b00 */
[----:B--2---:R-:W-:-:S05]  /*1600*/  IMAD.WIDE.U32 R6, R18, 0x10, R6 ;  /* 0x0000001012067825 */ /* 0x004fca00078e0006 */
[----:B------:R1:W-:Y:S04]  /*1610*/  ST.E desc[UR36][R6.64+0x8], R22 ;  /* 0x0000081606007985 */ /* 0x0003e8000c101924 */
[----:B0-----:R-:W2:Y:S04]  /*1620*/  LDG.E R11, desc[UR36][R10.64] ;  /* 0x000000240a0b7981 */ /* 0x001ea8000c1e1900 */
[----:B------:R1:W5:Y:S01]  /*1630*/  LDG.E R19, desc[UR36][R16.64] ;  /* 0x0000002410137981 */ /* 0x000362000c1e1900 */
[----:B------:R-:W-:-:S04]  /*1640*/  IADD3 R18, PT, PT, R18, 0x1, RZ ;  /* 0x0000000112127810 */ /* 0x000fc80007ffe0ff */
[----:B--2---:R-:W-:-:S13]  /*1650*/  ISETP.GE.AND P0, PT, R18, R11, PT ;  /* 0x0000000b1200720c */ /* 0x004fda0003f06270 */
[----:B-1----:R-:W-:Y:S05]  /*1660*/  @!P0 BRA `(.L_x_325) ;  /* 0xffffffec00d88947 */ /* 0x002fea000383ffff */
[----:B------:R-:W-:Y:S05]  /*1670*/  EXIT ;  /* 0x000000000000794d */ /* 0x000fea0003800000 */
.L_x_326:
        /* <DEDUP_REMOVED lines=16> */
.L_x_359:


//--------------------- .text.deinit              --------------------------
	.section	.text.deinit,"ax",@progbits
	.align	128
        .global         deinit
        .type           deinit,@function
        .size           deinit,(.L_x_360 - deinit)
        .other          deinit,@"STO_CUDA_ENTRY STV_DEFAULT"
deinit:
.text.deinit:
[----:B------:R-:W0:Y:S08]  /*0000*/  LDC R1, c[0x0][0x37c] ;  /* 0x0000df00ff017b82 */ /* 0x000e300000000800 */
[----:B------:R-:W1:Y:S01]  /*0010*/  LDC.64 R6, c[0x4][0x78] ;  /* 0x01001e00ff067b82 */ /* 0x000e620000000a00 */
[----:B------:R-:W1:Y:S02]  /*0020*/  LDCU.64 UR36, c[0x0][0x358] ;  /* 0x00006b00ff2477ac */ /* 0x000e640008000a00 */
[----:B-1----:R1:W5:Y:S01]  /*0030*/  LDG.E.64 R4, desc[UR36][R6.64] ;  /* 0x0000002406047981 */ /* 0x002362000c1e1b00 */
[----:B------:R-:W-:-:S04]  /*0040*/  MOV R2, 0xd0 ;  /* 0x000000d000027802 */ /* 0x000fc80000000f00 */
[----:B0-----:R1:W2:Y:S03]  /*0050*/  LDC.64 R8, c[0x4][R2] ;  /* 0x0100000002087b82 */ /* 0x0012a60000000a00 */
[----:B------:R-:W-:-:S07]  /*0060*/  LEPC R20, `(.L_x_327) ;  /* 0x000000001014794e */ /* 0x000fce0000000000 */
[----:B-12--5:R-:W-:Y:S05]  /*0070*/  CALL.ABS.NOINC R8 ;  /* 0x0000000008007343 */ /* 0x026fea0003c00000 */
.L_x_327:
[----:B------:R-:W0:Y:S02]  /*0080*/  LDC.64 R6, c[0x4][0x80] ;  /* 0x01002000ff067b82 */ /* 0x000e240000000a00 */
[----:B0-----:R-:W2:Y:S06]  /*0090*/  LDG.E.64 R6, desc[UR36][R6.64] ;  /* 0x0000002406067981 */ /* 0x001eac000c1e1b00 */
[----:B------:R0:W1:Y:S02]  /*00a0*/  LDC.64 R8, c[0x4][R2] ;  /* 0x0100000002087b82 */ /* 0x0000640000000a00 */
[----:B-12---:R0:W5:Y:S02]  /*00b0*/  LD.E.64 R4, desc[UR36][R6.64] ;  /* 0x0000002406047980 */ /* 0x006164000c101b00 */
[----:B------:R-:W-:-:S07]  /*00c0*/  LEPC R20, `(.L_x_328) ;  /* 0x000000001014794e */ /* 0x000fce0000000000 */
[----:B0----5:R-:W-:Y:S05]  /*00d0*/  CALL.ABS.NOINC R8 ;  /* 0x0000000008007343 */ /* 0x021fea0003c00000 */
.L_x_328:
[----:B------:R-:W0:Y:S02]  /*00e0*/  LDC.64 R6, c[0x4][0x80] ;  /* 0x01002000ff067b82 */ /* 0x000e240000000a00 */
[----:B0-----:R0:W5:Y:S06]  /*00f0*/  LDG.E.64 R4, desc[UR36][R6.64] ;  /* 0x0000002406047981 */ /* 0x00116c000c1e1b00 */
[----:B------:R-:W1:Y:S02]  /*0100*/  LDC.64 R2, c[0x4][R2] ;  /* 0x0100000002027b82 */ /* 0x000e640000000a00 */
[----:B------:R-:W-:-:S07]  /*0110*/  LEPC R20, `(.L_x_329) ;  /* 0x000000001014794e */ /* 0x000fce0000000000 */
[----:B01---5:R-:W-:Y:S05]  /*0120*/  CALL.ABS.NOINC R2 ;  /* 0x0000000002007343 */ /* 0x023fea0003c00000 */
.L_x_329:
[----:B------:R-:W-:Y:S05]  /*0130*/  EXIT ;  /* 0x000000000000794d */ /* 0x000fea0003800000 */
.L_x_330:
        /* <DEDUP_REMOVED lines=12> */
.L_x_360:


//--------------------- .nv.global.init           --------------------------
	.section	.nv.global.init,"aw",@progbits
	.align	4
.nv.global.init:
	.type		mrg32k3aM1SubSeq,@object
	.size		mrg32k3aM1SubSeq,(mrg32k3aM2SubSeq - mrg32k3aM1SubSeq)
mrg32k3aM1SubSeq:
        /*0000*/ 	.byte	0x0b, 0xcc, 0xee, 0x04, 0x73, 0x29, 0x8b, 0x6f, 0xf6, 0x53, 0x03, 0xf6, 0x23, 0xf6, 0xea, 0xda
        /* <DEDUP_REMOVED lines=125> */
	.type		mrg32k3aM2SubSeq,@object
	.size		mrg32k3aM2SubSeq,(mrg32k3aM1 - mrg32k3aM2SubSeq)
mrg32k3aM2SubSeq:
        /* <DEDUP_REMOVED lines=126> */
	.type		mrg32k3aM1,@object
	.size		mrg32k3aM1,(mrg32k3aM1Seq - mrg32k3aM1)
mrg32k3aM1:
        /* <DEDUP_REMOVED lines=144> */
	.type		mrg32k3aM1Seq,@object
	.size		mrg32k3aM1Seq,(mrg32k3aM2 - mrg32k3aM1Seq)
mrg32k3aM1Seq:
        /* <DEDUP_REMOVED lines=144> */
	.type		mrg32k3aM2,@object
	.size		mrg32k3aM2,(mrg32k3aM2Seq - mrg32k3aM2)
mrg32k3aM2:
        /* <DEDUP_REMOVED lines=144> */
	.type		mrg32k3aM2Seq,@object
	.size		mrg32k3aM2Seq,(precalc_xorwow_matrix - mrg32k3aM2Seq)
mrg32k3aM2Seq:
        /* <DEDUP_REMOVED lines=144> */
	.type		precalc_xorwow_matrix,@object
	.size		precalc_xorwow_matrix,(precalc_xorwow_offset_matrix - precalc_xorwow_matrix)
precalc_xorwow_matrix:
        /* <DEDUP_REMOVED lines=6400> */
	.type		precalc_xorwow_offset_matrix,@object
	.size		precalc_xorwow_offset_matrix,($str$1 - precalc_xorwow_offset_matrix)
precalc_xorwow_offset_matrix:
        /* <DEDUP_REMOVED lines=6400> */
	.type		$str$1,@object
	.size		$str$1,($str$2 - $str$1)
$str$1:
        /*353c0*/ 	.byte	0x25, 0x64, 0x20, 0x3e, 0x20, 0x25, 0x64, 0x20, 0x3d, 0x20, 0x25, 0x66, 0x0a, 0x00
	.type		$str$2,@object
	.size		$str$2,($str - $str$2)
$str$2:
        /*353ce*/ 	.byte	0x25, 0x64, 0x20, 0x3e, 0x20, 0x25, 0x64, 0x20, 0x3d, 0x20, 0xd0, 0xbc, 0xd0, 0xb0, 0xd1, 0x80
        /*353de*/ 	.byte	0xd1, 0x88, 0xd1, 0x80, 0xd1, 0x83, 0xd1, 0x82, 0x20, 0xd0, 0xbd, 0xd0, 0xb5, 0x20, 0xd0, 0xb4
        /*353ee*/ 	.byte	0xd0, 0xbe, 0xd1, 0x81, 0xd1, 0x82, 0xd1, 0x83, 0xd0, 0xbf, 0xd0, 0xb5, 0xd0, 0xbd, 0x0a, 0x00
	.type		$str,@object
	.size		$str,(.L_23 - $str)
$str:
        /*353fe*/ 	.byte	0x0a, 0xd0, 0xa1, 0xd1, 0x82, 0xd0, 0xbe, 0xd0, 0xb8, 0xd0, 0xbc, 0xd0, 0xbe, 0xd1, 0x81, 0xd1
        /*3540e*/ 	.byte	0x82, 0xd1, 0x8c, 0x20, 0xd0, 0xbf, 0xd1, 0x83, 0xd1, 0x82, 0xd0, 0xb8, 0x20, 0xd0, 0xb8, 0xd0
        /*3541e*/ 	.byte	0xb7, 0x20, 0xd0, 0xbd, 0xd0, 0xb0, 0xd1, 0x87, 0xd0, 0xb0, 0xd0, 0xbb, 0xd1, 0x8c, 0xd0, 0xbd
        /*3542e*/ 	.byte	0xd0, 0xbe, 0xd0, 0xb9, 0x20, 0xd0, 0xb2, 0xd0, 0xb5, 0xd1, 0x80, 0xd1, 0x88, 0xd0, 0xb8, 0xd0
        /*3543e*/ 	.byte	0xbd, 0xd1, 0x8b, 0x20, 0xd0, 0xb4, 0xd0, 0xbe, 0x20, 0xd0, 0xbe, 0xd1, 0x81, 0xd1, 0x82, 0xd0
        /*3544e*/ 	.byte	0xb0, 0xd0, 0xbb, 0xd1, 0x8c, 0xd0, 0xbd, 0xd1, 0x8b, 0xd1, 0x85, 0x3a, 0x20, 0x0a, 0x00
.L_23:


//--------------------- .nv.shared.reserved.0     --------------------------
	.section	.nv.shared.reserved.0,"aw",@nobits
	.weak		__nv_reservedSMEM_offset_0_alias
	.size		__nv_reservedSMEM_offset_0_alias, 0, 64
	.other		__nv_reservedSMEM_offset_0_alias,@"STO_CUDA_RESERVED_SHARED STV_DEFAULT"
__nv_reservedSMEM_offset_0_alias:
	.zero		0
	.zero		64


//--------------------- .nv.global                --------------------------
	.section	.nv.global,"aw",@nobits
	.align	8
.nv.global:
	.type		polygons,@object
	.size		polygons,(points - polygons)
polygons:
	.zero		8
	.type		points,@object
	.size		points,(k - points)
points:
	.zero		8
	.type		k,@object
	.size		k,(polygons_count - k)
k:
	.zero		4
	.type		polygons_count,@object
	.size		polygons_count,(dimension - polygons_count)
polygons_count:
	.zero		4
	.type		dimension,@object
	.size		dimension,(points_count - dimension)
dimension:
	.zero		4
	.type		points_count,@object
	.size		points_count,(distance - points_count)
points_count:
	.zero		4
	.type		distance,@object
	.size		distance,(cDistance - distance)
distance:
	.zero		40000
	.type		cDistance,@object
	.size		cDistance,(uDistance - cDistance)
cDistance:
	.zero		40000
	.type		uDistance,@object
	.size		uDistance,(gr_viz - uDistance)
uDistance:
	.zero		40000
	.type		gr_viz,@object
	.size		gr_viz,(gr_viz1 - gr_viz)
gr_viz:
	.zero		400000000
	.type		gr_viz1,@object
	.size		gr_viz1,(mVisited - gr_viz1)
gr_viz1:
	.zero		400000000
	.type		mVisited,@object
	.size		mVisited,(visited - mVisited)
mVisited:
	.zero		10000
	.type		visited,@object
	.size		visited,(.L_12 - visited)
visited:
	.zero		10000
.L_12:


//--------------------- .nv.constant0.floyd1      --------------------------
	.section	.nv.constant0.floyd1,"a",@progbits
	.sectionflags	@""
	.align	4
.nv.constant0.floyd1:
	.zero		904


//--------------------- .nv.constant0.get_floyd_result --------------------------
	.section	.nv.constant0.get_floyd_result,"a",@progbits
	.sectionflags	@""
	.align	4
.nv.constant0.get_floyd_result:
	.zero		904


//--------------------- .nv.constant0.floyd       --------------------------
	.section	.nv.constant0.floyd,"a",@progbits
	.sectionflags	@""
	.align	4
.nv.constant0.floyd:
	.zero		896


//--------------------- .nv.constant0.get_floyd2_result --------------------------
	.section	.nv.constant0.get_floyd2_result,"a",@progbits
	.sectionflags	@""
	.align	4
.nv.constant0.get_floyd2_result:
	.zero		904


//--------------------- .nv.constant0.floyd2      --------------------------
	.section	.nv.constant0.floyd2,"a",@progbits
	.sectionflags	@""
	.align	4
.nv.constant0.floyd2:
	.zero		896


//--------------------- .nv.constant0.spm         --------------------------
	.section	.nv.constant0.spm,"a",@progbits
	.sectionflags	@""
	.align	4
.nv.constant0.spm:
	.zero		904


//--------------------- .nv.constant0.spm1        --------------------------
	.section	.nv.constant0.spm1,"a",@progbits
	.sectionflags	@""
	.align	4
.nv.constant0.spm1:
	.zero		904


//--------------------- .nv.constant0.dijkstra    --------------------------
	.section	.nv.constant0.dijkstra,"a",@progbits
	.sectionflags	@""
	.align	4
.nv.constant0.dijkstra:
	.zero		912


//--------------------- .nv.constant0.dPrint      --------------------------
	.section	.nv.constant0.dPrint,"a",@progbits
	.sectionflags	@""
	.align	4
.nv.constant0.dPrint:
	.zero		896


//--------------------- .nv.constant0.isEmpty     --------------------------
	.section	.nv.constant0.isEmpty,"a",@progbits
	.sectionflags	@""
	.align	4
.nv.constant0.isEmpty:
	.zero		904


//--------------------- .nv.constant0.dijkstra2   --------------------------
	.section	.nv.constant0.dijkstra2,"a",@progbits
	.sectionflags	@""
	.align	4
.nv.constant0.dijkstra2:
	.zero		896


//--------------------- .nv.constant0.dijkstra1   --------------------------
	.section	.nv.constant0.dijkstra1,"a",@progbits
	.sectionflags	@""
	.align	4
.nv.constant0.dijkstra1:
	.zero		896


//--------------------- .nv.constant0.graph_viz1  --------------------------
	.section	.nv.constant0.graph_viz1,"a",@progbits
	.sectionflags	@""
	.align	4
.nv.constant0.graph_viz1:
	.zero		896


//--------------------- .nv.constant0.graph_viz   --------------------------
	.section	.nv.constant0.graph_viz,"a",@progbits
	.sectionflags	@""
	.align	4
.nv.constant0.graph_viz:
	.zero		896


//--------------------- .nv.constant0.get_graph_viz --------------------------
	.section	.nv.constant0.get_graph_viz,"a",@progbits
	.sectionflags	@""
	.align	4
.nv.constant0.get_graph_viz:
	.zero		904


//--------------------- .nv.constant0.init        --------------------------
	.section	.nv.constant0.init,"a",@progbits
	.sectionflags	@""
	.align	4
.nv.constant0.init:
	.zero		944


//--------------------- .nv.constant0.deinit      --------------------------
	.section	.nv.constant0.deinit,"a",@progbits
	.sectionflags	@""
	.align	4
.nv.constant0.deinit:
	.zero		896


//--------------------- SYMBOLS --------------------------

	.type		.nv.reservedSmem.offset0,@object
	.size		.nv.reservedSmem.offset0,0x4
	.type		vprintf,@function
	.type		malloc,@function
	.type		free,@function
